def matmul_kernel(
    a_ptr,
    b_ptr,
    c_ptr,
    M,
    N,
    K,
    stride_am,
    stride_ak,
    stride_bk,
    stride_bn,
    stride_cm,
    stride_cn,
    BLOCK_M: tl.constexpr,
    BLOCK_N: tl.constexpr,
    BLOCK_K: tl.constexpr,
    GROUP_M: tl.constexpr,
):
    pid = tl.program_id(axis=0)
    num_pid_m = tl.cdiv(M, BLOCK_M)
    num_pid_n = tl.cdiv(N, BLOCK_N)
    num_pid_in_group = GROUP_M * num_pid_n
    group_id = pid // num_pid_in_group
    first_pid_m = group_id * GROUP_M
    group_size_m = min(num_pid_m - first_pid_m, GROUP_M)
    pid_m = first_pid_m + ((pid % num_pid_in_group) % group_size_m)
    pid_n = (pid % num_pid_in_group) // group_size_m

    offs_am = (pid_m * BLOCK_M + tl.arange(0, BLOCK_M)) % M
    offs_bn = (pid_n * BLOCK_N + tl.arange(0, BLOCK_N)) % N
    offs_k = tl.arange(0, BLOCK_K)
    a_ptrs = a_ptr + offs_am[:, None] * stride_am + offs_k[None, :] * stride_ak
    b_ptrs = b_ptr + offs_k[:, None] * stride_bk + offs_bn[None, :] * stride_bn

    acc = tl.zeros((BLOCK_M, BLOCK_N), dtype=tl.float32)
    for kk in range(0, tl.cdiv(K, BLOCK_K)):
        a = tl.load(a_ptrs, mask=offs_k[None, :] < K - kk * BLOCK_K, other=0.0)
        b = tl.load(b_ptrs, mask=offs_k[:, None] < K - kk * BLOCK_K, other=0.0)
        acc = tl.dot(a, b, acc)
        a_ptrs += BLOCK_K * stride_ak
        b_ptrs += BLOCK_K * stride_bk

    c = acc.to(c_ptr.dtype.element_ty)
    offs_cm = pid_m * BLOCK_M + tl.arange(0, BLOCK_M)
    offs_cn = pid_n * BLOCK_N + tl.arange(0, BLOCK_N)
    c_ptrs = c_ptr + offs_cm[:, None] * stride_cm + offs_cn[None, :] * stride_cn
    mask = (offs_cm[:, None] < M) & (offs_cn[None, :] < N)
    tl.store(c_ptrs, c, mask=mask)

# config = {"BLOCK_K": 128, "BLOCK_M": 512, "BLOCK_N": 128, "GROUP_M": 8, "arch": "sm_90", "dtype": "fp8e5m2", "num_ctas": 1, "num_stages": 3, "num_warps": 8}
# arch = sm_90


// ===== COMPILED SASS (sm_90a) =====

	.target	sm_90a

	.elftype	@"ET_EXEC"


//--------------------- .note.nv.tkinfo           --------------------------
	.section	.note.nv.tkinfo,"",@"SHT_NOTE"
	.sectionflags	@"SHF_NOTE_NV_TKINFO"
	.tkinfo
        /*0018*/ 	.word	0x00000002
        /*0030*/ 	.string	""
        /*0030*/ 	.string	"ptxas"
        /*0030*/ 	.string	"Cuda compilation tools, release 13.0, V13.0.88"
        /*0030*/ 	.string	"Build cuda_13.0.r13.0/compiler.36424714_0"
        /*0030*/ 	.string	"-v  -suppress-debug-info  -lineinfo  -arch sm_90a "



//--------------------- .note.nv.cuinfo           --------------------------
	.section	.note.nv.cuinfo,"",@"SHT_NOTE"
	.sectionflags	@"SHF_NOTE_NV_CUINFO"
        /*0018*/ 	.short	0x0002
        /*001a*/ 	.short	0x005a
        /*001c*/ 	.short	0x0082
	.zero		2


//--------------------- .nv.info                  --------------------------
	.section	.nv.info,"",@"SHT_CUDA_INFO"
	.align	4


	//----- nvinfo : EIATTR_REGCOUNT
	.align		4
        /*0000*/ 	.byte	0x04, 0x2f
        /*0002*/ 	.short	(.L_1 - .L_0)
	.align		4
.L_0:
        /*0004*/ 	.word	index@(matmul_kernel)
        /*0008*/ 	.word	0x000000ff


	//----- nvinfo : EIATTR_FRAME_SIZE
	.align		4
.L_1:
        /*000c*/ 	.byte	0x04, 0x11
        /*000e*/ 	.short	(.L_3 - .L_2)
	.align		4
.L_2:
        /*0010*/ 	.word	index@(matmul_kernel)
        /*0014*/ 	.word	0x00001150


	//----- nvinfo : EIATTR_MIN_STACK_SIZE
	.align		4
.L_3:
        /*0018*/ 	.byte	0x04, 0x12
        /*001a*/ 	.short	(.L_5 - .L_4)
	.align		4
.L_4:
        /*001c*/ 	.word	index@(matmul_kernel)
        /*0020*/ 	.word	0x00001150
.L_5:


//--------------------- .nv.compat                --------------------------
	.section	.nv.compat,"",@"SHT_CUDA_COMPAT_INFO"
	.align	4
        /*0000*/ 	.byte	0x02, 0x09, 0x01, 0x00, 0x02, 0x02, 0x04, 0x00, 0x02, 0x05, 0x05, 0x00, 0x03, 0x07, 0x01, 0x01
        /*0010*/ 	.byte	0x02, 0x03, 0x00, 0x00, 0x02, 0x06, 0x01, 0x00, 0x04, 0x0b, 0x08, 0x00, 0x00, 0x00, 0x00, 0x00
        /*0020*/ 	.byte	0x00, 0x00, 0x00, 0x00


//--------------------- .nv.info.matmul_kernel    --------------------------
	.section	.nv.info.matmul_kernel,"",@"SHT_CUDA_INFO"
	.sectionflags	@""
	.align	4


	//----- nvinfo : EIATTR_CUDA_API_VERSION
	.align		4
        /*0000*/ 	.byte	0x04, 0x37
        /*0002*/ 	.short	(.L_7 - .L_6)
.L_6:
        /*0004*/ 	.word	0x00000082


	//----- nvinfo : EIATTR_KPARAM_INFO
	.align		4
.L_7:
        /*0008*/ 	.byte	0x04, 0x17
        /*000a*/ 	.short	(.L_9 - .L_8)
.L_8:
        /*000c*/ 	.word	0x00000000
        /*0010*/ 	.short	0x000d
        /*0012*/ 	.short	0x0048
        /*0014*/ 	.byte	0x00, 0xf4, 0x21, 0x00


	//----- nvinfo : EIATTR_KPARAM_INFO
	.align		4
.L_9:
        /*0018*/ 	.byte	0x04, 0x17
        /*001a*/ 	.short	(.L_11 - .L_10)
.L_10:
        /*001c*/ 	.word	0x00000000
        /*0020*/ 	.short	0x000c
        /*0022*/ 	.short	0x0040
        /*0024*/ 	.byte	0x00, 0xf4, 0x21, 0x00


	//----- nvinfo : EIATTR_KPARAM_INFO
	.align		4
.L_11:
        /*0028*/ 	.byte	0x04, 0x17
        /*002a*/ 	.short	(.L_13 - .L_12)
.L_12:
        /*002c*/ 	.word	0x00000000
        /*0030*/ 	.short	0x000b
        /*0032*/ 	.short	0x0038
        /*0034*/ 	.byte	0x00, 0xf0, 0x11, 0x00


	//----- nvinfo : EIATTR_KPARAM_INFO
	.align		4
.L_13:
        /*0038*/ 	.byte	0x04, 0x17
        /*003a*/ 	.short	(.L_15 - .L_14)
.L_14:
        /*003c*/ 	.word	0x00000000
        /*0040*/ 	.short	0x000a
        /*0042*/ 	.short	0x0034
        /*0044*/ 	.byte	0x00, 0xf0, 0x11, 0x00


	//----- nvinfo : EIATTR_KPARAM_INFO
	.align		4
.L_15:
        /*0048*/ 	.byte	0x04, 0x17
        /*004a*/ 	.short	(.L_17 - .L_16)
.L_16:
        /*004c*/ 	.word	0x00000000
        /*0050*/ 	.short	0x0009
        /*0052*/ 	.short	0x0030
        /*0054*/ 	.byte	0x00, 0xf0, 0x11, 0x00


	//----- nvinfo : EIATTR_KPARAM_INFO
	.align		4
.L_17:
        /*0058*/ 	.byte	0x04, 0x17
        /*005a*/ 	.short	(.L_19 - .L_18)
.L_18:
        /*005c*/ 	.word	0x00000000
        /*0060*/ 	.short	0x0008
        /*0062*/ 	.short	0x002c
        /*0064*/ 	.byte	0x00, 0xf0, 0x11, 0x00


	//----- nvinfo : EIATTR_KPARAM_INFO
	.align		4
.L_19:
        /*0068*/ 	.byte	0x04, 0x17
        /*006a*/ 	.short	(.L_21 - .L_20)
.L_20:
        /*006c*/ 	.word	0x00000000
        /*0070*/ 	.short	0x0007
        /*0072*/ 	.short	0x0028
        /*0074*/ 	.byte	0x00, 0xf0, 0x11, 0x00


	//----- nvinfo : EIATTR_KPARAM_INFO
	.align		4
.L_21:
        /*0078*/ 	.byte	0x04, 0x17
        /*007a*/ 	.short	(.L_23 - .L_22)
.L_22:
        /*007c*/ 	.word	0x00000000
        /*0080*/ 	.short	0x0006
        /*0082*/ 	.short	0x0024
        /*0084*/ 	.byte	0x00, 0xf0, 0x11, 0x00


	//----- nvinfo : EIATTR_KPARAM_INFO
	.align		4
.L_23:
        /*0088*/ 	.byte	0x04, 0x17
        /*008a*/ 	.short	(.L_25 - .L_24)
.L_24:
        /*008c*/ 	.word	0x00000000
        /*0090*/ 	.short	0x0005
        /*0092*/ 	.short	0x0020
        /*0094*/ 	.byte	0x00, 0xf0, 0x11, 0x00


	//----- nvinfo : EIATTR_KPARAM_INFO
	.align		4
.L_25:
        /*0098*/ 	.byte	0x04, 0x17
        /*009a*/ 	.short	(.L_27 - .L_26)
.L_26:
        /*009c*/ 	.word	0x00000000
        /*00a0*/ 	.short	0x0004
        /*00a2*/ 	.short	0x001c
        /*00a4*/ 	.byte	0x00, 0xf0, 0x11, 0x00


	//----- nvinfo : EIATTR_KPARAM_INFO
	.align		4
.L_27:
        /*00a8*/ 	.byte	0x04, 0x17
        /*00aa*/ 	.short	(.L_29 - .L_28)
.L_28:
        /*00ac*/ 	.word	0x00000000
        /*00b0*/ 	.short	0x0003
        /*00b2*/ 	.short	0x0018
        /*00b4*/ 	.byte	0x00, 0xf0, 0x11, 0x00


	//----- nvinfo : EIATTR_KPARAM_INFO
	.align		4
.L_29:
        /*00b8*/ 	.byte	0x04, 0x17
        /*00ba*/ 	.short	(.L_31 - .L_30)
.L_30:
        /*00bc*/ 	.word	0x00000000
        /*00c0*/ 	.short	0x0002
        /*00c2*/ 	.short	0x0010
        /*00c4*/ 	.byte	0x00, 0xf4, 0x21, 0x00


	//----- nvinfo : EIATTR_KPARAM_INFO
	.align		4
.L_31:
        /*00c8*/ 	.byte	0x04, 0x17
        /*00ca*/ 	.short	(.L_33 - .L_32)
.L_32:
        /*00cc*/ 	.word	0x00000000
        /*00d0*/ 	.short	0x0001
        /*00d2*/ 	.short	0x0008
        /*00d4*/ 	.byte	0x00, 0xf4, 0x21, 0x00


	//----- nvinfo : EIATTR_KPARAM_INFO
	.align		4
.L_33:
        /*00d8*/ 	.byte	0x04, 0x17
        /*00da*/ 	.short	(.L_35 - .L_34)
.L_34:
        /*00dc*/ 	.word	0x00000000
        /*00e0*/ 	.short	0x0000
        /*00e2*/ 	.short	0x0000
        /*00e4*/ 	.byte	0x00, 0xf4, 0x21, 0x00


	//----- nvinfo : EIATTR_SPARSE_MMA_MASK
	.align		4
.L_35:
        /*00e8*/ 	.byte	0x03, 0x50
        /*00ea*/ 	.short	0x0000


	//----- nvinfo : EIATTR_MAXREG_COUNT
	.align		4
        /*00ec*/ 	.byte	0x03, 0x1b
        /*00ee*/ 	.short	0x00ff


	//----- nvinfo : EIATTR_NUM_BARRIERS
	.align		4
        /*00f0*/ 	.byte	0x02, 0x4c
        /*00f2*/ 	.byte	0x01
	.zero		1


	//----- nvinfo : EIATTR_ANNOTATIONS
	.align		4
        /*00f4*/ 	.byte	0x04, 0x55
        /*00f6*/ 	.short	(.L_37 - .L_36)


	//   ....[0]....
.L_36:
        /*00f8*/ 	.word	0x00000001
        /*00fc*/ 	.byte	0x50, 0x05, 0x00, 0x00, 0x01, 0x00, 0x00, 0x00, 0x90, 0x05, 0x00, 0x00, 0x01, 0x00, 0x00, 0x00
        /* <DEDUP_REMOVED lines=1696> */
        /*6b0c*/ 	.byte	0x40, 0x08, 0x02, 0x00, 0x01, 0x00, 0x00, 0x00, 0x00, 0x0e, 0x02, 0x00


	//----- nvinfo : EIATTR_MERCURY_ISA_VERSION
	.align		4
.L_37:
        /*6b18*/ 	.byte	0x03, 0x5f
        /*6b1a*/ 	.short	0x0101


	//----- nvinfo : EIATTR_EXIT_INSTR_OFFSETS
	.align		4
        /*6b1c*/ 	.byte	0x04, 0x1c
        /*6b1e*/ 	.short	(.L_39 - .L_38)


	//   ....[0]....
.L_38:
        /*6b20*/ 	.word	0x0002c680


	//   ....[1]....
        /*6b24*/ 	.word	0x0002c6a0


	//----- nvinfo : EIATTR_REQNTID
	.align		4
.L_39:
        /*6b28*/ 	.byte	0x04, 0x10
        /*6b2a*/ 	.short	(.L_41 - .L_40)
.L_40:
        /*6b2c*/ 	.word	0x00000100
        /*6b30*/ 	.word	0x00000001
        /*6b34*/ 	.word	0x00000001


	//----- nvinfo : EIATTR_CBANK_PARAM_SIZE
	.align		4
.L_41:
        /*6b38*/ 	.byte	0x03, 0x19
        /*6b3a*/ 	.short	0x0050


	//----- nvinfo : EIATTR_PARAM_CBANK
	.align		4
        /*6b3c*/ 	.byte	0x04, 0x0a
        /*6b3e*/ 	.short	(.L_43 - .L_42)
	.align		4
.L_42:
        /*6b40*/ 	.word	index@(.nv.constant0.matmul_kernel)
        /*6b44*/ 	.short	0x0210
        /*6b46*/ 	.short	0x0050


	//----- nvinfo : EIATTR_SW_WAR
	.align		4
.L_43:
        /*6b48*/ 	.byte	0x04, 0x36
        /*6b4a*/ 	.short	(.L_45 - .L_44)
.L_44:
        /*6b4c*/ 	.word	0x00000008
.L_45:


//--------------------- .nv.callgraph             --------------------------
	.section	.nv.callgraph,"",@"SHT_CUDA_CALLGRAPH"
	.align	4
	.sectionentsize	8
	.align		4
        /*0000*/ 	.word	0x00000000
	.align		4
        /*0004*/ 	.word	0xffffffff
	.align		4
        /*0008*/ 	.word	0x00000000
	.align		4
        /*000c*/ 	.word	0xfffffffe
	.align		4
        /*0010*/ 	.word	0x00000000
	.align		4
        /*0014*/ 	.word	0xfffffffd
	.align		4
        /*0018*/ 	.word	0x00000000
	.align		4
        /*001c*/ 	.word	0xfffffffc


//--------------------- .text.matmul_kernel       --------------------------
	.section	.text.matmul_kernel,"ax",@progbits
	.align	128
        .global         matmul_kernel
        .type           matmul_kernel,@function
        .size           matmul_kernel,(.L_x_4 - matmul_kernel)
        .other          matmul_kernel,@"STO_CUDA_ENTRY STV_DEFAULT"
matmul_kernel:
.text.matmul_kernel:
[----:B------:R-:W0:Y:S08]  /*0000*/  LDC R1, c[0x0][0x28] ;  /* 0x00000a00ff017b82 */ /* 0x000e300000000800 */
[----:B------:R-:W1:Y:S01]  /*0010*/  LDC.64 R2, c[0x0][0x228] ;  /* 0x00008a00ff027b82 */ /* 0x000e620000000a00 */
[----:B------:R-:W2:Y:S01]  /*0020*/  S2R R7, SR_CTAID.X ;  /* 0x0000000000077919 */ /* 0x000ea20000002500 */
[----:B------:R-:W-:Y:S01]  /*0030*/  UMOV UR7, 0x400 ;  /* 0x0000040000077882 */ /* 0x000fe20000000000 */
[----:B------:R-:W-:Y:S01]  /*0040*/  ULDC.64 UR10, c[0x0][0x208] ;  /* 0x00008200000a7ab9 */ /* 0x000fe20000000a00 */
[----:B0-----:R-:W-:Y:S01]  /*0050*/  VIADD R1, R1, 0xffffeeb0 ;  /* 0xffffeeb001017836 */ /* 0x001fe20000000000 */
[----:B------:R-:W0:Y:S03]  /*0060*/  S2R R224, SR_TID.X ;  /* 0x0000000000e07919 */ /* 0x000e260000002100 */
[----:B------:R-:W3:Y:S08]  /*0070*/  LDC R223, c[0x0][0x230] ;  /* 0x00008c00ffdf7b82 */ /* 0x000ef00000000800 */
[----:B------:R-:W4:Y:S01]  /*0080*/  S2UR UR4, SR_CgaCtaId ;  /* 0x00000000000479c3 */ /* 0x000f220000008800 */
[----:B-1----:R-:W-:-:S05]  /*0090*/  VIADD R0, R3, 0x7f ;  /* 0x0000007f03007836 */ /* 0x002fca0000000000 */
[----:B------:R-:W-:Y:S01]  /*00a0*/  SHF.R.S32.HI R5, RZ, 0x1f, R0 ;  /* 0x0000001fff057819 */ /* 0x000fe20000011400 */
[----:B---3--:R-:W-:-:S03]  /*00b0*/  VIADD R223, R223, 0x7f ;  /* 0x0000007fdfdf7836 */ /* 0x008fc60000000000 */
[----:B------:R-:W-:Y:S02]  /*00c0*/  LEA.HI R5, R5, R0, RZ, 0x7 ;  /* 0x0000000005057211 */ /* 0x000fe400078f38ff */
[----:B--2---:R-:W-:Y:S02]  /*00d0*/  IABS R10, R7 ;  /* 0x00000007000a7213 */ /* 0x004fe40000000000 */
[----:B------:R-:W-:Y:S02]  /*00e0*/  SHF.R.S32.HI R5, RZ, 0x7, R5 ;  /* 0x00000007ff057819 */ /* 0x000fe40000011405 */
[----:B0-----:R-:W-:Y:S01]  /*00f0*/  LOP3.LUT R68, R224, 0xff, RZ, 0xc0, !PT ;  /* 0x000000ffe0447812 */ /* 0x001fe200078ec0ff */
[----:B----4-:R-:W-:Y:S02]  /*0100*/  ULEA UR7, UR4, UR7, 0x18 ;  /* 0x0000000704077291 */ /* 0x010fe4000f8ec03f */
[----:B------:R-:W-:-:S05]  /*0110*/  IMAD.SHL.U32 R6, R5, 0x8, RZ ;  /* 0x0000000805067824 */ /* 0x000fca00078e00ff */
[-C--:B------:R-:W-:Y:S02]  /*0120*/  IABS R9, R6.reuse ;  /* 0x0000000600097213 */ /* 0x080fe40000000000 */
[----:B------:R-:W-:Y:S02]  /*0130*/  IABS R12, R6 ;  /* 0x00000006000c7213 */ /* 0x000fe40000000000 */
[----:B------:R-:W0:Y:S08]  /*0140*/  I2F.RP R0, R9 ;  /* 0x0000000900007306 */ /* 0x000e300000209400 */
[----:B0-----:R-:W0:Y:S02]  /*0150*/  MUFU.RCP R0, R0 ;  /* 0x0000000000007308 */ /* 0x001e240000001000 */
[----:B0-----:R-:W-:-:S02]  /*0160*/  VIADD R4, R0, 0xffffffe ;  /* 0x0ffffffe00047836 */ /* 0x001fc40000000000 */
[----:B------:R-:W-:-:S04]  /*0170*/  IMAD.MOV R0, RZ, RZ, -R12 ;  /* 0x000000ffff007224 */ /* 0x000fc800078e0a0c */
[----:B------:R0:W1:Y:S02]  /*0180*/  F2I.FTZ.U32.TRUNC.NTZ R5, R4 ;  /* 0x0000000400057305 */ /* 0x000064000021f000 */
[----:B0-----:R-:W-:Y:S02]  /*0190*/  IMAD.MOV.U32 R4, RZ, RZ, RZ ;  /* 0x000000ffff047224 */ /* 0x001fe400078e00ff */
[----:B-1----:R-:W-:-:S04]  /*01a0*/  IMAD.MOV R8, RZ, RZ, -R5 ;  /* 0x000000ffff087224 */ /* 0x002fc800078e0a05 */
[----:B------:R-:W-:Y:S02]  /*01b0*/  IMAD R11, R8, R9, RZ ;  /* 0x00000009080b7224 */ /* 0x000fe400078e02ff */
[----:B------:R-:W-:Y:S02]  /*01c0*/  IMAD.MOV.U32 R8, RZ, RZ, R10 ;  /* 0x000000ffff087224 */ /* 0x000fe400078e000a */
[----:B------:R-:W-:-:S06]  /*01d0*/  IMAD.HI.U32 R5, R5, R11, R4 ;  /* 0x0000000b05057227 */ /* 0x000fcc00078e0004 */
[----:B------:R-:W-:-:S04]  /*01e0*/  IMAD.HI.U32 R5, R5, R8, RZ ;  /* 0x0000000805057227 */ /* 0x000fc800078e00ff */
[----:B------:R-:W-:-:S05]  /*01f0*/  IMAD R0, R5, R0, R8 ;  /* 0x0000000005007224 */ /* 0x000fca00078e0208 */
[----:B------:R-:W-:-:S13]  /*0200*/  ISETP.GT.U32.AND P1, PT, R9, R0, PT ;  /* 0x000000000900720c */ /* 0x000fda0003f24070 */
[----:B------:R-:W-:Y:S02]  /*0210*/  @!P1 IMAD.IADD R0, R0, 0x1, -R9 ;  /* 0x0000000100009824 */ /* 0x000fe400078e0a09 */
[----:B------:R-:W-:Y:S01]  /*0220*/  @!P1 VIADD R5, R5, 0x1 ;  /* 0x0000000105059836 */ /* 0x000fe20000000000 */
[----:B------:R-:W-:Y:S02]  /*0230*/  ISETP.NE.AND P1, PT, R6, RZ, PT ;  /* 0x000000ff0600720c */ /* 0x000fe40003f25270 */
[----:B------:R-:W-:Y:S02]  /*0240*/  ISETP.GE.U32.AND P0, PT, R0, R9, PT ;  /* 0x000000090000720c */ /* 0x000fe40003f06070 */
[----:B------:R-:W-:-:S04]  /*0250*/  LOP3.LUT R0, R7, R6, RZ, 0x3c, !PT ;  /* 0x0000000607007212 */ /* 0x000fc800078e3cff */
[----:B------:R-:W-:Y:S01]  /*0260*/  ISETP.GE.AND P2, PT, R0, RZ, PT ;  /* 0x000000ff0000720c */ /* 0x000fe20003f46270 */
[----:B------:R-:W-:-:S06]  /*0270*/  VIADD R0, R2, 0x1ff ;  /* 0x000001ff02007836 */ /* 0x000fcc0000000000 */
[----:B------:R-:W-:-:S04]  /*0280*/  @P0 VIADD R5, R5, 0x1 ;  /* 0x0000000105050836 */ /* 0x000fc80000000000 */
[----:B------:R-:W-:Y:S01]  /*0290*/  IMAD.MOV.U32 R4, RZ, RZ, R5 ;  /* 0x000000ffff047224 */ /* 0x000fe200078e0005 */
[----:B------:R-:W-:-:S03]  /*02a0*/  SHF.R.S32.HI R5, RZ, 0x1f, R0 ;  /* 0x0000001fff057819 */ /* 0x000fc60000011400 */
[----:B------:R-:W-:Y:S01]  /*02b0*/  @!P2 IMAD.MOV R4, RZ, RZ, -R4 ;  /* 0x000000ffff04a224 */ /* 0x000fe200078e0a04 */
[----:B------:R-:W-:Y:S02]  /*02c0*/  @!P1 LOP3.LUT R4, RZ, R6, RZ, 0x33, !PT ;  /* 0x00000006ff049212 */ /* 0x000fe400078e33ff */
[----:B------:R-:W-:-:S03]  /*02d0*/  LEA.HI R5, R5, R0, RZ, 0x9 ;  /* 0x0000000005057211 */ /* 0x000fc600078f48ff */
[----:B------:R-:W-:Y:S02]  /*02e0*/  IMAD.SHL.U32 R221, R4, 0x8, RZ ;  /* 0x0000000804dd7824 */ /* 0x000fe400078e00ff */
[----:B------:R-:W-:-:S03]  /*02f0*/  IMAD.MOV R4, RZ, RZ, -R4 ;  /* 0x000000ffff047224 */ /* 0x000fc600078e0a04 */
[----:B------:R-:W-:Y:S01]  /*0300*/  LEA.HI.SX32 R5, R5, -R221, 0x17 ;  /* 0x800000dd05057211 */ /* 0x000fe200078fbaff */
[----:B------:R-:W-:-:S03]  /*0310*/  IMAD R6, R6, R4, R7 ;  /* 0x0000000406067224 */ /* 0x000fc600078e0207 */
[----:B------:R-:W-:Y:S02]  /*0320*/  VIMNMX R13, R5, 0x8, PT ;  /* 0x00000008050d7848 */ /* 0x000fe40003fe0100 */
[----:B------:R-:W-:Y:S02]  /*0330*/  IABS R11, R6 ;  /* 0x00000006000b7213 */ /* 0x000fe40000000000 */
[----:B------:R-:W-:-:S04]  /*0340*/  IABS R9, R13 ;  /* 0x0000000d00097213 */ /* 0x000fc80000000000 */
[----:B------:R-:W0:Y:S08]  /*0350*/  I2F.RP R0, R9 ;  /* 0x0000000900007306 */ /* 0x000e300000209400 */
[----:B0-----:R-:W0:Y:S02]  /*0360*/  MUFU.RCP R0, R0 ;  /* 0x0000000000007308 */ /* 0x001e240000001000 */
[----:B0-----:R-:W-:-:S06]  /*0370*/  VIADD R5, R0, 0xffffffe ;  /* 0x0ffffffe00057836 */ /* 0x001fcc0000000000 */
[----:B------:R-:W0:Y:S02]  /*0380*/  F2I.FTZ.U32.TRUNC.NTZ R5, R5 ;  /* 0x0000000500057305 */ /* 0x000e24000021f000 */
[----:B0-----:R-:W-:-:S04]  /*0390*/  IMAD.MOV R8, RZ, RZ, -R5 ;  /* 0x000000ffff087224 */ /* 0x001fc800078e0a05 */
[----:B------:R-:W-:Y:S01]  /*03a0*/  IMAD.MOV.U32 R4, RZ, RZ, R8 ;  /* 0x000000ffff047224 */ /* 0x000fe200078e0008 */
[----:B------:R-:W-:-:S03]  /*03b0*/  IABS R8, R13 ;  /* 0x0000000d00087213 */ /* 0x000fc60000000000 */
[----:B------:R-:W-:Y:S02]  /*03c0*/  IMAD R7, R4, R9, RZ ;  /* 0x0000000904077224 */ /* 0x000fe400078e02ff */
[----:B------:R-:W-:Y:S02]  /*03d0*/  IMAD.MOV.U32 R4, RZ, RZ, RZ ;  /* 0x000000ffff047224 */ /* 0x000fe400078e00ff */
[----:B------:R-:W-:Y:S02]  /*03e0*/  IMAD.MOV R0, RZ, RZ, -R8 ;  /* 0x000000ffff007224 */ /* 0x000fe400078e0a08 */
        /* <DEDUP_REMOVED lines=9> */
[----:B------:R-:W-:-:S07]  /*0480*/  ISETP.GE.AND P2, PT, R0, RZ, PT ;  /* 0x000000ff0000720c */ /* 0x000fce0003f46270 */
[----:B------:R-:W-:Y:S01]  /*0490*/  @P0 VIADD R4, R4, 0x1 ;  /* 0x0000000104040836 */ /* 0x000fe20000000000 */
[----:B------:R-:W-:-:S05]  /*04a0*/  ISETP.GT.AND P0, PT, R223, 0x7f, PT ;  /* 0x0000007fdf00780c */ /* 0x000fca0003f04270 */
[----:B------:R-:W-:Y:S01]  /*04b0*/  @!P2 IMAD.MOV R4, RZ, RZ, -R4 ;  /* 0x000000ffff04a224 */ /* 0x000fe200078e0a04 */
[----:B------:R-:W-:-:S05]  /*04c0*/  @!P1 LOP3.LUT R4, RZ, R13, RZ, 0x33, !PT ;  /* 0x0000000dff049212 */ /* 0x000fca00078e33ff */
[----:B------:R-:W-:Y:S02]  /*04d0*/  IMAD.MOV R0, RZ, RZ, -R4 ;  /* 0x000000ffff007224 */ /* 0x000fe400078e0a04 */
[----:B------:R-:W-:Y:S02]  /*04e0*/  IMAD.SHL.U32 R220, R4, 0x80, RZ ;  /* 0x0000008004dc7824 */ /* 0x000fe400078e00ff */
[----:B------:R-:W-:-:S04]  /*04f0*/  IMAD R0, R13, R0, R6 ;  /* 0x000000000d007224 */ /* 0x000fc800078e0206 */
[----:B------:R-:W-:-:S04]  /*0500*/  IMAD.IADD R221, R221, 0x1, R0 ;  /* 0x00000001dddd7824 */ /* 0x000fc800078e0200 */
[----:B------:R-:W-:-:S04]  /*0510*/  IMAD R221, R221, 0x200, R68 ;  /* 0x00000200dddd7824 */ /* 0x000fc800078e0244 */
[----:B------:R-:W-:Y:S01]  /*0520*/  VIADD R222, R221, 0x100 ;  /* 0x00000100ddde7836 */ /* 0x000fe20000000000 */
[----:B------:R-:W-:Y:S06]  /*0530*/  @P0 BRA `(.L_x_0) ;  /* 0x00000008008c0947 */ /* 0x000fec0003800000 */
[----:B------:R-:W-:Y:S01]  /*0540*/  IMAD.SHL.U32 R0, R224, 0x10, RZ ;  /* 0x00000010e0007824 */ /* 0x000fe200078e00ff */
[----:B------:R0:W-:Y:S01]  /*0550*/  STL [R1], RZ ;  /* 0x000000ff01007387 */ /* 0x0001e20000100800 */
[----:B------:R-:W-:Y:S02]  /*0560*/  CS2R R152, SRZ ;  /* 0x0000000000987805 */ /* 0x000fe4000001ff00 */
[----:B------:R-:W-:Y:S02]  /*0570*/  CS2R R154, SRZ ;  /* 0x00000000009a7805 */ /* 0x000fe4000001ff00 */
[----:B------:R-:W-:Y:S01]  /*0580*/  CS2R R156, SRZ ;  /* 0x00000000009c7805 */ /* 0x000fe2000001ff00 */
[----:B------:R0:W-:Y:S01]  /*0590*/  STL [R1+0xc80], R0 ;  /* 0x000c800001007387 */ /* 0x0001e20000100800 */
[----:B------:R-:W-:Y:S02]  /*05a0*/  CS2R R158, SRZ ;  /* 0x00000000009e7805 */ /* 0x000fe4000001ff00 */
[----:B------:R-:W-:-:S02]  /*05b0*/  CS2R R160, SRZ ;  /* 0x0000000000a07805 */ /* 0x000fc4000001ff00 */
[----:B------:R-:W-:Y:S01]  /*05c0*/  CS2R R162, SRZ ;  /* 0x0000000000a27805 */ /* 0x000fe2000001ff00 */
[----:B------:R0:W-:Y:S01]  /*05d0*/  STL [R1+0x4], RZ ;  /* 0x000004ff01007387 */ /* 0x0001e20000100800 */
[----:B------:R-:W-:Y:S02]  /*05e0*/  CS2R R164, SRZ ;  /* 0x0000000000a47805 */ /* 0x000fe4000001ff00 */
[----:B------:R-:W-:Y:S02]  /*05f0*/  CS2R R166, SRZ ;  /* 0x0000000000a67805 */ /* 0x000fe4000001ff00 */
[----:B------:R-:W-:Y:S01]  /*0600*/  CS2R R168, SRZ ;  /* 0x0000000000a87805 */ /* 0x000fe2000001ff00 */
[----:B------:R0:W-:Y:S01]  /*0610*/  STL [R1+0x8], RZ ;  /* 0x000008ff01007387 */ /* 0x0001e20000100800 */
        /* <DEDUP_REMOVED lines=115> */
[----:B------:R0:W-:Y:S04]  /*0d50*/  STL [R1+0x7c], RZ ;  /* 0x00007cff01007387 */ /* 0x0001e80000100800 */
        /* <DEDUP_REMOVED lines=31> */
[----:B------:R0:W-:Y:S01]  /*0f50*/  STL [R1+0xfc], RZ ;  /* 0x0000fcff01007387 */ /* 0x0001e20000100800 */
[----:B------:R-:W-:Y:S05]  /*0f60*/  BRA `(.L_x_1) ;  /* 0x000001f0006c7947 */ /* 0x000fea0003800000 */
.L_x_0:
[----:B------:R-:W-:Y:S01]  /*0f70*/  IABS R13, R2 ;  /* 0x00000002000d7213 */ /* 0x000fe20000000000 */
[----:B------:R-:W-:Y:S01]  /*0f80*/  ULDC UR24, c[0x0][0x234] ;  /* 0x00008d0000187ab9 */ /* 0x000fe20000000800 */
[----:B------:R-:W-:Y:S01]  /*0f90*/  IABS R0, R3 ;  /* 0x0000000300007213 */ /* 0x000fe20000000000 */
[----:B------:R-:W-:Y:S01]  /*0fa0*/  ULDC.64 UR8, c[0x0][0x210] ;  /* 0x0000840000087ab9 */ /* 0x000fe20000000a00 */
[----:B------:R-:W0:Y:S01]  /*0fb0*/  I2F.RP R8, R13 ;  /* 0x0000000d00087306 */ /* 0x000e220000209400 */
[----:B------:R-:W-:Y:S01]  /*0fc0*/  IABS R12, R222 ;  /* 0x000000de000c7213 */ /* 0x000fe20000000000 */
[----:B------:R-:W-:Y:S01]  /*0fd0*/  ULDC UR23, c[0x0][0x23c] ;  /* 0x00008f0000177ab9 */ /* 0x000fe20000000800 */
[----:B------:R-:W-:Y:S01]  /*0fe0*/  ISETP.GE.AND P4, PT, R222, RZ, PT ;  /* 0x000000ffde00720c */ /* 0x000fe20003f86270 */
[----:B------:R-:W-:Y:S01]  /*0ff0*/  ULDC UR6, c[0x0][0x238] ;  /* 0x00008e0000067ab9 */ /* 0x000fe20000000800 */
[----:B------:R-:W-:Y:S01]  /*1000*/  LOP3.LUT R86, R224, 0x7f, RZ, 0xc0, !PT ;  /* 0x0000007fe0567812 */ /* 0x000fe200078ec0ff */
[----:B------:R-:W-:Y:S01]  /*1010*/  ULDC UR28, c[0x0][0x238] ;  /* 0x00008e00001c7ab9 */ /* 0x000fe20000000800 */
[----:B------:R-:W-:Y:S01]  /*1020*/  ULDC UR27, c[0x0][0x238] ;  /* 0x00008e00001b7ab9 */ /* 0x000fe20000000800 */
[----:B------:R-:W1:Y:S01]  /*1030*/  I2F.RP R9, R0 ;  /* 0x0000000000097306 */ /* 0x000e620000209400 */
[----:B------:R-:W-:Y:S01]  /*1040*/  UIMAD UR28, UR28, 0x3a, URZ ;  /* 0x0000003a1c1c78a4 */ /* 0x000fe2000f8e023f */
[----:B------:R-:W-:Y:S01]  /*1050*/  CS2R R152, SRZ ;  /* 0x0000000000987805 */ /* 0x000fe2000001ff00 */
[----:B------:R-:W-:Y:S01]  /*1060*/  ULDC UR34, c[0x0][0x238] ;  /* 0x00008e0000227ab9 */ /* 0x000fe20000000800 */
[----:B------:R-:W-:Y:S01]  /*1070*/  ULDC UR33, c[0x0][0x238] ;  /* 0x00008e0000217ab9 */ /* 0x000fe20000000800 */
[----:B------:R-:W-:Y:S01]  /*1080*/  UIMAD UR34, UR34, 0x38, URZ ;  /* 0x00000038222278a4 */ /* 0x000fe2000f8e023f */
[----:B------:R-:W-:Y:S01]  /*1090*/  CS2R R154, SRZ ;  /* 0x00000000009a7805 */ /* 0x000fe2000001ff00 */
[----:B------:R-:W-:Y:S01]  /*10a0*/  UIMAD UR33, UR33, 0x37, URZ ;  /* 0x00000037212178a4 */ /* 0x000fe2000f8e023f */
[----:B0-----:R-:W0:Y:S01]  /*10b0*/  MUFU.RCP R8, R8 ;  /* 0x0000000800087308 */ /* 0x001e220000001000 */
[----:B------:R-:W-:Y:S01]  /*10c0*/  ULDC UR32, c[0x0][0x238] ;  /* 0x00008e0000207ab9 */ /* 0x000fe20000000800 */
[----:B------:R-:W-:Y:S01]  /*10d0*/  ULDC UR35, c[0x0][0x238] ;  /* 0x00008e0000237ab9 */ /* 0x000fe20000000800 */
[----:B------:R-:W-:Y:S01]  /*10e0*/  ULDC UR60, c[0x0][0x238] ;  /* 0x00008e00003c7ab9 */ /* 0x000fe20000000800 */
[----:B------:R-:W-:Y:S01]  /*10f0*/  UIMAD UR35, UR35, 0x35, URZ ;  /* 0x00000035232378a4 */ /* 0x000fe2000f8e023f */
[----:B------:R-:W-:Y:S01]  /*1100*/  CS2R R156, SRZ ;  /* 0x00000000009c7805 */ /* 0x000fe2000001ff00 */
[----:B------:R-:W-:Y:S01]  /*1110*/  UIMAD UR60, UR60, 0x34, URZ ;  /* 0x000000343c3c78a4 */ /* 0x000fe2000f8e023f */
[----:B------:R-:W-:Y:S01]  /*1120*/  CS2R R158, SRZ ;  /* 0x00000000009e7805 */ /* 0x000fe2000001ff00 */
[----:B-1----:R-:W1:Y:S01]  /*1130*/  MUFU.RCP R9, R9 ;  /* 0x0000000900097308 */ /* 0x002e620000001000 */
[----:B------:R-:W-:Y:S01]  /*1140*/  ULDC UR29, c[0x0][0x238] ;  /* 0x00008e00001d7ab9 */ /* 0x000fe20000000800 */
[----:B------:R-:W-:Y:S01]  /*1150*/  ULDC UR58, c[0x0][0x238] ;  /* 0x00008e00003a7ab9 */ /* 0x000fe20000000800 */
[----:B------:R-:W-:Y:S01]  /*1160*/  UIMAD UR29, UR29, 0x33, URZ ;  /* 0x000000331d1d78a4 */ /* 0x000fe2000f8e023f */
[----:B------:R-:W-:Y:S01]  /*1170*/  CS2R R160, SRZ ;  /* 0x0000000000a07805 */ /* 0x000fe2000001ff00 */
[----:B------:R-:W-:Y:S01]  /*1180*/  UIMAD UR58, UR58, 0x32, URZ ;  /* 0x000000323a3a78a4 */ /* 0x000fe2000f8e023f */
[----:B------:R-:W-:Y:S01]  /*1190*/  CS2R R162, SRZ ;  /* 0x0000000000a27805 */ /* 0x000fe2000001ff00 */
[----:B------:R-:W-:Y:S01]  /*11a0*/  ULDC UR26, c[0x0][0x240] ;  /* 0x00009000001a7ab9 */ /* 0x000fe20000000800 */
[----:B------:R-:W-:Y:S01]  /*11b0*/  ULDC UR59, c[0x0][0x238] ;  /* 0x00008e00003b7ab9 */ /* 0x000fe20000000800 */
[----:B0-----:R-:W-:Y:S01]  /*11c0*/  VIADD R4, R8, 0xffffffe ;  /* 0x0ffffffe08047836 */ /* 0x001fe20000000000 */
[----:B------:R-:W-:Y:S01]  /*11d0*/  IABS R8, R221 ;  /* 0x000000dd00087213 */ /* 0x000fe20000000000 */
[----:B------:R-:W-:Y:S01]  /*11e0*/  UIMAD UR59, UR59, 0x31, URZ ;  /* 0x000000313b3b78a4 */ /* 0x000fe2000f8e023f */
[----:B------:R-:W-:Y:S01]  /*11f0*/  CS2R R164, SRZ ;  /* 0x0000000000a47805 */ /* 0x000fe2000001ff00 */
[----:B------:R0:W2:Y:S01]  /*1200*/  F2I.FTZ.U32.TRUNC.NTZ R5, R4 ;  /* 0x0000000400057305 */ /* 0x0000a2000021f000 */
[----:B------:R-:W-:Y:S01]  /*1210*/  ULDC UR55, c[0x0][0x238] ;  /* 0x00008e0000377ab9 */ /* 0x000fe20000000800 */
[----:B------:R-:W-:Y:S01]  /*1220*/  ULDC UR43, c[0x0][0x238] ;  /* 0x00008e00002b7ab9 */ /* 0x000fe20000000800 */
[----:B------:R-:W-:Y:S01]  /*1230*/  UIMAD UR55, UR55, 0x30, URZ ;  /* 0x00000030373778a4 */ /* 0x000fe2000f8e023f */
[----:B-1----:R-:W-:Y:S01]  /*1240*/  VIADD R6, R9, 0xffffffe ;  /* 0x0ffffffe09067836 */ /* 0x002fe20000000000 */
[----:B------:R-:W-:Y:S01]  /*1250*/  SHF.R.U32.HI R9, RZ, 0x7, R224 ;  /* 0x00000007ff097819 */ /* 0x000fe200000116e0 */
[----:B------:R-:W-:Y:S01]  /*1260*/  UIMAD UR43, UR43, 0x2f, URZ ;  /* 0x0000002f2b2b78a4 */ /* 0x000fe2000f8e023f */
[----:B------:R-:W-:Y:S01]  /*1270*/  CS2R R166, SRZ ;  /* 0x0000000000a67805 */ /* 0x000fe2000001ff00 */
[----:B------:R1:W3:Y:S01]  /*1280*/  F2I.FTZ.U32.TRUNC.NTZ R7, R6 ;  /* 0x0000000600077305 */ /* 0x0002e2000021f000 */
[----:B0-----:R-:W-:Y:S01]  /*1290*/  IMAD.MOV.U32 R4, RZ, RZ, RZ ;  /* 0x000000ffff047224 */ /* 0x001fe200078e00ff */
[----:B------:R-:W-:Y:S01]  /*12a0*/  SGXT.U32 R9, R9, 0x1 ;  /* 0x000000010909781a */ /* 0x000fe20000000000 */
[----:B------:R-:W-:Y:S01]  /*12b0*/  ULDC UR47, c[0x0][0x238] ;  /* 0x00008e00002f7ab9 */ /* 0x000fe20000000800 */
[----:B------:R-:W-:Y:S01]  /*12c0*/  ULDC UR51, c[0x0][0x238] ;  /* 0x00008e0000337ab9 */ /* 0x000fe20000000800 */
[----:B------:R-:W-:Y:S01]  /*12d0*/  UIMAD UR47, UR47, 0x2e, URZ ;  /* 0x0000002e2f2f78a4 */ /* 0x000fe2000f8e023f */
[----:B------:R-:W-:Y:S01]  /*12e0*/  CS2R R168, SRZ ;  /* 0x0000000000a87805 */ /* 0x000fe2000001ff00 */
[--C-:B--2---:R-:W-:Y:S01]  /*12f0*/  IMAD.MOV R10, RZ, RZ, -R5.reuse ;  /* 0x000000ffff0a7224 */ /* 0x104fe200078e0a05 */
[----:B------:R-:W-:Y:S01]  /*1300*/  UIMAD UR51, UR51, 0x2d, URZ ;  /* 0x0000002d333378a4 */ /* 0x000fe2000f8e023f */
[----:B-1----:R-:W-:Y:S01]  /*1310*/  IMAD.MOV.U32 R6, RZ, RZ, RZ ;  /* 0x000000ffff067224 */ /* 0x002fe200078e00ff */
[----:B------:R-:W-:Y:S01]  /*1320*/  ULDC UR37, c[0x0][0x238] ;  /* 0x00008e0000257ab9 */ /* 0x000fe20000000800 */
[----:B------:R-:W-:Y:S01]  /*1330*/  IMAD R11, R10, R13, RZ ;  /* 0x0000000d0a0b7224 */ /* 0x000fe200078e02ff */
[----:B------:R-:W-:Y:S01]  /*1340*/  UIMAD UR37, UR37, 0x2c, URZ ;  /* 0x0000002c252578a4 */ /* 0x000fe2000f8e023f */
[----:B------:R-:W-:Y:S01]  /*1350*/  CS2R R170, SRZ ;  /* 0x0000000000aa7805 */ /* 0x000fe2000001ff00 */
[----:B------:R-:W-:Y:S01]  /*1360*/  ULDC UR5, c[0x0][0x238] ;  /* 0x00008e0000057ab9 */ /* 0x000fe20000000800 */
[----:B------:R-:W-:Y:S01]  /*1370*/  IMAD.HI.U32 R5, R5, R11, R4 ;  /* 0x0000000b05057227 */ /* 0x000fe200078e0004 */
[----:B------:R-:W-:Y:S01]  /*1380*/  UIMAD UR5, UR5, 0x2b, URZ ;  /* 0x0000002b050578a4 */ /* 0x000fe2000f8e023f */
[----:B------:R-:W-:Y:S01]  /*1390*/  CS2R R172, SRZ ;  /* 0x0000000000ac7805 */ /* 0x000fe2000001ff00 */
[----:B------:R-:W-:Y:S01]  /*13a0*/  ULDC UR19, c[0x0][0x238] ;  /* 0x00008e0000137ab9 */ /* 0x000fe20000000800 */
[----:B---3--:R-:W-:Y:S01]  /*13b0*/  IMAD.MOV R11, RZ, RZ, -R7 ;  /* 0x000000ffff0b7224 */ /* 0x008fe200078e0a07 */
[----:B------:R-:W-:Y:S01]  /*13c0*/  UIMAD UR19, UR19, 0x2a, URZ ;  /* 0x0000002a131378a4 */ /* 0x000fe2000f8e023f */
[C---:B------:R-:W-:Y:S01]  /*13d0*/  IMAD.HI.U32 R4, R5.reuse, R8, RZ ;  /* 0x0000000805047227 */ /* 0x040fe200078e00ff */
[----:B------:R-:W-:Y:S01]  /*13e0*/  ULDC UR41, c[0x0][0x238] ;  /* 0x00008e0000297ab9 */ /* 0x000fe20000000800 */
[----:B------:R-:W-:Y:S01]  /*13f0*/  ULDC UR45, c[0x0][0x238] ;  /* 0x00008e00002d7ab9 */ /* 0x000fe20000000800 */
[----:B------:R-:W-:Y:S01]  /*1400*/  UIMAD UR41, UR41, 0x29, URZ ;  /* 0x00000029292978a4 */ /* 0x000fe2000f8e023f */
[----:B------:R-:W-:Y:S01]  /*1410*/  IMAD.HI.U32 R5, R5, R12, RZ ;  /* 0x0000000c05057227 */ /* 0x000fe200078e00ff */
[----:B------:R-:W-:Y:S01]  /*1420*/  UIMAD UR45, UR45, 0x28, URZ ;  /* 0x000000282d2d78a4 */ /* 0x000fe2000f8e023f */
[----:B------:R-:W-:Y:S01]  /*1430*/  CS2R R174, SRZ ;  /* 0x0000000000ae7805 */ /* 0x000fe2000001ff00 */
[----:B------:R-:W-:Y:S01]  /*1440*/  ULDC UR49, c[0x0][0x238] ;  /* 0x00008e0000317ab9 */ /* 0x000fe20000000800 */
[----:B------:R-:W-:Y:S01]  /*1450*/  IMAD R11, R11, R0, RZ ;  /* 0x000000000b0b7224 */ /* 0x000fe200078e02ff */
[----:B------:R-:W-:Y:S01]  /*1460*/  UIMAD UR49, UR49, 0x27, URZ ;  /* 0x00000027313178a4 */ /* 0x000fe2000f8e023f */
[----:B------:R-:W-:Y:S01]  /*1470*/  IMAD.MOV R10, RZ, RZ, -R4 ;  /* 0x000000ffff0a7224 */ /* 0x000fe200078e0a04 */
[----:B------:R-:W-:Y:S01]  /*1480*/  LOP3.LUT R4, R220, R9, RZ, 0xfc, !PT ;  /* 0x00000009dc047212 */ /* 0x000fe200078efcff */
[----:B------:R-:W-:Y:S01]  /*1490*/  IMAD.MOV R9, RZ, RZ, -R5 ;  /* 0x000000ffff097224 */ /* 0x000fe200078e0a05 */
[----:B------:R-:W-:Y:S01]  /*14a0*/  ULDC UR53, c[0x0][0x238] ;  /* 0x00008e0000357ab9 */ /* 0x000fe20000000800 */
[----:B------:R-:W-:Y:S01]  /*14b0*/  IMAD.HI.U32 R5, R7, R11, R6 ;  /* 0x0000000b07057227 */ /* 0x000fe200078e0006 */
[C---:B------:R-:W-:Y:S01]  /*14c0*/  LOP3.LUT R11, R4.reuse, 0x7e, RZ, 0xfc, !PT ;  /* 0x0000007e040b7812 */ /* 0x040fe200078efcff */
[----:B------:R-:W-:Y:S01]  /*14d0*/  UIMAD UR53, UR53, 0x26, URZ ;  /* 0x00000026353578a4 */ /* 0x000fe2000f8e023f */
[C---:B------:R-:W-:Y:S01]  /*14e0*/  LOP3.LUT R16, R4.reuse, 0x7c, RZ, 0xfc, !PT ;  /* 0x0000007c04107812 */ /* 0x040fe200078efcff */
[C---:B------:R-:W-:Y:S01]  /*14f0*/  IMAD R6, R13.reuse, R10, R8 ;  /* 0x0000000a0d067224 */ /* 0x040fe200078e0208 */
[----:B------:R-:W-:Y:S01]  /*1500*/  IABS R10, R11 ;  /* 0x0000000b000a7213 */ /* 0x000fe20000000000 */
[C---:B------:R-:W-:Y:S01]  /*1510*/  IMAD R8, R13.reuse, R9, R12 ;  /* 0x000000090d087224 */ /* 0x040fe200078e020c */
[----:B------:R-:W-:Y:S01]  /*1520*/  IABS R12, R16 ;  /* 0x00000010000c7213 */ /* 0x000fe20000000000 */
[----:B------:R-:W-:Y:S01]  /*1530*/  ULDC UR57, c[0x0][0x238] ;  /* 0x00008e0000397ab9 */ /* 0x000fe20000000800 */
[----:B------:R-:W-:Y:S01]  /*1540*/  ISETP.GT.U32.AND P0, PT, R13, R6, PT ;  /* 0x000000060d00720c */ /* 0x000fe20003f04070 */
[----:B------:R-:W-:Y:S01]  /*1550*/  IMAD.HI.U32 R7, R5, R10, RZ ;  /* 0x0000000a05077227 */ /* 0x000fe200078e00ff */
[----:B------:R-:W-:Y:S01]  /*1560*/  ISETP.GE.AND P5, PT, R11, RZ, PT ;  /* 0x000000ff0b00720c */ /* 0x000fe20003fa6270 */
[----:B------:R-:W-:Y:S01]  /*1570*/  UIMAD UR57, UR57, 0x25, URZ ;  /* 0x00000025393978a4 */ /* 0x000fe2000f8e023f */
[----:B------:R-:W-:Y:S01]  /*1580*/  ISETP.GT.U32.AND P1, PT, R13, R8, PT ;  /* 0x000000080d00720c */ /* 0x000fe20003f24070 */
[C---:B------:R-:W-:Y:S01]  /*1590*/  IMAD.HI.U32 R9, R5.reuse, R12, RZ ;  /* 0x0000000c05097227 */ /* 0x040fe200078e00ff */
[C---:B------:R-:W-:Y:S01]  /*15a0*/  LOP3.LUT R17, R4.reuse, 0x7a, RZ, 0xfc, !PT ;  /* 0x0000007a04117812 */ /* 0x040fe200078efcff */
[----:B------:R-:W-:Y:S01]  /*15b0*/  ULDC UR39, c[0x0][0x238] ;  /* 0x00008e0000277ab9 */ /* 0x000fe20000000800 */
[C---:B------:R-:W-:Y:S01]  /*15c0*/  LOP3.LUT R18, R4.reuse, 0x78, RZ, 0xfc, !PT ;  /* 0x0000007804127812 */ /* 0x040fe200078efcff */
[----:B------:R-:W-:Y:S01]  /*15d0*/  IMAD.MOV R11, RZ, RZ, -R7 ;  /* 0x000000ffff0b7224 */ /* 0x000fe200078e0a07 */
[----:B------:R-:W-:Y:S01]  /*15e0*/  IABS R14, R17 ;  /* 0x00000011000e7213 */ /* 0x000fe20000000000 */
[----:B------:R-:W-:Y:S01]  /*15f0*/  IMAD.MOV R15, RZ, RZ, -R9 ;  /* 0x000000ffff0f7224 */ /* 0x000fe200078e0a09 */
[----:B------:R-:W-:Y:S01]  /*1600*/  LOP3.LUT R20, R4, 0x74, RZ, 0xfc, !PT ;  /* 0x0000007404147812 */ /* 0x000fe200078efcff */
[----:B------:R-:W-:Y:S01]  /*1610*/  IMAD R9, R0, R11, R10 ;  /* 0x0000000b00097224 */ /* 0x000fe200078e020a */
[----:B------:R-:W-:Y:S01]  /*1620*/  LOP3.LUT R23, R4, 0x70, RZ, 0xfc, !PT ;  /* 0x0000007004177812 */ /* 0x000fe200078efcff */
[--C-:B------:R-:W-:Y:S01]  /*1630*/  @!P0 IMAD.IADD R6, R6, 0x1, -R13.reuse ;  /* 0x0000000106068824 */ /* 0x100fe200078e0a0d */
[----:B------:R-:W-:Y:S01]  /*1640*/  LOP3.LUT R24, R4, 0x6e, RZ, 0xfc, !PT ;  /* 0x0000006e04187812 */ /* 0x000fe200078efcff */
[----:B------:R-:W-:Y:S01]  /*1650*/  @!P1 IMAD.IADD R8, R8, 0x1, -R13 ;  /* 0x0000000108089824 */ /* 0x000fe200078e0a0d */
[C---:B------:R-:W-:Y:S01]  /*1660*/  ISETP.GT.U32.AND P6, PT, R0.reuse, R9, PT ;  /* 0x000000090000720c */ /* 0x040fe20003fc4070 */
[----:B------:R-:W-:Y:S01]  /*1670*/  IMAD.HI.U32 R7, R5, R14, RZ ;  /* 0x0000000e05077227 */ /* 0x000fe200078e00ff */
[C---:B------:R-:W-:Y:S01]  /*1680*/  ISETP.GT.U32.AND P2, PT, R13.reuse, R6, PT ;  /* 0x000000060d00720c */ /* 0x040fe20003f44070 */
[----:B------:R-:W-:Y:S01]  /*1690*/  UIMAD UR39, UR39, 0x24, URZ ;  /* 0x00000024272778a4 */ /* 0x000fe2000f8e023f */
[----:B------:R-:W-:Y:S01]  /*16a0*/  ISETP.GT.U32.AND P3, PT, R13, R8, PT ;  /* 0x000000080d00720c */ /* 0x000fe20003f64070 */
[----:B------:R-:W-:Y:S01]  /*16b0*/  IMAD R11, R0, R15, R12 ;  /* 0x0000000f000b7224 */ /* 0x000fe200078e020c */
[----:B------:R-:W-:Y:S01]  /*16c0*/  IABS R12, R18 ;  /* 0x00000012000c7213 */ /* 0x000fe20000000000 */
[----:B------:R-:W-:Y:S01]  /*16d0*/  IMAD.MOV R7, RZ, RZ, -R7 ;  /* 0x000000ffff077224 */ /* 0x000fe200078e0a07 */
[----:B------:R-:W-:Y:S01]  /*16e0*/  ISETP.GE.AND P1, PT, R16, RZ, PT ;  /* 0x000000ff1000720c */ /* 0x000fe20003f26270 */
[----:B------:R-:W-:Y:S01]  /*16f0*/  ULDC UR36, c[0x0][0x238] ;  /* 0x00008e0000247ab9 */ /* 0x000fe20000000800 */
[C---:B------:R-:W-:Y:S01]  /*1700*/  ISETP.GT.U32.AND P0, PT, R0.reuse, R11, PT ;  /* 0x0000000b0000720c */ /* 0x040fe20003f04070 */
[----:B------:R-:W-:Y:S01]  /*1710*/  IMAD R10, R0, R7, R14 ;  /* 0x00000007000a7224 */ /* 0x000fe200078e020e */
[----:B------:R-:W-:Y:S01]  /*1720*/  LOP3.LUT R16, R4, 0x76, RZ, 0xfc, !PT ;  /* 0x0000007604107812 */ /* 0x000fe200078efcff */
[----:B------:R-:W-:Y:S01]  /*1730*/  @!P6 IMAD.IADD R9, R9, 0x1, -R0 ;  /* 0x000000010909e824 */ /* 0x000fe200078e0a00 */
[----:B------:R-:W-:Y:S01]  /*1740*/  LOP3.LUT R7, RZ, R2, RZ, 0x33, !PT ;  /* 0x00000002ff077212 */ /* 0x000fe200078e33ff */
[----:B------:R-:W-:Y:S01]  /*1750*/  IMAD.MOV.U32 R14, RZ, RZ, R12 ;  /* 0x000000ffff0e7224 */ /* 0x000fe200078e000c */
[----:B------:R-:W-:Y:S01]  /*1760*/  IABS R15, R16 ;  /* 0x00000010000f7213 */ /* 0x000fe20000000000 */
[--C-:B------:R-:W-:Y:S01]  /*1770*/  @!P2 IMAD.IADD R6, R6, 0x1, -R13.reuse ;  /* 0x000000010606a824 */ /* 0x100fe200078e0a0d */
[----:B------:R-:W-:Y:S01]  /*1780*/  ISETP.GT.U32.AND P6, PT, R0, R9, PT ;  /* 0x000000090000720c */ /* 0x000fe20003fc4070 */
[----:B------:R-:W-:Y:S01]  /*1790*/  IMAD.HI.U32 R12, R5, R14, RZ ;  /* 0x0000000e050c7227 */ /* 0x000fe200078e00ff */
[----:B------:R-:W-:Y:S01]  /*17a0*/  ISETP.GE.AND P2, PT, R221, RZ, PT ;  /* 0x000000ffdd00720c */ /* 0x000fe20003f46270 */
[----:B------:R-:W-:Y:S01]  /*17b0*/  UIMAD UR36, UR36, 0x23, URZ ;  /* 0x00000023242478a4 */ /* 0x000fe2000f8e023f */
[----:B------:R-:W-:Y:S01]  /*17c0*/  LOP3.LUT R22, R4, 0x72, RZ, 0xfc, !PT ;  /* 0x0000007204167812 */ /* 0x000fe200078efcff */
[----:B------:R-:W-:Y:S01]  /*17d0*/  @!P3 IMAD.IADD R8, R8, 0x1, -R13 ;  /* 0x000000010808b824 */ /* 0x000fe200078e0a0d */
[----:B------:R-:W-:Y:S01]  /*17e0*/  ISETP.NE.AND P3, PT, R2, RZ, PT ;  /* 0x000000ff0200720c */ /* 0x000fe20003f65270 */
[----:B------:R-:W-:Y:S01]  /*17f0*/  IMAD.MOV R13, RZ, RZ, -R12 ;  /* 0x000000ffff0d7224 */ /* 0x000fe200078e0a0c */
[----:B------:R-:W-:Y:S01]  /*1800*/  IABS R12, R20 ;  /* 0x00000014000c7213 */ /* 0x000fe20000000000 */
[----:B------:R-:W-:Y:S01]  /*1810*/  @!P0 IMAD.IADD R11, R11, 0x1, -R0 ;  /* 0x000000010b0b8824 */ /* 0x000fe200078e0a00 */
[C---:B------:R-:W-:Y:S01]  /*1820*/  ISETP.GT.U32.AND P0, PT, R0.reuse, R10, PT ;  /* 0x0000000a0000720c */ /* 0x040fe20003f04070 */
[----:B------:R-:W-:Y:S01]  /*1830*/  IMAD R13, R0, R13, R14 ;  /* 0x0000000d000d7224 */ /* 0x000fe200078e020e */
[C---:B------:R-:W-:Y:S01]  /*1840*/  LOP3.LUT R25, R4.reuse, 0x6c, RZ, 0xfc, !PT ;  /* 0x0000006c04197812 */ /* 0x040fe200078efcff */
[----:B------:R-:W-:Y:S01]  /*1850*/  @!P6 IMAD.IADD R9, R9, 0x1, -R0 ;  /* 0x000000010909e824 */ /* 0x000fe200078e0a00 */
[----:B------:R-:W-:Y:S01]  /*1860*/  LOP3.LUT R26, R4, 0x62, RZ, 0xfc, !PT ;  /* 0x00000062041a7812 */ /* 0x000fe200078efcff */
[----:B------:R-:W-:Y:S01]  /*1870*/  @!P2 IMAD.MOV R6, RZ, RZ, -R6 ;  /* 0x000000ffff06a224 */ /* 0x000fe200078e0a06 */
[C---:B------:R-:W-:Y:S01]  /*1880*/  ISETP.GT.U32.AND P6, PT, R0.reuse, R13, PT ;  /* 0x0000000d0000720c */ /* 0x040fe20003fc4070 */
[----:B------:R-:W-:Y:S01]  /*1890*/  @!P4 IMAD.MOV R8, RZ, RZ, -R8 ;  /* 0x000000ffff08c224 */ /* 0x000fe200078e0a08 */
[----:B------:R-:W-:Y:S01]  /*18a0*/  ISETP.GT.U32.AND P2, PT, R0, R11, PT ;  /* 0x0000000b0000720c */ /* 0x000fe20003f44070 */
[----:B------:R-:W-:Y:S01]  /*18b0*/  @!P5 IMAD.MOV R9, RZ, RZ, -R9 ;  /* 0x000000ffff09d224 */ /* 0x000fe200078e0a09 */
[C---:B------:R-:W-:Y:S01]  /*18c0*/  SEL R2, R7.reuse, R6, !P3 ;  /* 0x0000000607027207 */ /* 0x040fe20005800000 */
[----:B------:R-:W-:Y:S01]  /*18d0*/  ULDC UR40, c[0x0][0x238] ;  /* 0x00008e0000287ab9 */ /* 0x000fe20000000800 */
[----:B------:R-:W-:Y:S01]  /*18e0*/  SEL R6, R7, R8, !P3 ;  /* 0x0000000807067207 */ /* 0x000fe20005800000 */
[--C-:B------:R-:W-:Y:S01]  /*18f0*/  @!P0 IMAD.IADD R10, R10, 0x1, -R0.reuse ;  /* 0x000000010a0a8824 */ /* 0x100fe200078e0a00 */
[----:B------:R-:W-:Y:S01]  /*1900*/  ISETP.GE.AND P3, PT, R18, RZ, PT ;  /* 0x000000ff1200720c */ /* 0x000fe20003f66270 */
[----:B------:R-:W-:Y:S01]  /*1910*/  IMAD.HI.U32 R7, R5, R15, RZ ;  /* 0x0000000f05077227 */ /* 0x000fe200078e00ff */
[----:B------:R-:W-:Y:S01]  /*1920*/  IABS R18, R24 ;  /* 0x0000001800127213 */ /* 0x000fe20000000000 */
[----:B------:R-:W-:Y:S01]  /*1930*/  UIMAD UR40, UR40, 0x22, URZ ;  /* 0x00000022282878a4 */ /* 0x000fe2000f8e023f */
[C---:B------:R-:W-:Y:S01]  /*1940*/  ISETP.GT.U32.AND P0, PT, R0.reuse, R10, PT ;  /* 0x0000000a0000720c */ /* 0x040fe20003f04070 */
[--C-:B------:R-:W-:Y:S01]  /*1950*/  @!P6 IMAD.IADD R13, R13, 0x1, -R0.reuse ;  /* 0x000000010d0de824 */ /* 0x100fe200078e0a00 */
[----:B------:R-:W-:Y:S01]  /*1960*/  ISETP.GE.AND P4, PT, R17, RZ, PT ;  /* 0x000000ff1100720c */ /* 0x000fe20003f86270 */
[----:B------:R-:W-:Y:S01]  /*1970*/  IMAD.MOV R7, RZ, RZ, -R7 ;  /* 0x000000ffff077224 */ /* 0x000fe200078e0a07 */
[----:B------:R-:W-:Y:S01]  /*1980*/  IABS R17, R22 ;  /* 0x0000001600117213 */ /* 0x000fe20000000000 */
[--C-:B------:R-:W-:Y:S01]  /*1990*/  @!P2 IMAD.IADD R11, R11, 0x1, -R0.reuse ;  /* 0x000000010b0ba824 */ /* 0x100fe200078e0a00 */
[C---:B------:R-:W-:Y:S01]  /*19a0*/  ISETP.GT.U32.AND P6, PT, R0.reuse, R13, PT ;  /* 0x0000000d0000720c */ /* 0x040fe20003fc4070 */
[----:B------:R-:W-:Y:S01]  /*19b0*/  IMAD R15, R0, R7, R15 ;  /* 0x00000007000f7224 */ /* 0x000fe200078e020f */
[----:B------:R-:W-:Y:S01]  /*19c0*/  ISETP.GE.AND P2, PT, R16, RZ, PT ;  /* 0x000000ff1000720c */ /* 0x000fe20003f46270 */
[----:B------:R-:W-:Y:S01]  /*19d0*/  IMAD.HI.U32 R7, R5, R12, RZ ;  /* 0x0000000c05077227 */ /* 0x000fe200078e00ff */
[----:B------:R-:W-:Y:S01]  /*19e0*/  IABS R16, R23 ;  /* 0x0000001700107213 */ /* 0x000fe20000000000 */
[----:B------:R-:W-:Y:S01]  /*19f0*/  ULDC UR42, c[0x0][0x238] ;  /* 0x00008e00002a7ab9 */ /* 0x000fe20000000800 */
[C---:B------:R-:W-:Y:S01]  /*1a00*/  LOP3.LUT R30, R4.reuse, 0x5c, RZ, 0xfc, !PT ;  /* 0x0000005c041e7812 */ /* 0x040fe200078efcff */
[----:B------:R-:W-:Y:S01]  /*1a10*/  IMAD.MOV R7, RZ, RZ, -R7 ;  /* 0x000000ffff077224 */ /* 0x000fe200078e0a07 */
[----:B------:R-:W-:Y:S01]  /*1a20*/  LOP3.LUT R31, R4, 0x5a, RZ, 0xfc, !PT ;  /* 0x0000005a041f7812 */ /* 0x000fe200078efcff */
[----:B------:R-:W-:Y:S01]  /*1a30*/  @!P0 IMAD.IADD R10, R10, 0x1, -R0 ;  /* 0x000000010a0a8824 */ /* 0x000fe200078e0a00 */
[C---:B------:R-:W-:Y:S01]  /*1a40*/  ISETP.GT.U32.AND P0, PT, R0.reuse, R15, PT ;  /* 0x0000000f0000720c */ /* 0x040fe20003f04070 */
[C---:B------:R-:W-:Y:S01]  /*1a50*/  IMAD R12, R0.reuse, R7, R12 ;  /* 0x00000007000c7224 */ /* 0x040fe200078e020c */
[----:B------:R-:W-:Y:S01]  /*1a60*/  IABS R27, R30 ;  /* 0x0000001e001b7213 */ /* 0x000fe20000000000 */
[--C-:B------:R-:W-:Y:S01]  /*1a70*/  @!P6 IMAD.IADD R13, R13, 0x1, -R0.reuse ;  /* 0x000000010d0de824 */ /* 0x100fe200078e0a00 */
[----:B------:R-:W-:Y:S01]  /*1a80*/  IABS R28, R31 ;  /* 0x0000001f001c7213 */ /* 0x000fe20000000000 */
[C---:B------:R-:W-:Y:S01]  /*1a90*/  IMAD.HI.U32 R8, R5.reuse, R16, RZ ;  /* 0x0000001005087227 */ /* 0x040fe200078e00ff */
[----:B------:R-:W-:Y:S01]  /*1aa0*/  ISETP.GT.U32.AND P6, PT, R0, R12, PT ;  /* 0x0000000c0000720c */ /* 0x000fe20003fc4070 */
[----:B------:R-:W-:Y:S01]  /*1ab0*/  UIMAD UR42, UR42, 0x21, URZ ;  /* 0x000000212a2a78a4 */ /* 0x000fe2000f8e023f */
[C---:B------:R-:W-:Y:S01]  /*1ac0*/  LOP3.LUT R29, R4.reuse, 0x5e, RZ, 0xfc, !PT ;  /* 0x0000005e041d7812 */ /* 0x040fe200078efcff */
[----:B------:R-:W-:Y:S01]  /*1ad0*/  IMAD.HI.U32 R14, R5, R18, RZ ;  /* 0x00000012050e7227 */ /* 0x000fe200078e00ff */
[C---:B------:R-:W-:Y:S01]  /*1ae0*/  LOP3.LUT R32, R4.reuse, 0x58, RZ, 0xfc, !PT ;  /* 0x0000005804207812 */ /* 0x040fe200078efcff */
[----:B------:R-:W-:Y:S01]  /*1af0*/  ULDC UR44, c[0x0][0x238] ;  /* 0x00008e00002c7ab9 */ /* 0x000fe20000000800 */
[----:B------:R-:W-:Y:S01]  /*1b00*/  LOP3.LUT R33, R4, 0x54, RZ, 0xfc, !PT ;  /* 0x0000005404217812 */ /* 0x000fe200078efcff */
[--C-:B------:R-:W-:Y:S01]  /*1b10*/  @!P0 IMAD.IADD R15, R15, 0x1, -R0.reuse ;  /* 0x000000010f0f8824 */ /* 0x100fe200078e0a00 */
[----:B------:R-:W-:Y:S01]  /*1b20*/  ISETP.GE.AND P0, PT, R20, RZ, PT ;  /* 0x000000ff1400720c */ /* 0x000fe20003f06270 */
[----:B------:R-:W-:Y:S01]  /*1b30*/  IMAD.HI.U32 R7, R5, R17, RZ ;  /* 0x0000001105077227 */ /* 0x000fe200078e00ff */
[----:B------:R-:W-:Y:S01]  /*1b40*/  IABS R20, R26 ;  /* 0x0000001a00147213 */ /* 0x000fe20000000000 */
[----:B------:R-:W-:Y:S01]  /*1b50*/  USHF.L.U32 UR44, UR44, 0x5, URZ ;  /* 0x000000052c2c7899 */ /* 0x000fe2000800063f */
[----:B------:R-:W-:Y:S01]  /*1b60*/  LOP3.LUT R35, R4, 0x4e, RZ, 0xfc, !PT ;  /* 0x0000004e04237812 */ /* 0x000fe200078efcff */
[----:B------:R-:W-:Y:S01]  /*1b70*/  @!P6 IMAD.IADD R12, R12, 0x1, -R0 ;  /* 0x000000010c0ce824 */ /* 0x000fe200078e0a00 */
[----:B------:R-:W-:Y:S01]  /*1b80*/  ISETP.GT.U32.AND P6, PT, R0, R15, PT ;  /* 0x0000000f0000720c */ /* 0x000fe20003fc4070 */
[----:B------:R-:W-:Y:S01]  /*1b90*/  IMAD.MOV R19, RZ, RZ, -R8 ;  /* 0x000000ffff137224 */ /* 0x000fe200078e0a08 */
[C---:B------:R-:W-:Y:S01]  /*1ba0*/  LOP3.LUT R36, R4.reuse, 0x4c, RZ, 0xfc, !PT ;  /* 0x0000004c04247812 */ /* 0x040fe200078efcff */
[----:B------:R-:W-:Y:S01]  /*1bb0*/  IMAD.MOV R21, RZ, RZ, -R14 ;  /* 0x000000ffff157224 */ /* 0x000fe200078e0a0e */
[----:B------:R-:W-:Y:S01]  /*1bc0*/  LOP3.LUT R37, R4, 0x4a, RZ, 0xfc, !PT ;  /* 0x0000004a04257812 */ /* 0x000fe200078efcff */
[----:B------:R-:W-:Y:S01]  /*1bd0*/  IMAD.MOV R7, RZ, RZ, -R7 ;  /* 0x000000ffff077224 */ /* 0x000fe200078e0a07 */
[----:B------:R-:W-:Y:S01]  /*1be0*/  IABS R34, R36 ;  /* 0x0000002400227213 */ /* 0x000fe20000000000 */
[----:B------:R-:W-:Y:S01]  /*1bf0*/  IMAD R14, R0, R19, R16 ;  /* 0x00000013000e7224 */ /* 0x000fe200078e0210 */
[----:B------:R-:W-:Y:S01]  /*1c00*/  LOP3.LUT R39, R4, 0x48, RZ, 0xfc, !PT ;  /* 0x0000004804277812 */ /* 0x000fe200078efcff */
[----:B------:R-:W-:Y:S01]  /*1c10*/  IMAD R19, R0, R21, R18 ;  /* 0x0000001500137224 */ /* 0x000fe200078e0212 */
[----:B------:R-:W-:Y:S01]  /*1c20*/  LOP3.LUT R18, R4, 0x6a, RZ, 0xfc, !PT ;  /* 0x0000006a04127812 */ /* 0x000fe200078efcff */
[C---:B------:R-:W-:Y:S01]  /*1c30*/  IMAD R17, R0.reuse, R7, R17 ;  /* 0x0000000700117224 */ /* 0x040fe200078e0211 */
[----:B------:R-:W-:Y:S01]  /*1c40*/  IABS R7, R25 ;  /* 0x0000001900077213 */ /* 0x000fe20000000000 */
[----:B------:R-:W-:Y:S01]  /*1c50*/  @!P6 IMAD.IADD R15, R15, 0x1, -R0 ;  /* 0x000000010f0fe824 */ /* 0x000fe200078e0a00 */
[C---:B------:R-:W-:Y:S01]  /*1c60*/  ISETP.GT.U32.AND P6, PT, R0.reuse, R19, PT ;  /* 0x000000130000720c */ /* 0x040fe20003fc4070 */
[----:B------:R-:W-:Y:S01]  /*1c70*/  @!P4 IMAD.MOV R10, RZ, RZ, -R10 ;  /* 0x000000ffff0ac224 */ /* 0x000fe200078e0a0a */
[C---:B------:R-:W-:Y:S01]  /*1c80*/  ISETP.GT.U32.AND P4, PT, R0.reuse, R14, PT ;  /* 0x0000000e0000720c */ /* 0x040fe20003f84070 */
[----:B------:R-:W-:Y:S01]  /*1c90*/  IMAD.MOV.U32 R21, RZ, RZ, R7 ;  /* 0x000000ffff157224 */ /* 0x000fe200078e0007 */
[----:B------:R-:W-:Y:S01]  /*1ca0*/  ISETP.GT.U32.AND P5, PT, R0, R17, PT ;  /* 0x000000110000720c */ /* 0x000fe20003fa4070 */
[----:B------:R-:W-:Y:S01]  /*1cb0*/  IMAD.MOV.U32 R7, RZ, RZ, R11 ;  /* 0x000000ffff077224 */ /* 0x000fe200078e000b */
[----:B------:R-:W-:Y:S01]  /*1cc0*/  IABS R16, R18 ;  /* 0x0000001200107213 */ /* 0x000fe20000000000 */
[----:B------:R-:W-:Y:S01]  /*1cd0*/  IMAD.HI.U32 R11, R5, R21, RZ ;  /* 0x00000015050b7227 */ /* 0x000fe200078e00ff */
[C---:B------:R-:W-:Y:S01]  /*1ce0*/  LOP3.LUT R40, R4.reuse, 0x46, RZ, 0xfc, !PT ;  /* 0x0000004604287812 */ /* 0x040fe200078efcff */
[----:B------:R-:W-:Y:S01]  /*1cf0*/  ULDC UR46, c[0x0][0x238] ;  /* 0x00008e00002e7ab9 */ /* 0x000fe20000000800 */
[----:B------:R-:W-:Y:S01]  /*1d00*/  LOP3.LUT R41, R4, 0x40, RZ, 0xfc, !PT ;  /* 0x0000004004297812 */ /* 0x000fe200078efcff */
[----:B------:R-:W-:Y:S01]  /*1d10*/  @!P1 IMAD.MOV R7, RZ, RZ, -R7 ;  /* 0x000000ffff079224 */ /* 0x000fe200078e0a07 */
[C---:B------:R-:W-:Y:S01]  /*1d20*/  ISETP.GT.U32.AND P1, PT, R0.reuse, R12, PT ;  /* 0x0000000c0000720c */ /* 0x040fe20003f24070 */
[--C-:B------:R-:W-:Y:S01]  /*1d30*/  @!P6 IMAD.IADD R19, R19, 0x1, -R0.reuse ;  /* 0x000000011313e824 */ /* 0x100fe200078e0a00 */
[----:B------:R-:W-:Y:S01]  /*1d40*/  IABS R38, R40 ;  /* 0x0000002800267213 */ /* 0x000fe20000000000 */
[----:B------:R-:W-:Y:S01]  /*1d50*/  IMAD.MOV R11, RZ, RZ, -R11 ;  /* 0x000000ffff0b7224 */ /* 0x000fe200078e0a0b */
[----:B------:R-:W-:Y:S01]  /*1d60*/  IABS R42, R41 ;  /* 0x00000029002a7213 */ /* 0x000fe20000000000 */
[----:B------:R-:W-:Y:S01]  /*1d70*/  IMAD.MOV.U32 R8, RZ, RZ, R13 ;  /* 0x000000ffff087224 */ /* 0x000fe200078e000d */
[C---:B------:R-:W-:Y:S01]  /*1d80*/  ISETP.GT.U32.AND P6, PT, R0.reuse, R19, PT ;  /* 0x000000130000720c */ /* 0x040fe20003fc4070 */
[----:B------:R-:W-:Y:S01]  /*1d90*/  IMAD R21, R0, R11, R21 ;  /* 0x0000000b00157224 */ /* 0x000fe200078e0215 */
[C---:B------:R-:W-:Y:S01]  /*1da0*/  LOP3.LUT R45, R4.reuse, 0x3e, RZ, 0xfc, !PT ;  /* 0x0000003e042d7812 */ /* 0x040fe200078efcff */
[----:B------:R-:W-:Y:S01]  /*1db0*/  IMAD.HI.U32 R13, R5, R16, RZ ;  /* 0x00000010050d7227 */ /* 0x000fe200078e00ff */
[----:B------:R-:W-:Y:S01]  /*1dc0*/  LOP3.LUT R50, R4, 0x3a, RZ, 0xfc, !PT ;  /* 0x0000003a04327812 */ /* 0x000fe200078efcff */
[----:B------:R-:W-:Y:S01]  /*1dd0*/  UIMAD UR46, UR46, 0x1f, URZ ;  /* 0x0000001f2e2e78a4 */ /* 0x000fe2000f8e023f */
[----:B------:R-:W-:Y:S01]  /*1de0*/  IABS R43, R45 ;  /* 0x0000002d002b7213 */ /* 0x000fe20000000000 */
[--C-:B------:R-:W-:Y:S01]  /*1df0*/  @!P4 IMAD.IADD R14, R14, 0x1, -R0.reuse ;  /* 0x000000010e0ec824 */ /* 0x100fe200078e0a00 */
[C---:B------:R-:W-:Y:S01]  /*1e00*/  LOP3.LUT R53, R4.reuse, 0x36, RZ, 0xfc, !PT ;  /* 0x0000003604357812 */ /* 0x040fe200078efcff */
[----:B------:R-:W-:Y:S01]  /*1e10*/  IMAD.MOV.U32 R11, RZ, RZ, R15 ;  /* 0x000000ffff0b7224 */ /* 0x000fe200078e000f */
[----:B------:R-:W-:Y:S01]  /*1e20*/  LOP3.LUT R15, R4, 0x68, RZ, 0xfc, !PT ;  /* 0x00000068040f7812 */ /* 0x000fe200078efcff */
[--C-:B------:R-:W-:Y:S01]  /*1e30*/  @!P1 IMAD.IADD R12, R12, 0x1, -R0.reuse ;  /* 0x000000010c0c9824 */ /* 0x100fe200078e0a00 */
[----:B------:R-:W-:Y:S01]  /*1e40*/  ISETP.GE.AND P1, PT, R23, RZ, PT ;  /* 0x000000ff1700720c */ /* 0x000fe20003f26270 */
[----:B------:R-:W-:Y:S01]  /*1e50*/  IMAD.MOV R13, RZ, RZ, -R13 ;  /* 0x000000ffff0d7224 */ /* 0x000fe200078e0a0d */
[----:B------:R-:W-:Y:S01]  /*1e60*/  IABS R23, R15 ;  /* 0x0000000f00177213 */ /* 0x000fe20000000000 */
[----:B------:R-:W-:Y:S01]  /*1e70*/  @!P2 IMAD.MOV R11, RZ, RZ, -R11 ;  /* 0x000000ffff0ba224 */ /* 0x000fe200078e0a0b */
[----:B------:R-:W-:Y:S01]  /*1e80*/  ISETP.GT.U32.AND P2, PT, R0, R14, PT ;  /* 0x0000000e0000720c */ /* 0x000fe20003f44070 */
[----:B------:R-:W-:Y:S01]  /*1e90*/  @!P5 IMAD.IADD R17, R17, 0x1, -R0 ;  /* 0x000000011111d824 */ /* 0x000fe200078e0a00 */
[----:B------:R-:W-:Y:S01]  /*1ea0*/  ISETP.GE.AND P5, PT, R24, RZ, PT ;  /* 0x000000ff1800720c */ /* 0x000fe20003fa6270 */
[----:B------:R-:W-:Y:S01]  /*1eb0*/  @!P0 IMAD.MOV R12, RZ, RZ, -R12 ;  /* 0x000000ffff0c8224 */ /* 0x000fe200078e0a0c */
[C---:B------:R-:W-:Y:S01]  /*1ec0*/  ISETP.GT.U32.AND P0, PT, R0.reuse, R21, PT ;  /* 0x000000150000720c */ /* 0x040fe20003f04070 */
[C---:B------:R-:W-:Y:S01]  /*1ed0*/  IMAD R16, R0.reuse, R13, R16 ;  /* 0x0000000d00107224 */ /* 0x040fe200078e0210 */
[----:B------:R-:W-:Y:S01]  /*1ee0*/  ISETP.GT.U32.AND P4, PT, R0, R17, PT ;  /* 0x000000110000720c */ /* 0x000fe20003f84070 */
[----:B------:R-:W-:Y:S01]  /*1ef0*/  @!P6 IMAD.IADD R19, R19, 0x1, -R0 ;  /* 0x000000011313e824 */ /* 0x000fe200078e0a00 */
[----:B------:R-:W-:Y:S01]  /*1f00*/  LOP3.LUT R24, R4, 0x64, RZ, 0xfc, !PT ;  /* 0x0000006404187812 */ /* 0x000fe200078efcff */
[----:B------:R-:W-:Y:S01]  /*1f10*/  @!P3 IMAD.MOV R8, RZ, RZ, -R8 ;  /* 0x000000ffff08b224 */ /* 0x000fe200078e0a08 */
[----:B------:R-:W-:Y:S01]  /*1f20*/  ISETP.GT.U32.AND P6, PT, R0, R16, PT ;  /* 0x000000100000720c */ /* 0x000fe20003fc4070 */
[----:B------:R-:W-:Y:S01]  /*1f30*/  IMAD.HI.U32 R13, R5, R23, RZ ;  /* 0x00000017050d7227 */ /* 0x000fe200078e00ff */
[----:B------:R-:W-:Y:S01]  /*1f40*/  ISETP.GE.AND P3, PT, R22, RZ, PT ;  /* 0x000000ff1600720c */ /* 0x000fe20003f66270 */
[----:B------:R-:W-:Y:S01]  /*1f50*/  ULDC UR48, c[0x0][0x238] ;  /* 0x00008e0000307ab9 */ /* 0x000fe20000000800 */
[----:B------:R-:W-:Y:S01]  /*1f60*/  LOP3.LUT R22, R4, 0x66, RZ, 0xfc, !PT ;  /* 0x0000006604167812 */ /* 0x000fe200078efcff */
[--C-:B------:R-:W-:Y:S01]  /*1f70*/  @!P2 IMAD.IADD R14, R14, 0x1, -R0.reuse ;  /* 0x000000010e0ea824 */ /* 0x100fe200078e0a00 */
[----:B------:R-:W-:Y:S01]  /*1f80*/  ISETP.GE.AND P2, PT, R18, RZ, PT ;  /* 0x000000ff1200720c */ /* 0x000fe20003f46270 */
[----:B------:R-:W-:Y:S01]  /*1f90*/  IMAD.MOV R13, RZ, RZ, -R13 ;  /* 0x000000ffff0d7224 */ /* 0x000fe200078e0a0d */
[----:B------:R-:W-:Y:S01]  /*1fa0*/  IABS R18, R22 ;  /* 0x0000001600127213 */ /* 0x000fe20000000000 */
[--C-:B------:R-:W-:Y:S01]  /*1fb0*/  @!P0 IMAD.IADD R21, R21, 0x1, -R0.reuse ;  /* 0x0000000115158824 */ /* 0x100fe200078e0a00 */
[----:B------:R-:W-:Y:S01]  /*1fc0*/  ISETP.GE.AND P0, PT, R15, RZ, PT ;  /* 0x000000ff0f00720c */ /* 0x000fe20003f06270 */
[--C-:B------:R-:W-:Y:S01]  /*1fd0*/  @!P4 IMAD.IADD R17, R17, 0x1, -R0.reuse ;  /* 0x000000011111c824 */ /* 0x100fe200078e0a00 */
[----:B------:R-:W-:Y:S01]  /*1fe0*/  ISETP.GE.AND P4, PT, R25, RZ, PT ;  /* 0x000000ff1900720c */ /* 0x000fe20003f86270 */
[----:B------:R-:W-:Y:S01]  /*1ff0*/  IMAD R23, R0, R13, R23 ;  /* 0x0000000d00177224 */ /* 0x000fe200078e0217 */
[----:B------:R-:W-:Y:S01]  /*2000*/  IABS R25, R24 ;  /* 0x0000001800197213 */ /* 0x000fe20000000000 */
[C---:B------:R-:W-:Y:S01]  /*2010*/  IMAD.HI.U32 R15, R5.reuse, R18, RZ ;  /* 0x00000012050f7227 */ /* 0x040fe200078e00ff */
[----:B------:R-:W-:Y:S01]  /*2020*/  IABS R48, R53 ;  /* 0x0000003500307213 */ /* 0x000fe20000000000 */
[----:B------:R-:W-:Y:S01]  /*2030*/  UIMAD UR48, UR48, 0x1e, URZ ;  /* 0x0000001e303078a4 */ /* 0x000fe2000f8e023f */
[----:B------:R-:W-:Y:S01]  /*2040*/  LOP3.LUT R52, R4, 0x38, RZ, 0xfc, !PT ;  /* 0x0000003804347812 */ /* 0x000fe200078efcff */
[----:B------:R-:W-:Y:S01]  /*2050*/  @!P6 IMAD.IADD R16, R16, 0x1, -R0 ;  /* 0x000000011010e824 */ /* 0x000fe200078e0a00 */
[----:B------:R-:W-:Y:S01]  /*2060*/  ISETP.GT.U32.AND P6, PT, R0, R21, PT ;  /* 0x000000150000720c */ /* 0x000fe20003fc4070 */
[----:B------:R-:W-:Y:S01]  /*2070*/  IMAD.MOV.U32 R13, RZ, RZ, R17 ;  /* 0x000000ffff0d7224 */ /* 0x000fe200078e0011 */
[----:B------:R-:W-:Y:S01]  /*2080*/  IABS R47, R52 ;  /* 0x00000034002f7213 */ /* 0x000fe20000000000 */
[----:B------:R-:W-:Y:S01]  /*2090*/  IMAD.MOV R17, RZ, RZ, -R15 ;  /* 0x000000ffff117224 */ /* 0x000fe200078e0a0f */
[----:B------:R-:W-:Y:S01]  /*20a0*/  LOP3.LUT R54, R4, 0x32, RZ, 0xfc, !PT ;  /* 0x0000003204367812 */ /* 0x000fe200078efcff */
[----:B------:R-:W-:Y:S01]  /*20b0*/  @!P1 IMAD.MOV R14, RZ, RZ, -R14 ;  /* 0x000000ffff0e9224 */ /* 0x000fe200078e0a0e */
[C---:B------:R-:W-:Y:S01]  /*20c0*/  ISETP.GT.U32.AND P1, PT, R0.reuse, R23, PT ;  /* 0x000000170000720c */ /* 0x040fe20003f24070 */
[----:B------:R-:W-:Y:S01]  /*20d0*/  IMAD R18, R0, R17, R18 ;  /* 0x0000001100127224 */ /* 0x000fe200078e0212 */
[C---:B------:R-:W-:Y:S01]  /*20e0*/  LOP3.LUT R56, R4.reuse, 0x30, RZ, 0xfc, !PT ;  /* 0x0000003004387812 */ /* 0x040fe200078efcff */
[----:B------:R-:W-:Y:S01]  /*20f0*/  IMAD.HI.U32 R17, R5, R25, RZ ;  /* 0x0000001905117227 */ /* 0x000fe200078e00ff */
[C---:B------:R-:W-:Y:S01]  /*2100*/  LOP3.LUT R57, R4.reuse, 0x2e, RZ, 0xfc, !PT ;  /* 0x0000002e04397812 */ /* 0x040fe200078efcff */
[----:B------:R-:W-:Y:S01]  /*2110*/  ULDC UR50, c[0x0][0x238] ;  /* 0x00008e0000327ab9 */ /* 0x000fe20000000800 */
[----:B------:R-:W-:Y:S01]  /*2120*/  LOP3.LUT R58, R4, 0x2a, RZ, 0xfc, !PT ;  /* 0x0000002a043a7812 */ /* 0x000fe200078efcff */
[----:B------:R-:W-:Y:S01]  /*2130*/  @!P3 IMAD.MOV R13, RZ, RZ, -R13 ;  /* 0x000000ffff0db224 */ /* 0x000fe200078e0a0d */
[C---:B------:R-:W-:Y:S01]  /*2140*/  ISETP.GT.U32.AND P3, PT, R0.reuse, R16, PT ;  /* 0x000000100000720c */ /* 0x040fe20003f64070 */
[----:B------:R-:W-:Y:S01]  /*2150*/  IMAD.MOV R17, RZ, RZ, -R17 ;  /* 0x000000ffff117224 */ /* 0x000fe200078e0a11 */
[----:B------:R-:W-:Y:S01]  /*2160*/  IABS R51, R57 ;  /* 0x0000003900337213 */ /* 0x000fe20000000000 */
[--C-:B------:R-:W-:Y:S01]  /*2170*/  @!P6 IMAD.IADD R21, R21, 0x1, -R0.reuse ;  /* 0x000000011515e824 */ /* 0x100fe200078e0a00 */
[C---:B------:R-:W-:Y:S01]  /*2180*/  ISETP.GT.U32.AND P6, PT, R0.reuse, R18, PT ;  /* 0x000000120000720c */ /* 0x040fe20003fc4070 */
[----:B------:R-:W-:Y:S01]  /*2190*/  IMAD R25, R0, R17, R25 ;  /* 0x0000001100197224 */ /* 0x000fe200078e0219 */
[----:B------:R-:W-:Y:S01]  /*21a0*/  IABS R55, R58 ;  /* 0x0000003a00377213 */ /* 0x000fe20000000000 */
[--C-:B------:R-:W-:Y:S01]  /*21b0*/  @!P1 IMAD.IADD R23, R23, 0x1, -R0.reuse ;  /* 0x0000000117179824 */ /* 0x100fe200078e0a00 */
[----:B------:R-:W-:Y:S01]  /*21c0*/  ISETP.GE.AND P1, PT, R26, RZ, PT ;  /* 0x000000ff1a00720c */ /* 0x000fe20003f26270 */
[----:B------:R-:W-:Y:S01]  /*21d0*/  IMAD.MOV.U32 R17, RZ, RZ, R21 ;  /* 0x000000ffff117224 */ /* 0x000fe200078e0015 */
[----:B------:R-:W-:Y:S01]  /*21e0*/  IABS R26, R29 ;  /* 0x0000001d001a7213 */ /* 0x000fe20000000000 */
[----:B------:R-:W-:Y:S01]  /*21f0*/  IMAD.MOV.U32 R15, RZ, RZ, R19 ;  /* 0x000000ffff0f7224 */ /* 0x000fe200078e0013 */
[----:B------:R-:W-:Y:S01]  /*2200*/  LOP3.LUT R64, R4, 0x14, RZ, 0xfc, !PT ;  /* 0x0000001404407812 */ /* 0x000fe200078efcff */
[----:B------:R-:W-:Y:S01]  /*2210*/  @!P4 IMAD.MOV R17, RZ, RZ, -R17 ;  /* 0x000000ffff11c224 */ /* 0x000fe200078e0a11 */
[----:B------:R-:W-:Y:S01]  /*2220*/  ISETP.GT.U32.AND P4, PT, R0, R23, PT ;  /* 0x000000170000720c */ /* 0x000fe20003f84070 */
[----:B------:R-:W-:Y:S01]  /*2230*/  IMAD.HI.U32 R19, R5, R20, RZ ;  /* 0x0000001405137227 */ /* 0x000fe200078e00ff */
[----:B------:R-:W-:Y:S01]  /*2240*/  IABS R75, R64 ;  /* 0x00000040004b7213 */ /* 0x000fe20000000000 */
[----:B------:R-:W-:Y:S01]  /*2250*/  UIMAD UR50, UR50, 0x1d, URZ ;  /* 0x0000001d323278a4 */ /* 0x000fe2000f8e023f */
[----:B------:R-:W-:Y:S01]  /*2260*/  LOP3.LUT R62, R4, 0x16, RZ, 0xfc, !PT ;  /* 0x00000016043e7812 */ /* 0x000fe200078efcff */
[----:B------:R-:W-:Y:S01]  /*2270*/  @!P3 IMAD.IADD R16, R16, 0x1, -R0 ;  /* 0x000000011010b824 */ /* 0x000fe200078e0a00 */
[----:B------:R-:W-:Y:S01]  /*2280*/  ISETP.GE.AND P3, PT, R24, RZ, PT ;  /* 0x000000ff1800720c */ /* 0x000fe20003f66270 */
[----:B------:R-:W-:Y:S01]  /*2290*/  IMAD.MOV R19, RZ, RZ, -R19 ;  /* 0x000000ffff137224 */ /* 0x000fe200078e0a13 */
[----:B------:R-:W-:Y:S01]  /*22a0*/  LOP3.LUT R24, R4, 0x60, RZ, 0xfc, !PT ;  /* 0x0000006004187812 */ /* 0x000fe200078efcff */
[----:B------:R-:W-:Y:S01]  /*22b0*/  @!P5 IMAD.MOV R15, RZ, RZ, -R15 ;  /* 0x000000ffff0fd224 */ /* 0x000fe200078e0a0f */
[----:B------:R-:W-:Y:S01]  /*22c0*/  ISETP.GE.AND P5, PT, R22, RZ, PT ;  /* 0x000000ff1600720c */ /* 0x000fe20003fa6270 */
[C---:B------:R-:W-:Y:S01]  /*22d0*/  IMAD R20, R0.reuse, R19, R20 ;  /* 0x0000001300147224 */ /* 0x040fe200078e0214 */
[----:B------:R-:W-:Y:S01]  /*22e0*/  IABS R22, R24 ;  /* 0x0000001800167213 */ /* 0x000fe20000000000 */
[----:B------:R-:W-:Y:S01]  /*22f0*/  @!P2 IMAD.MOV R16, RZ, RZ, -R16 ;  /* 0x000000ffff10a224 */ /* 0x000fe200078e0a10 */
[C---:B------:R-:W-:Y:S01]  /*2300*/  ISETP.GT.U32.AND P2, PT, R0.reuse, R25, PT ;  /* 0x000000190000720c */ /* 0x040fe20003f44070 */
[--C-:B------:R-:W-:Y:S01]  /*2310*/  @!P4 IMAD.IADD R23, R23, 0x1, -R0.reuse ;  /* 0x000000011717c824 */ /* 0x100fe200078e0a00 */
[----:B------:R-:W-:Y:S01]  /*2320*/  ISETP.GT.U32.AND P4, PT, R0, R20, PT ;  /* 0x000000140000720c */ /* 0x000fe20003f84070 */
[C---:B------:R-:W-:Y:S01]  /*2330*/  IMAD.HI.U32 R19, R5.reuse, R22, RZ ;  /* 0x0000001605137227 */ /* 0x040fe200078e00ff */
[----:B------:R-:W-:Y:S01]  /*2340*/  IABS R73, R62 ;  /* 0x0000003e00497213 */ /* 0x000fe20000000000 */
[----:B------:R-:W-:Y:S01]  /*2350*/  ULDC UR52, c[0x0][0x238] ;  /* 0x00008e0000347ab9 */ /* 0x000fe20000000800 */
[----:B------:R-:W-:Y:S01]  /*2360*/  LOP3.LUT R70, R4, 0x10, RZ, 0xfc, !PT ;  /* 0x0000001004467812 */ /* 0x000fe200078efcff */
[----:B------:R-:W-:Y:S01]  /*2370*/  @!P6 IMAD.IADD R18, R18, 0x1, -R0 ;  /* 0x000000011212e824 */ /* 0x000fe200078e0a00 */
[----:B------:R-:W-:Y:S01]  /*2380*/  LOP3.LUT R72, R4, 0xe, RZ, 0xfc, !PT ;  /* 0x0000000e04487812 */ /* 0x000fe200078efcff */
[----:B------:R-:W-:Y:S01]  /*2390*/  IMAD.MOV R19, RZ, RZ, -R19 ;  /* 0x000000ffff137224 */ /* 0x000fe200078e0a13 */
[----:B------:R-:W-:Y:S01]  /*23a0*/  IABS R79, R70 ;  /* 0x00000046004f7213 */ /* 0x000fe20000000000 */
[----:B------:R-:W-:Y:S01]  /*23b0*/  IMAD.HI.U32 R21, R5, R26, RZ ;  /* 0x0000001a05157227 */ /* 0x000fe200078e00ff */
[----:B------:R-:W-:Y:S01]  /*23c0*/  ISETP.GT.U32.AND P6, PT, R0, R18, PT ;  /* 0x000000120000720c */ /* 0x000fe20003fc4070 */
[----:B------:R-:W-:Y:S01]  /*23d0*/  UIMAD UR52, UR52, 0x1c, URZ ;  /* 0x0000001c343478a4 */ /* 0x000fe2000f8e023f */
[----:B------:R-:W-:Y:S01]  /*23e0*/  LOP3.LUT R66, R4, 0x12, RZ, 0xfc, !PT ;  /* 0x0000001204427812 */ /* 0x000fe200078efcff */
[----:B------:R-:W-:Y:S01]  /*23f0*/  IMAD R22, R0, R19, R22 ;  /* 0x0000001300167224 */ /* 0x000fe200078e0216 */
[----:B------:R-:W-:Y:S01]  /*2400*/  IABS R81, R72 ;  /* 0x0000004800517213 */ /* 0x000fe20000000000 */
[--C-:B------:R-:W-:Y:S01]  /*2410*/  @!P2 IMAD.IADD R25, R25, 0x1, -R0.reuse ;  /* 0x000000011919a824 */ /* 0x100fe200078e0a00 */
[----:B------:R-:W-:Y:S01]  /*2420*/  IABS R77, R66 ;  /* 0x00000042004d7213 */ /* 0x000fe20000000000 */
[--C-:B------:R-:W-:Y:S01]  /*2430*/  @!P4 IMAD.IADD R20, R20, 0x1, -R0.reuse ;  /* 0x000000011414c824 */ /* 0x100fe200078e0a00 */
[----:B------:R-:W-:Y:S01]  /*2440*/  ISETP.GT.U32.AND P2, PT, R0, R22, PT ;  /* 0x000000160000720c */ /* 0x000fe20003f44070 */
[----:B------:R-:W-:Y:S01]  /*2450*/  IMAD.MOV.U32 R19, RZ, RZ, R23 ;  /* 0x000000ffff137224 */ /* 0x000fe200078e0017 */
[----:B------:R-:W-:Y:S01]  /*2460*/  LOP3.LUT R74, R4, 0xc, RZ, 0xfc, !PT ;  /* 0x0000000c044a7812 */ /* 0x000fe200078efcff */
[C---:B------:R-:W-:Y:S01]  /*2470*/  IMAD.HI.U32 R23, R5.reuse, R28, RZ ;  /* 0x0000001c05177227 */ /* 0x040fe200078e00ff */
[----:B------:R-:W-:Y:S01]  /*2480*/  ISETP.GT.U32.AND P4, PT, R0, R20, PT ;  /* 0x000000140000720c */ /* 0x000fe20003f84070 */
[----:B------:R-:W-:Y:S01]  /*2490*/  ULDC UR54, c[0x0][0x238] ;  /* 0x00008e0000367ab9 */ /* 0x000fe20000000800 */
[----:B------:R-:W-:Y:S01]  /*24a0*/  IABS R83, R74 ;  /* 0x0000004a00537213 */ /* 0x000fe20000000000 */
[----:B------:R-:W-:Y:S01]  /*24b0*/  @!P6 IMAD.IADD R18, R18, 0x1, -R0 ;  /* 0x000000011212e824 */ /* 0x000fe200078e0a00 */
[----:B------:R-:W-:Y:S01]  /*24c0*/  ISETP.GE.AND P6, PT, R24, RZ, PT ;  /* 0x000000ff1800720c */ /* 0x000fe20003fc6270 */
[----:B------:R-:W-:Y:S01]  /*24d0*/  IMAD.HI.U32 R24, R5, R27, RZ ;  /* 0x0000001b05187227 */ /* 0x000fe200078e00ff */
[C---:B------:R-:W-:Y:S01]  /*24e0*/  LOP3.LUT R76, R4.reuse, 0xa, RZ, 0xfc, !PT ;  /* 0x0000000a044c7812 */ /* 0x040fe200078efcff */
[----:B------:R-:W-:Y:S01]  /*24f0*/  UIMAD UR54, UR54, 0x1b, URZ ;  /* 0x0000001b363678a4 */ /* 0x000fe2000f8e023f */
[----:B------:R-:W-:Y:S01]  /*2500*/  LOP3.LUT R78, R4, 0x8, RZ, 0xfc, !PT ;  /* 0x00000008044e7812 */ /* 0x000fe200078efcff */
[----:B------:R-:W-:Y:S01]  /*2510*/  @!P5 IMAD.MOV R18, RZ, RZ, -R18 ;  /* 0x000000ffff12d224 */ /* 0x000fe200078e0a12 */
[----:B------:R-:W-:Y:S01]  /*2520*/  ISETP.GE.AND P5, PT, R29, RZ, PT ;  /* 0x000000ff1d00720c */ /* 0x000fe20003fa6270 */
[----:B------:R-:W-:Y:S01]  /*2530*/  IMAD.MOV R24, RZ, RZ, -R24 ;  /* 0x000000ffff187224 */ /* 0x000fe200078e0a18 */
[----:B------:R-:W-:Y:S01]  /*2540*/  IABS R85, R76 ;  /* 0x0000004c00557213 */ /* 0x000fe20000000000 */
[----:B------:R-:W-:Y:S01]  /*2550*/  @!P2 IMAD.IADD R22, R22, 0x1, -R0 ;  /* 0x000000011616a824 */ /* 0x000fe200078e0a00 */
[----:B------:R-:W-:Y:S01]  /*2560*/  LOP3.LUT R80, R4, 0x6, RZ, 0xfc, !PT ;  /* 0x0000000604507812 */ /* 0x000fe200078efcff */
[----:B------:R-:W-:Y:S01]  /*2570*/  @!P0 IMAD.MOV R19, RZ, RZ, -R19 ;  /* 0x000000ffff138224 */ /* 0x000fe200078e0a13 */
[C---:B------:R-:W-:Y:S01]  /*2580*/  ISETP.GT.U32.AND P0, PT, R0.reuse, R25, PT ;  /* 0x000000190000720c */ /* 0x040fe20003f04070 */
[----:B------:R-:W-:Y:S01]  /*2590*/  IMAD.MOV R29, RZ, RZ, -R23 ;  /* 0x000000ffff1d7224 */ /* 0x000fe200078e0a17 */
[C---:B------:R-:W-:Y:S01]  /*25a0*/  ISETP.GT.U32.AND P2, PT, R0.reuse, R22, PT ;  /* 0x000000160000720c */ /* 0x040fe20003f44070 */
[----:B------:R-:W-:Y:S01]  /*25b0*/  IMAD R24, R0, R24, R27 ;  /* 0x0000001800187224 */ /* 0x000fe200078e021b */
[----:B------:R-:W-:Y:S01]  /*25c0*/  LOP3.LUT R82, R4, 0x4, RZ, 0xfc, !PT ;  /* 0x0000000404527812 */ /* 0x000fe200078efcff */
[----:B------:R-:W-:Y:S01]  /*25d0*/  IMAD R27, R0, R29, R28 ;  /* 0x0000001d001b7224 */ /* 0x000fe200078e021c */
[----:B------:R-:W-:Y:S01]  /*25e0*/  LOP3.LUT R84, R4, 0x2, RZ, 0xfc, !PT ;  /* 0x0000000204547812 */ /* 0x000fe200078efcff */
[----:B------:R-:W-:Y:S01]  /*25f0*/  @!P4 IMAD.IADD R20, R20, 0x1, -R0 ;  /* 0x000000011414c824 */ /* 0x000fe200078e0a00 */
[C---:B------:R-:W-:Y:S01]  /*2600*/  ISETP.GT.U32.AND P4, PT, R0.reuse, R24, PT ;  /* 0x000000180000720c */ /* 0x040fe20003f84070 */
[----:B------:R-:W-:Y:S01]  /*2610*/  IMAD.MOV R21, RZ, RZ, -R21 ;  /* 0x000000ffff157224 */ /* 0x000fe200078e0a15 */
[----:B------:R-:W-:Y:S01]  /*2620*/  IABS R87, R78 ;  /* 0x0000004e00577213 */ /* 0x000fe20000000000 */
[----:B------:R-:W-:Y:S01]  /*2630*/  @!P1 IMAD.MOV R20, RZ, RZ, -R20 ;  /* 0x000000ffff149224 */ /* 0x000fe200078e0a14 */
[C---:B------:R-:W-:Y:S01]  /*2640*/  ISETP.GT.U32.AND P1, PT, R0.reuse, R27, PT ;  /* 0x0000001b0000720c */ /* 0x040fe20003f24070 */
[----:B------:R-:W-:Y:S01]  /*2650*/  IMAD R23, R0, R21, R26 ;  /* 0x0000001500177224 */ /* 0x000fe200078e021a */
[----:B------:R-:W-:Y:S01]  /*2660*/  IABS R26, R32 ;  /* 0x00000020001a7213 */ /* 0x000fe20000000000 */
[--C-:B------:R-:W-:Y:S01]  /*2670*/  @!P0 IMAD.IADD R25, R25, 0x1, -R0.reuse ;  /* 0x0000000119198824 */ /* 0x100fe200078e0a00 */
[----:B------:R-:W-:Y:S01]  /*2680*/  IABS R60, R4 ;  /* 0x00000004003c7213 */ /* 0x000fe20000000000 */
[--C-:B------:R-:W-:Y:S01]  /*2690*/  @!P2 IMAD.IADD R22, R22, 0x1, -R0.reuse ;  /* 0x000000011616a824 */ /* 0x100fe200078e0a00 */
[----:B------:R-:W-:Y:S01]  /*26a0*/  ISETP.GT.U32.AND P0, PT, R0, R23, PT ;  /* 0x000000170000720c */ /* 0x000fe20003f04070 */
[----:B------:R-:W-:Y:S01]  /*26b0*/  IMAD.MOV.U32 R21, RZ, RZ, R25 ;  /* 0x000000ffff157224 */ /* 0x000fe200078e0019 */
[----:B------:R-:W-:Y:S01]  /*26c0*/  ISETP.GE.AND P2, PT, R31, RZ, PT ;  /* 0x000000ff1f00720c */ /* 0x000fe20003f46270 */
[----:B------:R-:W-:Y:S01]  /*26d0*/  IMAD.HI.U32 R25, R5, R26, RZ ;  /* 0x0000001a05197227 */ /* 0x000fe200078e00ff */
[----:B------:R-:W-:Y:S01]  /*26e0*/  LOP3.LUT R31, R4, 0x56, RZ, 0xfc, !PT ;  /* 0x00000056041f7812 */ /* 0x000fe200078efcff */
[----:B------:R-:W-:Y:S01]  /*26f0*/  ULDC UR56, c[0x0][0x238] ;  /* 0x00008e0000387ab9 */ /* 0x000fe20000000800 */
[----:B------:R-:W-:Y:S01]  /*2700*/  ULDC UR31, c[0x0][0x238] ;  /* 0x00008e00001f7ab9 */ /* 0x000fe20000000800 */
[----:B------:R-:W-:Y:S01]  /*2710*/  @!P1 IMAD.IADD R27, R27, 0x1, -R0 ;  /* 0x000000011b1b9824 */ /* 0x000fe200078e0a00 */
[----:B------:R-:W-:Y:S01]  /*2720*/  IABS R29, R31 ;  /* 0x0000001f001d7213 */ /* 0x000fe20000000000 */
[----:B------:R-:W-:Y:S01]  /*2730*/  IMAD.MOV R25, RZ, RZ, -R25 ;  /* 0x000000ffff197224 */ /* 0x000fe200078e0a19 */
[----:B------:R-:W-:Y:S01]  /*2740*/  UIMAD UR56, UR56, 0x1a, URZ ;  /* 0x0000001a383878a4 */ /* 0x000fe2000f8e023f */
[----:B------:R-:W-:Y:S01]  /*2750*/  @!P6 IMAD.MOV R22, RZ, RZ, -R22 ;  /* 0x000000ffff16e224 */ /* 0x000fe200078e0a16 */
[C---:B------:R-:W-:Y:S01]  /*2760*/  ISETP.GT.U32.AND P1, PT, R0.reuse, R27, PT ;  /* 0x0000001b0000720c */ /* 0x040fe20003f24070 */
[C---:B------:R-:W-:Y:S01]  /*2770*/  IMAD R26, R0.reuse, R25, R26 ;  /* 0x00000019001a7224 */ /* 0x040fe200078e021a */
[----:B------:R-:W-:Y:S01]  /*2780*/  UIMAD UR31, UR31, 0x19, URZ ;  /* 0x000000191f1f78a4 */ /* 0x000fe2000f8e023f */
[----:B------:R-:W-:Y:S01]  /*2790*/  IMAD.HI.U32 R25, R5, R29, RZ ;  /* 0x0000001d05197227 */ /* 0x000fe200078e00ff */
[----:B------:R-:W-:Y:S01]  /*27a0*/  ULDC UR4, c[0x0][0x238] ;  /* 0x00008e0000047ab9 */ /* 0x000fe20000000800 */
[----:B------:R-:W-:Y:S01]  /*27b0*/  ULDC UR30, c[0x0][0x238] ;  /* 0x00008e00001e7ab9 */ /* 0x000fe20000000800 */
[----:B------:R-:W-:Y:S01]  /*27c0*/  ISETP.GT.U32.AND P6, PT, R0, R26, PT ;  /* 0x0000001a0000720c */ /* 0x000fe20003fc4070 */
[--C-:B------:R-:W-:Y:S01]  /*27d0*/  @!P0 IMAD.IADD R23, R23, 0x1, -R0.reuse ;  /* 0x0000000117178824 */ /* 0x100fe200078e0a00 */
[----:B------:R-:W-:Y:S01]  /*27e0*/  UIMAD UR4, UR4, 0x18, URZ ;  /* 0x00000018040478a4 */ /* 0x000fe2000f8e023f */
[----:B------:R-:W-:Y:S01]  /*27f0*/  IMAD.MOV R28, RZ, RZ, -R25 ;  /* 0x000000ffff1c7224 */ /* 0x000fe200078e0a19 */
[----:B------:R-:W-:Y:S01]  /*2800*/  UIMAD UR30, UR30, 0x17, URZ ;  /* 0x000000171e1e78a4 */ /* 0x000fe2000f8e023f */
[----:B------:R-:W-:Y:S01]  /*2810*/  @!P3 IMAD.MOV R21, RZ, RZ, -R21 ;  /* 0x000000ffff15b224 */ /* 0x000fe200078e0a15 */
[----:B------:R-:W-:Y:S01]  /*2820*/  ISETP.GE.AND P3, PT, R30, RZ, PT ;  /* 0x000000ff1e00720c */ /* 0x000fe20003f66270 */
[--C-:B------:R-:W-:Y:S01]  /*2830*/  @!P4 IMAD.IADD R24, R24, 0x1, -R0.reuse ;  /* 0x000000011818c824 */ /* 0x100fe200078e0a00 */
[----:B------:R-:W-:Y:S01]  /*2840*/  IABS R30, R33 ;  /* 0x00000021001e7213 */ /* 0x000fe20000000000 */
[C---:B------:R-:W-:Y:S01]  /*2850*/  IMAD R29, R0.reuse, R28, R29 ;  /* 0x0000001c001d7224 */ /* 0x040fe200078e021d */
[C---:B------:R-:W-:Y:S01]  /*2860*/  ISETP.GT.U32.AND P0, PT, R0.reuse, R23, PT ;  /* 0x000000170000720c */ /* 0x040fe20003f04070 */
[--C-:B------:R-:W-:Y:S01]  /*2870*/  @!P1 IMAD.IADD R27, R27, 0x1, -R0.reuse ;  /* 0x000000011b1b9824 */ /* 0x100fe200078e0a00 */
[C---:B------:R-:W-:Y:S01]  /*2880*/  ISETP.GT.U32.AND P4, PT, R0.reuse, R24, PT ;  /* 0x000000180000720c */ /* 0x040fe20003f84070 */
[----:B------:R-:W-:Y:S01]  /*2890*/  IMAD.HI.U32 R25, R5, R30, RZ ;  /* 0x0000001e05197227 */ /* 0x000fe200078e00ff */
[----:B------:R-:W-:Y:S01]  /*28a0*/  ISETP.GT.U32.AND P1, PT, R0, R29, PT ;  /* 0x0000001d0000720c */ /* 0x000fe20003f24070 */
[----:B------:R-:W-:Y:S01]  /*28b0*/  ULDC UR38, c[0x0][0x238] ;  /* 0x00008e0000267ab9 */ /* 0x000fe20000000800 */
[----:B------:R-:W-:Y:S01]  /*28c0*/  ULDC UR18, c[0x0][0x238] ;  /* 0x00008e0000127ab9 */ /* 0x000fe20000000800 */
[----:B------:R-:W-:Y:S01]  /*28d0*/  IMAD.MOV R25, RZ, RZ, -R25 ;  /* 0x000000ffff197224 */ /* 0x000fe200078e0a19 */
[----:B------:R-:W-:Y:S01]  /*28e0*/  UIMAD UR38, UR38, 0x16, URZ ;  /* 0x00000016262678a4 */ /* 0x000fe2000f8e023f */
[----:B------:R-:W-:Y:S01]  /*28f0*/  @!P6 IMAD.IADD R26, R26, 0x1, -R0 ;  /* 0x000000011a1ae824 */ /* 0x000fe200078e0a00 */
[----:B------:R-:W-:Y:S01]  /*2900*/  UIMAD UR18, UR18, 0x15, URZ ;  /* 0x00000015121278a4 */ /* 0x000fe2000f8e023f */
[----:B------:R-:W-:Y:S01]  /*2910*/  IMAD R28, R0, R25, R30 ;  /* 0x00000019001c7224 */ /* 0x000fe200078e021e */
[----:B------:R-:W-:Y:S01]  /*2920*/  LOP3.LUT R30, R4, 0x50, RZ, 0xfc, !PT ;  /* 0x00000050041e7812 */ /* 0x000fe200078efcff */
[--C-:B------:R-:W-:Y:S01]  /*2930*/  @!P0 IMAD.IADD R23, R23, 0x1, -R0.reuse ;  /* 0x0000000117178824 */ /* 0x100fe200078e0a00 */
[----:B------:R-:W-:Y:S01]  /*2940*/  ISETP.GE.AND P0, PT, R32, RZ, PT ;  /* 0x000000ff2000720c */ /* 0x000fe20003f06270 */
[----:B------:R-:W-:Y:S01]  /*2950*/  IMAD.MOV.U32 R25, RZ, RZ, R27 ;  /* 0x000000ffff197224 */ /* 0x000fe200078e001b */
[----:B------:R-:W-:Y:S01]  /*2960*/  LOP3.LUT R32, R4, 0x52, RZ, 0xfc, !PT ;  /* 0x0000005204207812 */ /* 0x000fe200078efcff */
[--C-:B------:R-:W-:Y:S01]  /*2970*/  @!P4 IMAD.IADD R24, R24, 0x1, -R0.reuse ;  /* 0x000000011818c824 */ /* 0x100fe200078e0a00 */
[C---:B------:R-:W-:Y:S01]  /*2980*/  ISETP.GT.U32.AND P6, PT, R0.reuse, R26, PT ;  /* 0x0000001a0000720c */ /* 0x040fe20003fc4070 */
[----:B------:R-:W-:Y:S01]  /*2990*/  @!P2 IMAD.MOV R25, RZ, RZ, -R25 ;  /* 0x000000ffff19a224 */ /* 0x000fe200078e0a19 */
[----:B------:R-:W-:Y:S01]  /*29a0*/  ISETP.GE.AND P4, PT, R31, RZ, PT ;  /* 0x000000ff1f00720c */ /* 0x000fe20003f86270 */
[----:B------:R-:W-:Y:S01]  /*29b0*/  @!P1 IMAD.IADD R29, R29, 0x1, -R0 ;  /* 0x000000011d1d9824 */ /* 0x000fe200078e0a00 */
[C---:B------:R-:W-:Y:S01]  /*29c0*/  ISETP.GT.U32.AND P2, PT, R0.reuse, R28, PT ;  /* 0x0000001c0000720c */ /* 0x040fe20003f44070 */
[----:B------:R-:W-:Y:S01]  /*29d0*/  @!P3 IMAD.MOV R24, RZ, RZ, -R24 ;  /* 0x000000ffff18b224 */ /* 0x000fe200078e0a18 */
[----:B------:R-:W-:Y:S01]  /*29e0*/  IABS R31, R32 ;  /* 0x00000020001f7213 */ /* 0x000fe20000000000 */
[----:B------:R-:W-:Y:S01]  /*29f0*/  @!P5 IMAD.MOV R23, RZ, RZ, -R23 ;  /* 0x000000ffff17d224 */ /* 0x000fe200078e0a17 */
[----:B------:R-:W-:Y:S01]  /*2a00*/  ISETP.GT.U32.AND P1, PT, R0, R29, PT ;  /* 0x0000001d0000720c */ /* 0x000fe20003f24070 */
[----:B------:R-:W-:Y:S01]  /*2a10*/  IMAD R2, R2, UR24, RZ ;  /* 0x0000001802027c24 */ /* 0x000fe2000f8e02ff */
[----:B------:R-:W-:Y:S01]  /*2a20*/  ISETP.GE.AND P3, PT, R32, RZ, PT ;  /* 0x000000ff2000720c */ /* 0x000fe20003f66270 */
[----:B------:R-:W-:Y:S01]  /*2a30*/  IMAD.HI.U32 R27, R5, R31, RZ ;  /* 0x0000001f051b7227 */ /* 0x000fe200078e00ff */
[----:B------:R-:W-:Y:S01]  /*2a40*/  IABS R32, R35 ;  /* 0x0000002300207213 */ /* 0x000fe20000000000 */
[----:B------:R-:W-:Y:S01]  /*2a50*/  ULDC UR12, c[0x0][0x238] ;  /* 0x00008e00000c7ab9 */ /* 0x000fe20000000800 */
[----:B------:R-:W-:Y:S01]  /*2a60*/  ISETP.GE.AND P5, PT, R33, RZ, PT ;  /* 0x000000ff2100720c */ /* 0x000fe20003fa6270 */
[----:B------:R-:W-:Y:S01]  /*2a70*/  IMAD.MOV R27, RZ, RZ, -R27 ;  /* 0x000000ffff1b7224 */ /* 0x000fe200078e0a1b */
[----:B------:R-:W-:Y:S01]  /*2a80*/  UIMAD UR12, UR12, 0x14, URZ ;  /* 0x000000140c0c78a4 */ /* 0x000fe2000f8e023f */
[--C-:B------:R-:W-:Y:S01]  /*2a90*/  @!P6 IMAD.IADD R26, R26, 0x1, -R0.reuse ;  /* 0x000000011a1ae824 */ /* 0x100fe200078e0a00 */
[----:B------:R-:W-:Y:S01]  /*2aa0*/  ISETP.GE.AND P6, PT, R30, RZ, PT ;  /* 0x000000ff1e00720c */ /* 0x000fe20003fc6270 */
[--C-:B------:R-:W-:Y:S01]  /*2ab0*/  @!P2 IMAD.IADD R28, R28, 0x1, -R0.reuse ;  /* 0x000000011c1ca824 */ /* 0x100fe200078e0a00 */
[----:B------:R-:W-:Y:S01]  /*2ac0*/  IABS R30, R30 ;  /* 0x0000001e001e7213 */ /* 0x000fe20000000000 */
[C---:B------:R-:W-:Y:S01]  /*2ad0*/  IMAD R31, R0.reuse, R27, R31 ;  /* 0x0000001b001f7224 */ /* 0x040fe200078e021f */
[----:B------:R-:W-:Y:S01]  /*2ae0*/  ULDC UR13, c[0x0][0x238] ;  /* 0x00008e00000d7ab9 */ /* 0x000fe20000000800 */
[----:B------:R-:W-:Y:S01]  /*2af0*/  @!P1 IMAD.IADD R29, R29, 0x1, -R0 ;  /* 0x000000011d1d9824 */ /* 0x000fe200078e0a00 */
[C---:B------:R-:W-:Y:S01]  /*2b00*/  ISETP.GT.U32.AND P2, PT, R0.reuse, R28, PT ;  /* 0x0000001c0000720c */ /* 0x040fe20003f44070 */
[----:B------:R-:W-:Y:S01]  /*2b10*/  IMAD.HI.U32 R27, R5, R30, RZ ;  /* 0x0000001e051b7227 */ /* 0x000fe200078e00ff */
[----:B------:R-:W-:Y:S01]  /*2b20*/  ISETP.GE.AND P1, PT, R35, RZ, PT ;  /* 0x000000ff2300720c */ /* 0x000fe20003f26270 */
[----:B------:R-:W-:Y:S01]  /*2b30*/  UIMAD UR13, UR13, 0x13, URZ ;  /* 0x000000130d0d78a4 */ /* 0x000fe2000f8e023f */
[----:B------:R-:W-:Y:S01]  /*2b40*/  IABS R35, R37 ;  /* 0x0000002500237213 */ /* 0x000fe20000000000 */
[----:B------:R-:W-:Y:S01]  /*2b50*/  @!P0 IMAD.MOV R26, RZ, RZ, -R26 ;  /* 0x000000ffff1a8224 */ /* 0x000fe200078e0a1a */
[C---:B------:R-:W-:Y:S01]  /*2b60*/  ISETP.GT.U32.AND P0, PT, R0.reuse, R31, PT ;  /* 0x0000001f0000720c */ /* 0x040fe20003f04070 */
[----:B------:R-:W-:Y:S01]  /*2b70*/  IMAD.MOV R33, RZ, RZ, -R27 ;  /* 0x000000ffff217224 */ /* 0x000fe200078e0a1b */
[----:B------:R-:W-:Y:S01]  /*2b80*/  ULDC UR14, c[0x0][0x238] ;  /* 0x00008e00000e7ab9 */ /* 0x000fe20000000800 */
[----:B------:R-:W-:Y:S01]  /*2b90*/  IMAD.MOV.U32 R27, RZ, RZ, R29 ;  /* 0x000000ffff1b7224 */ /* 0x000fe200078e001d */
[----:B------:R-:W-:Y:S01]  /*2ba0*/  UIMAD UR14, UR14, 0x12, URZ ;  /* 0x000000120e0e78a4 */ /* 0x000fe2000f8e023f */
[----:B------:R-:W-:Y:S01]  /*2bb0*/  IMAD.HI.U32 R29, R5, R32, RZ ;  /* 0x00000020051d7227 */ /* 0x000fe200078e00ff */
[----:B------:R-:W-:Y:S01]  /*2bc0*/  ULDC UR15, c[0x0][0x238] ;  /* 0x00008e00000f7ab9 */ /* 0x000fe20000000800 */
[----:B------:R-:W-:Y:S01]  /*2bd0*/  ULDC UR16, c[0x0][0x238] ;  /* 0x00008e0000107ab9 */ /* 0x000fe20000000800 */
[----:B------:R-:W-:Y:S01]  /*2be0*/  UIMAD UR15, UR15, 0x11, URZ ;  /* 0x000000110f0f78a4 */ /* 0x000fe2000f8e023f */
[----:B------:R-:W-:Y:S01]  /*2bf0*/  IMAD R30, R0, R33, R30 ;  /* 0x00000021001e7224 */ /* 0x000fe200078e021e */
[----:B------:R-:W-:Y:S01]  /*2c00*/  USHF.L.U32 UR16, UR16, 0x4, URZ ;  /* 0x0000000410107899 */ /* 0x000fe2000800063f */
[----:B------:R-:W-:Y:S01]  /*2c10*/  IMAD.MOV R33, RZ, RZ, -R29 ;  /* 0x000000ffff217224 */ /* 0x000fe200078e0a1d */
[----:B------:R-:W-:Y:S01]  /*2c20*/  ULDC UR17, c[0x0][0x238] ;  /* 0x00008e0000117ab9 */ /* 0x000fe20000000800 */
[----:B------:R-:W-:Y:S01]  /*2c30*/  @!P2 IMAD.IADD R28, R28, 0x1, -R0 ;  /* 0x000000011c1ca824 */ /* 0x000fe200078e0a00 */
[C---:B------:R-:W-:Y:S01]  /*2c40*/  ISETP.GT.U32.AND P2, PT, R0.reuse, R30, PT ;  /* 0x0000001e0000720c */ /* 0x040fe20003f44070 */
[C---:B------:R-:W-:Y:S01]  /*2c50*/  IMAD R33, R0.reuse, R33, R32 ;  /* 0x0000002100217224 */ /* 0x040fe200078e0220 */
[----:B------:R-:W-:Y:S01]  /*2c60*/  UIMAD UR17, UR17, 0xf, URZ ;  /* 0x0000000f111178a4 */ /* 0x000fe2000f8e023f */
[----:B------:R-:W-:Y:S01]  /*2c70*/  @!P0 IMAD.IADD R31, R31, 0x1, -R0 ;  /* 0x000000011f1f8824 */ /* 0x000fe200078e0a00 */
[----:B------:R-:W-:Y:S01]  /*2c80*/  ULDC UR20, c[0x0][0x238] ;  /* 0x00008e0000147ab9 */ /* 0x000fe20000000800 */
[----:B------:R-:W-:Y:S01]  /*2c90*/  @!P5 IMAD.MOV R28, RZ, RZ, -R28 ;  /* 0x000000ffff1cd224 */ /* 0x000fe200078e0a1c */
[C---:B------:R-:W-:Y:S01]  /*2ca0*/  ISETP.GT.U32.AND P5, PT, R0.reuse, R33, PT ;  /* 0x000000210000720c */ /* 0x040fe20003fa4070 */
[----:B------:R-:W-:Y:S01]  /*2cb0*/  IMAD.HI.U32 R29, R5, R34, RZ ;  /* 0x00000022051d7227 */ /* 0x000fe200078e00ff */
[----:B------:R-:W-:Y:S01]  /*2cc0*/  ISETP.GT.U32.AND P0, PT, R0, R31, PT ;  /* 0x0000001f0000720c */ /* 0x000fe20003f04070 */
[----:B------:R-:W-:Y:S01]  /*2cd0*/  UIMAD UR20, UR20, 0xe, URZ ;  /* 0x0000000e141478a4 */ /* 0x000fe2000f8e023f */
[----:B------:R-:W-:Y:S01]  /*2ce0*/  CS2R R176, SRZ ;  /* 0x0000000000b07805 */ /* 0x000fe2000001ff00 */
[----:B------:R-:W-:Y:S01]  /*2cf0*/  IMAD.MOV R29, RZ, RZ, -R29 ;  /* 0x000000ffff1d7224 */ /* 0x000fe200078e0a1d */
[----:B------:R-:W-:Y:S01]  /*2d00*/  ULDC UR21, c[0x0][0x238] ;  /* 0x00008e0000157ab9 */ /* 0x000fe20000000800 */
[----:B------:R-:W-:Y:S01]  /*2d10*/  @!P2 IMAD.IADD R30, R30, 0x1, -R0 ;  /* 0x000000011e1ea824 */ /* 0x000fe200078e0a00 */
[----:B------:R-:W-:Y:S01]  /*2d20*/  UIMAD UR21, UR21, 0xd, URZ ;  /* 0x0000000d151578a4 */ /* 0x000fe2000f8e023f */
[----:B------:R-:W-:Y:S01]  /*2d30*/  IMAD R32, R0, R29, R34 ;  /* 0x0000001d00207224 */ /* 0x000fe200078e0222 */
[----:B------:R-:W-:Y:S01]  /*2d40*/  ULDC UR22, c[0x0][0x238] ;  /* 0x00008e0000167ab9 */ /* 0x000fe20000000800 */
[----:B------:R-:W-:Y:S01]  /*2d50*/  @!P4 IMAD.MOV R27, RZ, RZ, -R27 ;  /* 0x000000ffff1bc224 */ /* 0x000fe200078e0a1b */
[----:B------:R-:W-:Y:S01]  /*2d60*/  ISETP.GE.AND P4, PT, R36, RZ, PT ;  /* 0x000000ff2400720c */ /* 0x000fe20003f86270 */
[--C-:B------:R-:W-:Y:S01]  /*2d70*/  @!P5 IMAD.IADD R33, R33, 0x1, -R0.reuse ;  /* 0x000000012121d824 */ /* 0x100fe200078e0a00 */
[----:B------:R-:W-:Y:S01]  /*2d80*/  IABS R36, R39 ;  /* 0x0000002700247213 */ /* 0x000fe20000000000 */
[----:B------:R-:W-:Y:S01]  /*2d90*/  @!P0 IMAD.IADD R31, R31, 0x1, -R0 ;  /* 0x000000011f1f8824 */ /* 0x000fe200078e0a00 */
[----:B------:R-:W-:Y:S01]  /*2da0*/  ISETP.GT.U32.AND P2, PT, R0, R30, PT ;  /* 0x0000001e0000720c */ /* 0x000fe20003f44070 */
[----:B------:R-:W-:Y:S01]  /*2db0*/  IMAD R6, R6, UR24, RZ ;  /* 0x0000001806067c24 */ /* 0x000fe2000f8e02ff */
[C---:B------:R-:W-:Y:S01]  /*2dc0*/  ISETP.GT.U32.AND P5, PT, R0.reuse, R33, PT ;  /* 0x000000210000720c */ /* 0x040fe20003fa4070 */
[----:B------:R-:W-:Y:S01]  /*2dd0*/  IMAD.MOV.U32 R29, RZ, RZ, R31 ;  /* 0x000000ffff1d7224 */ /* 0x000fe200078e001f */
[----:B------:R-:W-:Y:S01]  /*2de0*/  ISETP.GT.U32.AND P0, PT, R0, R32, PT ;  /* 0x000000200000720c */ /* 0x000fe20003f04070 */
[C---:B------:R-:W-:Y:S01]  /*2df0*/  IMAD.HI.U32 R31, R5.reuse, R35, RZ ;  /* 0x00000023051f7227 */ /* 0x040fe200078e00ff */
[----:B------:R-:W-:Y:S01]  /*2e00*/  ULDC.64 UR24, c[0x0][0x218] ;  /* 0x0000860000187ab9 */ /* 0x000fe20000000a00 */
[----:B------:R-:W-:Y:S01]  /*2e10*/  UIMAD UR22, UR22, 0xc, URZ ;  /* 0x0000000c161678a4 */ /* 0x000fe2000f8e023f */
[----:B------:R-:W-:Y:S01]  /*2e20*/  CS2R R178, SRZ ;  /* 0x0000000000b27805 */ /* 0x000fe2000001ff00 */
[----:B------:R-:W-:Y:S01]  /*2e30*/  IMAD.HI.U32 R34, R5, R36, RZ ;  /* 0x0000002405227227 */ /* 0x000fe200078e00ff */
[----:B------:R-:W-:Y:S01]  /*2e40*/  ULDC UR61, c[0x0][0x238] ;  /* 0x00008e00003d7ab9 */ /* 0x000fe20000000800 */
[----:B------:R-:W-:-:S02]  /*2e50*/  CS2R R180, SRZ ;  /* 0x0000000000b47805 */ /* 0x000fc4000001ff00 */
[----:B------:R-:W-:Y:S01]  /*2e60*/  CS2R R182, SRZ ;  /* 0x0000000000b67805 */ /* 0x000fe2000001ff00 */
[----:B------:R-:W-:Y:S01]  /*2e70*/  IMAD.MOV R31, RZ, RZ, -R31 ;  /* 0x000000ffff1f7224 */ /* 0x000fe200078e0a1f */
[----:B------:R-:W-:Y:S01]  /*2e80*/  CS2R R184, SRZ ;  /* 0x0000000000b87805 */ /* 0x000fe2000001ff00 */
[----:B------:R-:W-:Y:S01]  /*2e90*/  @!P3 IMAD.MOV R29, RZ, RZ, -R29 ;  /* 0x000000ffff1db224 */ /* 0x000fe200078e0a1d */
[----:B------:R-:W-:Y:S01]  /*2ea0*/  ISETP.GE.AND P3, PT, R37, RZ, PT ;  /* 0x000000ff2500720c */ /* 0x000fe20003f66270 */
[----:B------:R-:W-:Y:S01]  /*2eb0*/  IMAD.MOV R37, RZ, RZ, -R34 ;  /* 0x000000ffff257224 */ /* 0x000fe200078e0a22 */
[----:B------:R-:W-:Y:S01]  /*2ec0*/  CS2R R186, SRZ ;  /* 0x0000000000ba7805 */ /* 0x000fe2000001ff00 */
[----:B------:R-:W-:Y:S01]  /*2ed0*/  IMAD R35, R0, R31, R35 ;  /* 0x0000001f00237224 */ /* 0x000fe200078e0223 */
[----:B------:R-:W-:Y:S01]  /*2ee0*/  CS2R R188, SRZ ;  /* 0x0000000000bc7805 */ /* 0x000fe2000001ff00 */
[----:B------:R-:W-:Y:S01]  /*2ef0*/  @!P2 IMAD.IADD R30, R30, 0x1, -R0 ;  /* 0x000000011e1ea824 */ /* 0x000fe200078e0a00 */
[----:B------:R-:W-:Y:S01]  /*2f00*/  ISETP.GE.AND P2, PT, R39, RZ, PT ;  /* 0x000000ff2700720c */ /* 0x000fe20003f46270 */
[----:B------:R-:W-:Y:S01]  /*2f10*/  IMAD R34, R0, R37, R36 ;  /* 0x0000002500227224 */ /* 0x000fe200078e0224 */
[----:B------:R-:W-:Y:S01]  /*2f20*/  LOP3.LUT R39, R4, 0x44, RZ, 0xfc, !PT ;  /* 0x0000004404277812 */ /* 0x000fe200078efcff */
[--C-:B------:R-:W-:Y:S01]  /*2f30*/  @!P5 IMAD.IADD R33, R33, 0x1, -R0.reuse ;  /* 0x000000012121d824 */ /* 0x100fe200078e0a00 */
[----:B------:R-:W-:Y:S01]  /*2f40*/  ISETP.GT.U32.AND P5, PT, R0, R35, PT ;  /* 0x000000230000720c */ /* 0x000fe20003fa4070 */
[----:B------:R-:W-:Y:S01]  /*2f50*/  @!P0 IMAD.IADD R32, R32, 0x1, -R0 ;  /* 0x0000000120208824 */ /* 0x000fe200078e0a00 */
[----:B------:R-:W-:Y:S01]  /*2f60*/  IABS R36, R39 ;  /* 0x0000002700247213 */ /* 0x000fe20000000000 */
[----:B------:R-:W-:Y:S01]  /*2f70*/  @!P6 IMAD.MOV R30, RZ, RZ, -R30 ;  /* 0x000000ffff1ee224 */ /* 0x000fe200078e0a1e */
[C---:B------:R-:W-:Y:S01]  /*2f80*/  ISETP.GT.U32.AND P6, PT, R0.reuse, R34, PT ;  /* 0x000000220000720c */ /* 0x040fe20003fc4070 */
[----:B------:R-:W-:Y:S01]  /*2f90*/  IMAD.HI.U32 R31, R5, R38, RZ ;  /* 0x00000026051f7227 */ /* 0x000fe200078e00ff */
[----:B------:R-:W-:-:S02]  /*2fa0*/  ISETP.GT.U32.AND P0, PT, R0, R32, PT ;  /* 0x000000200000720c */ /* 0x000fc40003f04070 */
[----:B------:R-:W-:Y:S02]  /*2fb0*/  CS2R R190, SRZ ;  /* 0x0000000000be7805 */ /* 0x000fe4000001ff00 */
[----:B------:R-:W-:Y:S01]  /*2fc0*/  CS2R R192, SRZ ;  /* 0x0000000000c07805 */ /* 0x000fe2000001ff00 */
[----:B------:R-:W-:Y:S01]  /*2fd0*/  IMAD.MOV R37, RZ, RZ, -R31 ;  /* 0x000000ffff257224 */ /* 0x000fe200078e0a1f */
[----:B------:R-:W-:Y:S01]  /*2fe0*/  CS2R R194, SRZ ;  /* 0x0000000000c27805 */ /* 0x000fe2000001ff00 */
[----:B------:R-:W-:Y:S01]  /*2ff0*/  IMAD.MOV.U32 R31, RZ, RZ, R33 ;  /* 0x000000ffff1f7224 */ /* 0x000fe200078e0021 */
        /* <DEDUP_REMOVED lines=8> */
[----:B------:R-:W-:Y:S01]  /*3080*/  ISETP.GT.U32.AND P0, PT, R0, R37, PT ;  /* 0x000000250000720c */ /* 0x000fe20003f04070 */
[----:B------:R-:W-:Y:S01]  /*3090*/  IMAD.HI.U32 R33, R5, R36, RZ ;  /* 0x0000002405217227 */ /* 0x000fe200078e00ff */
[----:B------:R-:W-:-:S02]  /*30a0*/  CS2R R198, SRZ ;  /* 0x0000000000c67805 */ /* 0x000fc4000001ff00 */
[----:B------:R-:W-:Y:S02]  /*30b0*/  CS2R R200, SRZ ;  /* 0x0000000000c87805 */ /* 0x000fe4000001ff00 */
[----:B------:R-:W-:Y:S01]  /*30c0*/  CS2R R202, SRZ ;  /* 0x0000000000ca7805 */ /* 0x000fe2000001ff00 */
[----:B------:R-:W-:Y:S01]  /*30d0*/  IMAD.MOV R33, RZ, RZ, -R33 ;  /* 0x000000ffff217224 */ /* 0x000fe200078e0a21 */
[----:B------:R-:W-:Y:S01]  /*30e0*/  CS2R R204, SRZ ;  /* 0x0000000000cc7805 */ /* 0x000fe2000001ff00 */
[----:B------:R-:W-:Y:S01]  /*30f0*/  @!P4 IMAD.MOV R32, RZ, RZ, -R32 ;  /* 0x000000ffff20c224 */ /* 0x000fe200078e0a20 */
[C---:B------:R-:W-:Y:S01]  /*3100*/  ISETP.GT.U32.AND P4, PT, R0.reuse, R34, PT ;  /* 0x000000220000720c */ /* 0x040fe20003f84070 */
[C---:B------:R-:W-:Y:S01]  /*3110*/  IMAD R36, R0.reuse, R33, R36 ;  /* 0x0000002100247224 */ /* 0x040fe200078e0224 */
[----:B------:R-:W-:Y:S01]  /*3120*/  CS2R R206, SRZ ;  /* 0x0000000000ce7805 */ /* 0x000fe2000001ff00 */
[--C-:B------:R-:W-:Y:S01]  /*3130*/  @!P6 IMAD.IADD R35, R35, 0x1, -R0.reuse ;  /* 0x000000012323e824 */ /* 0x100fe200078e0a00 */
[----:B------:R-:W-:Y:S01]  /*3140*/  CS2R R208, SRZ ;  /* 0x0000000000d07805 */ /* 0x000fe2000001ff00 */
[----:B------:R-:W-:Y:S01]  /*3150*/  @!P0 IMAD.IADD R37, R37, 0x1, -R0 ;  /* 0x0000000125258824 */ /* 0x000fe200078e0a00 */
[----:B------:R-:W-:Y:S01]  /*3160*/  ISETP.GT.U32.AND P6, PT, R0, R36, PT ;  /* 0x000000240000720c */ /* 0x000fe20003fc4070 */
[----:B------:R-:W-:Y:S01]  /*3170*/  @!P1 IMAD.MOV R31, RZ, RZ, -R31 ;  /* 0x000000ffff1f9224 */ /* 0x000fe200078e0a1f */
[----:B------:R-:W-:Y:S01]  /*3180*/  ISETP.GE.AND P1, PT, R40, RZ, PT ;  /* 0x000000ff2800720c */ /* 0x000fe20003f26270 */
[----:B------:R-:W-:Y:S01]  /*3190*/  IMAD.HI.U32 R39, R5, R43, RZ ;  /* 0x0000002b05277227 */ /* 0x000fe200078e00ff */
[----:B------:R-:W-:-:S02]  /*31a0*/  ISETP.GT.U32.AND P0, PT, R0, R37, PT ;  /* 0x000000250000720c */ /* 0x000fc40003f04070 */
[----:B------:R-:W-:Y:S02]  /*31b0*/  CS2R R210, SRZ ;  /* 0x0000000000d27805 */ /* 0x000fe4000001ff00 */
[----:B------:R-:W-:Y:S01]  /*31c0*/  IABS R40, R38 ;  /* 0x0000002600287213 */ /* 0x000fe20000000000 */
[--C-:B------:R-:W-:Y:S01]  /*31d0*/  @!P4 IMAD.IADD R34, R34, 0x1, -R0.reuse ;  /* 0x000000012222c824 */ /* 0x100fe200078e0a00 */
[----:B------:R-:W-:Y:S01]  /*31e0*/  ISETP.GE.AND P4, PT, R38, RZ, PT ;  /* 0x000000ff2600720c */ /* 0x000fe20003f86270 */
[C---:B------:R-:W-:Y:S01]  /*31f0*/  IMAD.HI.U32 R38, R5.reuse, R42, RZ ;  /* 0x0000002a05267227 */ /* 0x040fe200078e00ff */
[----:B------:R-:W-:Y:S02]  /*3200*/  CS2R R212, SRZ ;  /* 0x0000000000d47805 */ /* 0x000fe4000001ff00 */
[----:B------:R-:W-:Y:S02]  /*3210*/  CS2R R214, SRZ ;  /* 0x0000000000d67805 */ /* 0x000fe4000001ff00 */
[----:B------:R-:W-:Y:S01]  /*3220*/  CS2R R94, SRZ ;  /* 0x00000000005e7805 */ /* 0x000fe2000001ff00 */
[----:B------:R-:W-:Y:S01]  /*3230*/  @!P6 IMAD.IADD R36, R36, 0x1, -R0 ;  /* 0x000000012424e824 */ /* 0x000fe200078e0a00 */
[----:B------:R-:W-:Y:S01]  /*3240*/  CS2R R96, SRZ ;  /* 0x0000000000607805 */ /* 0x000fe2000001ff00 */
[----:B------:R-:W-:Y:S01]  /*3250*/  IMAD.HI.U32 R33, R5, R40, RZ ;  /* 0x0000002805217227 */ /* 0x000fe200078e00ff */
[----:B------:R-:W-:-:S02]  /*3260*/  CS2R R98, SRZ ;  /* 0x0000000000627805 */ /* 0x000fc4000001ff00 */
[----:B------:R-:W-:Y:S02]  /*3270*/  CS2R R100, SRZ ;  /* 0x0000000000647805 */ /* 0x000fe4000001ff00 */
[C---:B------:R-:W-:Y:S01]  /*3280*/  ISETP.GT.U32.AND P6, PT, R0.reuse, R36, PT ;  /* 0x000000240000720c */ /* 0x040fe20003fc4070 */
[----:B------:R-:W-:Y:S01]  /*3290*/  @!P0 IMAD.IADD R37, R37, 0x1, -R0 ;  /* 0x0000000125258824 */ /* 0x000fe200078e0a00 */
[----:B------:R-:W-:Y:S01]  /*32a0*/  ISETP.GE.AND P0, PT, R41, RZ, PT ;  /* 0x000000ff2900720c */ /* 0x000fe20003f06270 */
[----:B------:R-:W-:Y:S01]  /*32b0*/  IMAD.MOV R41, RZ, RZ, -R33 ;  /* 0x000000ffff297224 */ /* 0x000fe200078e0a21 */
[----:B------:R-:W-:Y:S01]  /*32c0*/  CS2R R102, SRZ ;  /* 0x0000000000667805 */ /* 0x000fe2000001ff00 */
[----:B------:R-:W-:Y:S01]  /*32d0*/  IMAD.MOV.U32 R33, RZ, RZ, R35 ;  /* 0x000000ffff217224 */ /* 0x000fe200078e0023 */
[----:B------:R-:W-:Y:S01]  /*32e0*/  CS2R R104, SRZ ;  /* 0x0000000000687805 */ /* 0x000fe2000001ff00 */
[----:B------:R-:W-:Y:S01]  /*32f0*/  IMAD.MOV R35, RZ, RZ, -R38 ;  /* 0x000000ffff237224 */ /* 0x000fe200078e0a26 */
[----:B------:R-:W-:Y:S01]  /*3300*/  CS2R R106, SRZ ;  /* 0x00000000006a7805 */ /* 0x000fe2000001ff00 */
[----:B------:R-:W-:Y:S01]  /*3310*/  IMAD.MOV R44, RZ, RZ, -R39 ;  /* 0x000000ffff2c7224 */ /* 0x000fe200078e0a27 */
[----:B------:R-:W-:Y:S01]  /*3320*/  CS2R R108, SRZ ;  /* 0x00000000006c7805 */ /* 0x000fe2000001ff00 */
[----:B------:R-:W-:Y:S01]  /*3330*/  IMAD R38, R0, R35, R42 ;  /* 0x0000002300267224 */ /* 0x000fe200078e022a */
[----:B------:R-:W-:Y:S01]  /*3340*/  CS2R R110, SRZ ;  /* 0x00000000006e7805 */ /* 0x000fe2000001ff00 */
[----:B------:R-:W-:Y:S01]  /*3350*/  @!P6 IMAD.IADD R36, R36, 0x1, -R0 ;  /* 0x000000012424e824 */ /* 0x000fe200078e0a00 */
[----:B------:R-:W-:Y:S01]  /*3360*/  CS2R R112, SRZ ;  /* 0x0000000000707805 */ /* 0x000fe2000001ff00 */
[C---:B------:R-:W-:Y:S01]  /*3370*/  IMAD R39, R0.reuse, R41, R40 ;  /* 0x0000002900277224 */ /* 0x040fe200078e0228 */
[----:B------:R-:W-:Y:S01]  /*3380*/  ISETP.GT.U32.AND P6, PT, R0, R38, PT ;  /* 0x000000260000720c */ /* 0x000fe20003fc4070 */
[----:B------:R-:W-:Y:S01]  /*3390*/  @!P2 IMAD.MOV R34, RZ, RZ, -R34 ;  /* 0x000000ffff22a224 */ /* 0x000fe200078e0a22 */
[----:B------:R-:W-:Y:S01]  /*33a0*/  LOP3.LUT R40, R4, 0x3c, RZ, 0xfc, !PT ;  /* 0x0000003c04287812 */ /* 0x000fe200078efcff */
[C---:B------:R-:W-:Y:S01]  /*33b0*/  IMAD R41, R0.reuse, R44, R43 ;  /* 0x0000002c00297224 */ /* 0x040fe200078e022b */
[C---:B------:R-:W-:Y:S01]  /*33c0*/  ISETP.GT.U32.AND P2, PT, R0.reuse, R39, PT ;  /* 0x000000270000720c */ /* 0x040fe20003f44070 */
[----:B------:R-:W-:Y:S01]  /*33d0*/  @!P3 IMAD.MOV R33, RZ, RZ, -R33 ;  /* 0x000000ffff21b224 */ /* 0x000fe200078e0a21 */
[----:B------:R-:W-:Y:S01]  /*33e0*/  IABS R44, R40 ;  /* 0x00000028002c7213 */ /* 0x000fe20000000000 */
[----:B------:R-:W-:Y:S01]  /*33f0*/  IMAD.MOV.U32 R35, RZ, RZ, R37 ;  /* 0x000000ffff237224 */ /* 0x000fe200078e0025 */
[----:B------:R-:W-:Y:S01]  /*3400*/  ISETP.GE.AND P3, PT, R45, RZ, PT ;  /* 0x000000ff2d00720c */ /* 0x000fe20003f66270 */
[----:B------:R-:W-:Y:S01]  /*3410*/  @!P5 IMAD.MOV R36, RZ, RZ, -R36 ;  /* 0x000000ffff24d224 */ /* 0x000fe200078e0a24 */
[----:B------:R-:W-:Y:S01]  /*3420*/  IABS R45, R50 ;  /* 0x00000032002d7213 */ /* 0x000fe20000000000 */
[----:B------:R-:W-:Y:S01]  /*3430*/  IMAD.HI.U32 R37, R5, R44, RZ ;  /* 0x0000002c05257227 */ /* 0x000fe200078e00ff */
[----:B------:R-:W-:-:S02]  /*3440*/  ISETP.GT.U32.AND P5, PT, R0, R41, PT ;  /* 0x000000290000720c */ /* 0x000fc40003fa4070 */
[----:B------:R-:W-:Y:S02]  /*3450*/  CS2R R114, SRZ ;  /* 0x0000000000727805 */ /* 0x000fe4000001ff00 */
[----:B------:R-:W-:Y:S01]  /*3460*/  CS2R R116, SRZ ;  /* 0x0000000000747805 */ /* 0x000fe2000001ff00 */
[--C-:B------:R-:W-:Y:S01]  /*3470*/  @!P6 IMAD.IADD R38, R38, 0x1, -R0.reuse ;  /* 0x000000012626e824 */ /* 0x100fe200078e0a00 */
[----:B------:R-:W-:Y:S01]  /*3480*/  CS2R R118, SRZ ;  /* 0x0000000000767805 */ /* 0x000fe2000001ff00 */
[----:B------:R-:W-:Y:S01]  /*3490*/  @!P1 IMAD.MOV R35, RZ, RZ, -R35 ;  /* 0x000000ffff239224 */ /* 0x000fe200078e0a23 */
[----:B------:R-:W-:Y:S01]  /*34a0*/  ISETP.GE.AND P1, PT, R40, RZ, PT ;  /* 0x000000ff2800720c */ /* 0x000fe20003f26270 */
[----:B------:R-:W-:Y:S01]  /*34b0*/  @!P2 IMAD.IADD R39, R39, 0x1, -R0 ;  /* 0x000000012727a824 */ /* 0x000fe200078e0a00 */
[----:B------:R-:W-:Y:S01]  /*34c0*/  ISETP.GT.U32.AND P6, PT, R0, R38, PT ;  /* 0x000000260000720c */ /* 0x000fe20003fc4070 */
[----:B------:R-:W-:Y:S01]  /*34d0*/  IMAD.HI.U32 R40, R5, R45, RZ ;  /* 0x0000002d05287227 */ /* 0x000fe200078e00ff */
[----:B------:R-:W-:-:S02]  /*34e0*/  CS2R R120, SRZ ;  /* 0x0000000000787805 */ /* 0x000fc4000001ff00 */
[----:B------:R-:W-:Y:S02]  /*34f0*/  CS2R R122, SRZ ;  /* 0x00000000007a7805 */ /* 0x000fe4000001ff00 */
[C---:B------:R-:W-:Y:S01]  /*3500*/  ISETP.GT.U32.AND P2, PT, R0.reuse, R39, PT ;  /* 0x000000270000720c */ /* 0x040fe20003f44070 */
[----:B------:R-:W-:Y:S01]  /*3510*/  IMAD.MOV R37, RZ, RZ, -R37 ;  /* 0x000000ffff257224 */ /* 0x000fe200078e0a25 */
[----:B------:R-:W-:Y:S01]  /*3520*/  CS2R R124, SRZ ;  /* 0x00000000007c7805 */ /* 0x000fe2000001ff00 */
[----:B------:R-:W-:Y:S01]  /*3530*/  IMAD.HI.U32 R43, R5, R48, RZ ;  /* 0x00000030052b7227 */ /* 0x000fe200078e00ff */
[----:B------:R-:W-:Y:S02]  /*3540*/  CS2R R126, SRZ ;  /* 0x00000000007e7805 */ /* 0x000fe4000001ff00 */
[----:B------:R-:W-:Y:S02]  /*3550*/  CS2R R128, SRZ ;  /* 0x0000000000807805 */ /* 0x000fe4000001ff00 */
[----:B------:R-:W-:Y:S01]  /*3560*/  CS2R R130, SRZ ;  /* 0x0000000000827805 */ /* 0x000fe2000001ff00 */
[----:B------:R-:W-:Y:S01]  /*3570*/  IMAD.MOV R46, RZ, RZ, -R40 ;  /* 0x000000ffff2e7224 */ /* 0x000fe200078e0a28 */
[----:B------:R-:W-:Y:S01]  /*3580*/  CS2R R132, SRZ ;  /* 0x0000000000847805 */ /* 0x000fe2000001ff00 */
[C---:B------:R-:W-:Y:S01]  /*3590*/  IMAD R40, R0.reuse, R37, R44 ;  /* 0x0000002500287224 */ /* 0x040fe200078e022c */
[----:B------:R-:W-:Y:S01]  /*35a0*/  CS2R R134, SRZ ;  /* 0x0000000000867805 */ /* 0x000fe2000001ff00 */
[----:B------:R-:W-:Y:S01]  /*35b0*/  IMAD.MOV R49, RZ, RZ, -R43 ;  /* 0x000000ffff317224 */ /* 0x000fe200078e0a2b */
[----:B------:R-:W-:Y:S01]  /*35c0*/  CS2R R136, SRZ ;  /* 0x0000000000887805 */ /* 0x000fe2000001ff00 */
[----:B------:R-:W-:Y:S01]  /*35d0*/  IMAD R43, R0, R46, R45 ;  /* 0x0000002e002b7224 */ /* 0x000fe200078e022d */
[----:B------:R-:W-:Y:S01]  /*35e0*/  CS2R R138, SRZ ;  /* 0x00000000008a7805 */ /* 0x000fe2000001ff00 */
[--C-:B------:R-:W-:Y:S01]  /*35f0*/  @!P6 IMAD.IADD R38, R38, 0x1, -R0.reuse ;  /* 0x000000012626e824 */ /* 0x100fe200078e0a00 */
[C---:B------:R-:W-:Y:S01]  /*3600*/  ISETP.GT.U32.AND P6, PT, R0.reuse, R40, PT ;  /* 0x000000280000720c */ /* 0x040fe20003fc4070 */
[----:B------:R-:W-:Y:S01]  /*3610*/  @!P5 IMAD.IADD R41, R41, 0x1, -R0 ;  /* 0x000000012929d824 */ /* 0x000fe200078e0a00 */
[----:B------:R-:W-:Y:S01]  /*3620*/  ISETP.GT.U32.AND P5, PT, R0, R43, PT ;  /* 0x0000002b0000720c */ /* 0x000fe20003fa4070 */
[----:B------:R-:W-:Y:S01]  /*3630*/  IMAD.HI.U32 R42, R5, R47, RZ ;  /* 0x0000002f052a7227 */ /* 0x000fe200078e00ff */
[----:B------:R-:W-:-:S02]  /*3640*/  CS2R R140, SRZ ;  /* 0x00000000008c7805 */ /* 0x000fc4000001ff00 */
[----:B------:R-:W-:Y:S02]  /*3650*/  CS2R R142, SRZ ;  /* 0x00000000008e7805 */ /* 0x000fe4000001ff00 */
[----:B------:R-:W-:Y:S01]  /*3660*/  CS2R R144, SRZ ;  /* 0x0000000000907805 */ /* 0x000fe2000001ff00 */
[----:B------:R-:W-:Y:S01]  /*3670*/  @!P2 IMAD.IADD R39, R39, 0x1, -R0 ;  /* 0x000000012727a824 */ /* 0x000fe200078e0a00 */
[----:B------:R-:W-:Y:S01]  /*3680*/  ISETP.GE.AND P2, PT, R50, RZ, PT ;  /* 0x000000ff3200720c */ /* 0x000fe20003f46270 */
[----:B------:R-:W-:Y:S01]  /*3690*/  IMAD.MOV R42, RZ, RZ, -R42 ;  /* 0x000000ffff2a7224 */ /* 0x000fe200078e0a2a */
[----:B------:R-:W-:Y:S01]  /*36a0*/  LOP3.LUT R50, R4, 0x34, RZ, 0xfc, !PT ;  /* 0x0000003404327812 */ /* 0x000fe200078efcff */
[----:B------:R-:W-:Y:S01]  /*36b0*/  IMAD.MOV.U32 R37, RZ, RZ, R39 ;  /* 0x000000ffff257224 */ /* 0x000fe200078e0027 */
[----:B------:R-:W-:Y:S01]  /*36c0*/  CS2R R146, SRZ ;  /* 0x0000000000927805 */ /* 0x000fe2000001ff00 */
[--C-:B------:R-:W-:Y:S01]  /*36d0*/  @!P6 IMAD.IADD R40, R40, 0x1, -R0.reuse ;  /* 0x000000012828e824 */ /* 0x100fe200078e0a00 */
[----:B------:R-:W-:Y:S01]  /*36e0*/  IABS R46, R50 ;  /* 0x00000032002e7213 */ /* 0x000fe20000000000 */
[C---:B------:R-:W-:Y:S01]  /*36f0*/  IMAD R42, R0.reuse, R42, R47 ;  /* 0x0000002a002a7224 */ /* 0x040fe200078e022f */
[----:B------:R-:W-:Y:S01]  /*3700*/  IABS R47, R54 ;  /* 0x00000036002f7213 */ /* 0x000fe20000000000 */
[----:B------:R-:W-:Y:S01]  /*3710*/  @!P5 IMAD.IADD R43, R43, 0x1, -R0 ;  /* 0x000000012b2bd824 */ /* 0x000fe200078e0a00 */
[C---:B------:R-:W-:Y:S01]  /*3720*/  ISETP.GT.U32.AND P5, PT, R0.reuse, R40, PT ;  /* 0x000000280000720c */ /* 0x040fe20003fa4070 */
[----:B------:R-:W-:Y:S01]  /*3730*/  IMAD.HI.U32 R39, R5, R46, RZ ;  /* 0x0000002e05277227 */ /* 0x000fe200078e00ff */
[----:B------:R-:W-:-:S02]  /*3740*/  ISETP.GT.U32.AND P6, PT, R0, R41, PT ;  /* 0x000000290000720c */ /* 0x000fc40003fc4070 */
[----:B------:R-:W-:Y:S02]  /*3750*/  CS2R R148, SRZ ;  /* 0x0000000000947805 */ /* 0x000fe4000001ff00 */
[----:B------:R-:W-:Y:S01]  /*3760*/  CS2R R150, SRZ ;  /* 0x0000000000967805 */ /* 0x000fe2000001ff00 */
[----:B------:R-:W-:-:S04]  /*3770*/  IMAD.HI.U32 R44, R5, R47, RZ ;  /* 0x0000002f052c7227 */ /* 0x000fc800078e00ff */
[----:B------:R-:W-:Y:S02]  /*3780*/  IMAD.MOV R39, RZ, RZ, -R39 ;  /* 0x000000ffff277224 */ /* 0x000fe400078e0a27 */
[C---:B------:R-:W-:Y:S01]  /*3790*/  IMAD R45, R0.reuse, R49, R48 ;  /* 0x00000031002d7224 */ /* 0x040fe200078e0230 */
[----:B------:R-:W-:Y:S01]  /*37a0*/  IABS R49, R56 ;  /* 0x0000003800317213 */ /* 0x000fe20000000000 */
[----:B------:R-:W-:Y:S02]  /*37b0*/  IMAD.MOV R48, RZ, RZ, -R44 ;  /* 0x000000ffff307224 */ /* 0x000fe400078e0a2c */
[----:B------:R-:W-:Y:S01]  /*37c0*/  @!P0 IMAD.MOV R38, RZ, RZ, -R38 ;  /* 0x000000ffff268224 */ /* 0x000fe200078e0a26 */
[C---:B------:R-:W-:Y:S01]  /*37d0*/  ISETP.GT.U32.AND P0, PT, R0.reuse, R42, PT ;  /* 0x0000002a0000720c */ /* 0x040fe20003f04070 */
[C---:B------:R-:W-:Y:S02]  /*37e0*/  IMAD R44, R0.reuse, R39, R46 ;  /* 0x00000027002c7224 */ /* 0x040fe400078e022e */
[----:B------:R-:W-:Y:S01]  /*37f0*/  @!P4 IMAD.MOV R37, RZ, RZ, -R37 ;  /* 0x000000ffff25c224 */ /* 0x000fe200078e0a25 */
[----:B------:R-:W-:Y:S01]  /*3800*/  ISETP.GT.U32.AND P4, PT, R0, R43, PT ;  /* 0x0000002b0000720c */ /* 0x000fe20003f84070 */
[--C-:B------:R-:W-:Y:S01]  /*3810*/  @!P5 IMAD.IADD R40, R40, 0x1, -R0.reuse ;  /* 0x000000012828d824 */ /* 0x100fe200078e0a00 */
[C---:B------:R-:W-:Y:S01]  /*3820*/  ISETP.GT.U32.AND P5, PT, R0.reuse, R44, PT ;  /* 0x0000002c0000720c */ /* 0x040fe20003fa4070 */
[----:B------:R-:W-:Y:S01]  /*3830*/  @!P6 IMAD.IADD R41, R41, 0x1, -R0 ;  /* 0x000000012929e824 */ /* 0x000fe200078e0a00 */
[C---:B------:R-:W-:Y:S01]  /*3840*/  ISETP.GT.U32.AND P6, PT, R0.reuse, R45, PT ;  /* 0x0000002d0000720c */ /* 0x040fe20003fc4070 */
[----:B------:R-:W-:-:S02]  /*3850*/  IMAD R47, R0, R48, R47 ;  /* 0x00000030002f7224 */ /* 0x000fc400078e022f */
[----:B------:R-:W-:-:S04]  /*3860*/  IMAD.HI.U32 R39, R5, R49, RZ ;  /* 0x0000003105277227 */ /* 0x000fc800078e00ff */
[--C-:B------:R-:W-:Y:S01]  /*3870*/  @!P0 IMAD.IADD R42, R42, 0x1, -R0.reuse ;  /* 0x000000012a2a8824 */ /* 0x100fe200078e0a00 */
[----:B------:R-:W-:Y:S01]  /*3880*/  ISETP.GT.U32.AND P0, PT, R0, R47, PT ;  /* 0x0000002f0000720c */ /* 0x000fe20003f04070 */
[--C-:B------:R-:W-:Y:S01]  /*3890*/  @!P4 IMAD.IADD R43, R43, 0x1, -R0.reuse ;  /* 0x000000012b2bc824 */ /* 0x100fe200078e0a00 */
[----:B------:R-:W-:Y:S01]  /*38a0*/  ISETP.GE.AND P4, PT, R52, RZ, PT ;  /* 0x000000ff3400720c */ /* 0x000fe20003f86270 */
[--C-:B------:R-:W-:Y:S01]  /*38b0*/  @!P5 IMAD.IADD R44, R44, 0x1, -R0.reuse ;  /* 0x000000012c2cd824 */ /* 0x100fe200078e0a00 */
[----:B------:R-:W-:Y:S01]  /*38c0*/  ISETP.GT.U32.AND P5, PT, R0, R42, PT ;  /* 0x0000002a0000720c */ /* 0x000fe20003fa4070 */
[----:B------:R-:W-:Y:S01]  /*38d0*/  IMAD.MOV R39, RZ, RZ, -R39 ;  /* 0x000000ffff277224 */ /* 0x000fe200078e0a27 */
[----:B------:R-:W-:Y:S01]  /*38e0*/  LOP3.LUT R52, R4, 0x2c, RZ, 0xfc, !PT ;  /* 0x0000002c04347812 */ /* 0x000fe200078efcff */
[----:B------:R-:W-:Y:S01]  /*38f0*/  @!P6 IMAD.IADD R45, R45, 0x1, -R0 ;  /* 0x000000012d2de824 */ /* 0x000fe200078e0a00 */
[----:B------:R-:W-:Y:S01]  /*3900*/  ISETP.GE.AND P6, PT, R53, RZ, PT ;  /* 0x000000ff3500720c */ /* 0x000fe20003fc6270 */
[----:B------:R-:W-:Y:S01]  /*3910*/  IMAD.HI.U32 R46, R5, R51, RZ ;  /* 0x00000033052e7227 */ /* 0x000fe200078e00ff */
[----:B------:R-:W-:-:S03]  /*3920*/  IABS R53, R52 ;  /* 0x0000003400357213 */ /* 0x000fc60000000000 */
[C---:B------:R-:W-:Y:S02]  /*3930*/  IMAD R49, R0.reuse, R39, R49 ;  /* 0x0000002700317224 */ /* 0x040fe400078e0231 */
[----:B------:R-:W-:Y:S02]  /*3940*/  IMAD.MOV.U32 R39, RZ, RZ, R41 ;  /* 0x000000ffff277224 */ /* 0x000fe400078e0029 */
[----:B------:R-:W-:Y:S02]  /*3950*/  IMAD.MOV R46, RZ, RZ, -R46 ;  /* 0x000000ffff2e7224 */ /* 0x000fe400078e0a2e */
[----:B------:R-:W-:Y:S01]  /*3960*/  @!P1 IMAD.MOV R40, RZ, RZ, -R40 ;  /* 0x000000ffff289224 */ /* 0x000fe200078e0a28 */
[----:B------:R-:W-:Y:S01]  /*3970*/  ISETP.GT.U32.AND P1, PT, R0, R44, PT ;  /* 0x0000002c0000720c */ /* 0x000fe20003f24070 */
[----:B------:R-:W-:Y:S02]  /*3980*/  IMAD.MOV.U32 R41, RZ, RZ, R43 ;  /* 0x000000ffff297224 */ /* 0x000fe400078e002b */
[----:B------:R-:W-:-:S04]  /*3990*/  IMAD.HI.U32 R43, R5, R53, RZ ;  /* 0x00000035052b7227 */ /* 0x000fc800078e00ff */
[--C-:B------:R-:W-:Y:S01]  /*39a0*/  @!P0 IMAD.IADD R47, R47, 0x1, -R0.reuse ;  /* 0x000000012f2f8824 */ /* 0x100fe200078e0a00 */
[C---:B------:R-:W-:Y:S01]  /*39b0*/  ISETP.GT.U32.AND P0, PT, R0.reuse, R45, PT ;  /* 0x0000002d0000720c */ /* 0x040fe20003f04070 */
[----:B------:R-:W-:Y:S02]  /*39c0*/  IMAD R51, R0, R46, R51 ;  /* 0x0000002e00337224 */ /* 0x000fe400078e0233 */
[----:B------:R-:W-:Y:S01]  /*39d0*/  @!P5 IMAD.IADD R42, R42, 0x1, -R0 ;  /* 0x000000012a2ad824 */ /* 0x000fe200078e0a00 */
[----:B------:R-:W-:Y:S01]  /*39e0*/  ISETP.GE.AND P5, PT, R50, RZ, PT ;  /* 0x000000ff3200720c */ /* 0x000fe20003fa6270 */
[----:B------:R-:W-:Y:S01]  /*39f0*/  IMAD.MOV R46, RZ, RZ, -R43 ;  /* 0x000000ffff2e7224 */ /* 0x000fe200078e0a2b */
[----:B------:R-:W-:Y:S01]  /*3a00*/  LOP3.LUT R50, R4, 0x28, RZ, 0xfc, !PT ;  /* 0x0000002804327812 */ /* 0x000fe200078efcff */
[----:B------:R-:W-:Y:S01]  /*3a10*/  @!P3 IMAD.MOV R39, RZ, RZ, -R39 ;  /* 0x000000ffff27b224 */ /* 0x000fe200078e0a27 */
[----:B------:R-:W-:Y:S01]  /*3a20*/  ISETP.GT.U32.AND P3, PT, R0, R47, PT ;  /* 0x0000002f0000720c */ /* 0x000fe20003f64070 */
[----:B------:R-:W-:Y:S01]  /*3a30*/  IMAD.HI.U32 R43, R5, R55, RZ ;  /* 0x00000037052b7227 */ /* 0x000fe200078e00ff */
[----:B------:R-:W-:-:S03]  /*3a40*/  IABS R48, R50 ;  /* 0x0000003200307213 */ /* 0x000fc60000000000 */
[C---:B------:R-:W-:Y:S02]  /*3a50*/  IMAD R53, R0.reuse, R46, R53 ;  /* 0x0000002e00357224 */ /* 0x040fe400078e0235 */
[----:B------:R-:W-:Y:S02]  /*3a60*/  IMAD.MOV R46, RZ, RZ, -R43 ;  /* 0x000000ffff2e7224 */ /* 0x000fe400078e0a2b */
[----:B------:R-:W-:Y:S01]  /*3a70*/  @!P2 IMAD.MOV R41, RZ, RZ, -R41 ;  /* 0x000000ffff29a224 */ /* 0x000fe200078e0a29 */
[----:B------:R-:W-:Y:S01]  /*3a80*/  ISETP.GT.U32.AND P2, PT, R0, R49, PT ;  /* 0x000000310000720c */ /* 0x000fe20003f44070 */
[----:B------:R-:W-:Y:S01]  /*3a90*/  @!P1 IMAD.IADD R44, R44, 0x1, -R0 ;  /* 0x000000012c2c9824 */ /* 0x000fe200078e0a00 */
[----:B------:R-:W-:Y:S01]  /*3aa0*/  ISETP.GE.AND P1, PT, R54, RZ, PT ;  /* 0x000000ff3600720c */ /* 0x000fe20003f26270 */
[----:B------:R-:W-:Y:S01]  /*3ab0*/  @!P4 IMAD.MOV R42, RZ, RZ, -R42 ;  /* 0x000000ffff2ac224 */ /* 0x000fe200078e0a2a */
[C---:B------:R-:W-:Y:S01]  /*3ac0*/  ISETP.GT.U32.AND P4, PT, R0.reuse, R53, PT ;  /* 0x000000350000720c */ /* 0x040fe20003f84070 */
[----:B------:R-:W-:Y:S01]  /*3ad0*/  IMAD R55, R0, R46, R55 ;  /* 0x0000002e00377224 */ /* 0x000fe200078e0237 */
[----:B------:R-:W-:Y:S01]  /*3ae0*/  LOP3.LUT R54, R4, 0x1e, RZ, 0xfc, !PT ;  /* 0x0000001e04367812 */ /* 0x000fe200078efcff */
[----:B------:R-:W-:-:S02]  /*3af0*/  @!P5 IMAD.MOV R44, RZ, RZ, -R44 ;  /* 0x000000ffff2cd224 */ /* 0x000fc400078e0a2c */
[--C-:B------:R-:W-:Y:S01]  /*3b00*/  @!P0 IMAD.IADD R45, R45, 0x1, -R0.reuse ;  /* 0x000000012d2d8824 */ /* 0x100fe200078e0a00 */
[C---:B------:R-:W-:Y:S01]  /*3b10*/  ISETP.GT.U32.AND P5, PT, R0.reuse, R55, PT ;  /* 0x000000370000720c */ /* 0x040fe20003fa4070 */
[--C-:B------:R-:W-:Y:S01]  /*3b20*/  @!P3 IMAD.IADD R47, R47, 0x1, -R0.reuse ;  /* 0x000000012f2fb824 */ /* 0x100fe200078e0a00 */
[----:B------:R-:W-:Y:S01]  /*3b30*/  ISETP.GT.U32.AND P0, PT, R0, R51, PT ;  /* 0x000000330000720c */ /* 0x000fe20003f04070 */
[----:B------:R-:W-:Y:S01]  /*3b40*/  IMAD.MOV.U32 R43, RZ, RZ, R45 ;  /* 0x000000ffff2b7224 */ /* 0x000fe200078e002d */
[----:B------:R-:W-:Y:S01]  /*3b50*/  ISETP.GE.AND P3, PT, R56, RZ, PT ;  /* 0x000000ff3800720c */ /* 0x000fe20003f66270 */
[----:B------:R-:W-:Y:S01]  /*3b60*/  IMAD.MOV.U32 R45, RZ, RZ, R47 ;  /* 0x000000ffff2d7224 */ /* 0x000fe200078e002f */
[C---:B------:R-:W-:Y:S01]  /*3b70*/  LOP3.LUT R47, R4.reuse, 0x26, RZ, 0xfc, !PT ;  /* 0x00000026042f7812 */ /* 0x040fe200078efcff */
[----:B------:R-:W-:Y:S01]  /*3b80*/  IMAD.HI.U32 R46, R5, R48, RZ ;  /* 0x00000030052e7227 */ /* 0x000fe200078e00ff */
[----:B------:R-:W-:Y:S02]  /*3b90*/  IABS R65, R54 ;  /* 0x0000003600417213 */ /* 0x000fe40000000000 */
[----:B------:R-:W-:Y:S01]  /*3ba0*/  LOP3.LUT R56, R4, 0x1a, RZ, 0xfc, !PT ;  /* 0x0000001a04387812 */ /* 0x000fe200078efcff */
[--C-:B------:R-:W-:Y:S01]  /*3bb0*/  @!P2 IMAD.IADD R49, R49, 0x1, -R0.reuse ;  /* 0x000000013131a824 */ /* 0x100fe200078e0a00 */
[----:B------:R-:W-:Y:S01]  /*3bc0*/  ISETP.GE.AND P2, PT, R57, RZ, PT ;  /* 0x000000ff3900720c */ /* 0x000fe20003f46270 */
[----:B------:R-:W-:Y:S01]  /*3bd0*/  @!P4 IMAD.IADD R53, R53, 0x1, -R0 ;  /* 0x000000013535c824 */ /* 0x000fe200078e0a00 */
[----:B------:R-:W-:Y:S01]  /*3be0*/  ISETP.GE.AND P4, PT, R47, RZ, PT ;  /* 0x000000ff2f00720c */ /* 0x000fe20003f86270 */
[----:B------:R-:W-:Y:S01]  /*3bf0*/  IMAD.MOV R57, RZ, RZ, -R46 ;  /* 0x000000ffff397224 */ /* 0x000fe200078e0a2e */
[----:B------:R-:W-:Y:S01]  /*3c00*/  IABS R46, R47 ;  /* 0x0000002f002e7213 */ /* 0x000fe20000000000 */
[----:B------:R-:W-:Y:S01]  /*3c10*/  @!P5 IMAD.IADD R55, R55, 0x1, -R0 ;  /* 0x000000013737d824 */ /* 0x000fe200078e0a00 */
[C---:B------:R-:W-:Y:S01]  /*3c20*/  ISETP.GT.U32.AND P5, PT, R0.reuse, R53, PT ;  /* 0x000000350000720c */ /* 0x040fe20003fa4070 */
[----:B------:R-:W-:Y:S01]  /*3c30*/  IMAD R47, R0, R57, R48 ;  /* 0x00000039002f7224 */ /* 0x000fe200078e0230 */
[----:B------:R-:W-:Y:S01]  /*3c40*/  LOP3.LUT R48, R4, 0x24, RZ, 0xfc, !PT ;  /* 0x0000002404307812 */ /* 0x000fe200078efcff */
[----:B------:R-:W-:Y:S01]  /*3c50*/  @!P0 IMAD.IADD R51, R51, 0x1, -R0 ;  /* 0x0000000133338824 */ /* 0x000fe200078e0a00 */
[----:B------:R-:W-:Y:S01]  /*3c60*/  ISETP.GT.U32.AND P0, PT, R0, R49, PT ;  /* 0x000000310000720c */ /* 0x000fe20003f04070 */
[----:B------:R-:W-:Y:S01]  /*3c70*/  IMAD.MOV.U32 R57, RZ, RZ, R46 ;  /* 0x000000ffff397224 */ /* 0x000fe200078e002e */
[----:B------:R-:W-:Y:S01]  /*3c80*/  IABS R59, R48 ;  /* 0x00000030003b7213 */ /* 0x000fe20000000000 */
[----:B------:R-:W-:Y:S01]  /*3c90*/  @!P1 IMAD.MOV R45, RZ, RZ, -R45 ;  /* 0x000000ffff2d9224 */ /* 0x000fe200078e0a2d */
[----:B------:R-:W-:Y:S01]  /*3ca0*/  ISETP.GE.AND P1, PT, R52, RZ, PT ;  /* 0x000000ff3400720c */ /* 0x000fe20003f26270 */
[----:B------:R-:W-:Y:S01]  /*3cb0*/  IMAD.HI.U32 R46, R5, R57, RZ ;  /* 0x00000039052e7227 */ /* 0x000fe200078e00ff */
[----:B------:R-:W-:-:S02]  /*3cc0*/  LOP3.LUT R52, R4, 0x20, RZ, 0xfc, !PT ;  /* 0x0000002004347812 */ /* 0x000fc400078efcff */
[----:B------:R-:W-:Y:S01]  /*3cd0*/  IABS R69, R56 ;  /* 0x0000003800457213 */ /* 0x000fe20000000000 */
[----:B------:R-:W-:Y:S01]  /*3ce0*/  IMAD.MOV R46, RZ, RZ, -R46 ;  /* 0x000000ffff2e7224 */ /* 0x000fe200078e0a2e */
[----:B------:R-:W-:Y:S01]  /*3cf0*/  IABS R63, R52 ;  /* 0x00000034003f7213 */ /* 0x000fe20000000000 */
[--C-:B------:R-:W-:Y:S01]  /*3d00*/  @!P5 IMAD.IADD R53, R53, 0x1, -R0.reuse ;  /* 0x000000013535d824 */ /* 0x100fe200078e0a00 */
[C---:B------:R-:W-:Y:S01]  /*3d10*/  ISETP.GT.U32.AND P5, PT, R0.reuse, R47, PT ;  /* 0x0000002f0000720c */ /* 0x040fe20003fa4070 */
[C---:B------:R-:W-:Y:S02]  /*3d20*/  IMAD R57, R0.reuse, R46, R57 ;  /* 0x0000002e00397224 */ /* 0x040fe400078e0239 */
[----:B------:R-:W-:Y:S01]  /*3d30*/  @!P6 IMAD.MOV R43, RZ, RZ, -R43 ;  /* 0x000000ffff2be224 */ /* 0x000fe200078e0a2b */
[----:B------:R-:W-:Y:S01]  /*3d40*/  ISETP.GT.U32.AND P6, PT, R0, R51, PT ;  /* 0x000000330000720c */ /* 0x000fe20003fc4070 */
[----:B------:R-:W-:Y:S01]  /*3d50*/  @!P0 IMAD.IADD R49, R49, 0x1, -R0 ;  /* 0x0000000131318824 */ /* 0x000fe200078e0a00 */
[----:B------:R-:W-:Y:S01]  /*3d60*/  ISETP.GE.AND P0, PT, R58, RZ, PT ;  /* 0x000000ff3a00720c */ /* 0x000fe20003f06270 */
[----:B------:R-:W-:Y:S01]  /*3d70*/  @!P1 IMAD.MOV R53, RZ, RZ, -R53 ;  /* 0x000000ffff359224 */ /* 0x000fe200078e0a35 */
[C---:B------:R-:W-:Y:S01]  /*3d80*/  ISETP.GT.U32.AND P1, PT, R0.reuse, R57, PT ;  /* 0x000000390000720c */ /* 0x040fe20003f24070 */
[----:B------:R-:W-:Y:S01]  /*3d90*/  @!P3 IMAD.MOV R49, RZ, RZ, -R49 ;  /* 0x000000ffff31b224 */ /* 0x000fe200078e0a31 */
[----:B------:R-:W-:Y:S01]  /*3da0*/  ISETP.GT.U32.AND P3, PT, R0, R55, PT ;  /* 0x000000370000720c */ /* 0x000fe20003f64070 */
[----:B------:R-:W-:Y:S01]  /*3db0*/  IMAD.HI.U32 R46, R5, R59, RZ ;  /* 0x0000003b052e7227 */ /* 0x000fe200078e00ff */
[----:B------:R-:W-:-:S03]  /*3dc0*/  LOP3.LUT R58, R4, 0x18, RZ, 0xfc, !PT ;  /* 0x00000018043a7812 */ /* 0x000fc600078efcff */
[--C-:B------:R-:W-:Y:S01]  /*3dd0*/  @!P5 IMAD.IADD R47, R47, 0x1, -R0.reuse ;  /* 0x000000012f2fd824 */ /* 0x100fe200078e0a00 */
[----:B------:R-:W-:Y:S01]  /*3de0*/  IABS R71, R58 ;  /* 0x0000003a00477213 */ /* 0x000fe20000000000 */
[--C-:B------:R-:W-:Y:S01]  /*3df0*/  @!P6 IMAD.IADD R51, R51, 0x1, -R0.reuse ;  /* 0x000000013333e824 */ /* 0x100fe200078e0a00 */
[----:B------:R-:W-:Y:S02]  /*3e00*/  ISETP.GE.AND P6, PT, R50, RZ, PT ;  /* 0x000000ff3200720c */ /* 0x000fe40003fc6270 */
[----:B------:R-:W-:Y:S01]  /*3e10*/  LOP3.LUT R50, R4, 0x22, RZ, 0xfc, !PT ;  /* 0x0000002204327812 */ /* 0x000fe200078efcff */
[--C-:B------:R-:W-:Y:S01]  /*3e20*/  @!P1 IMAD.IADD R57, R57, 0x1, -R0.reuse ;  /* 0x0000000139399824 */ /* 0x100fe200078e0a00 */
[----:B------:R-:W-:Y:S01]  /*3e30*/  ISETP.GT.U32.AND P5, PT, R0, R47, PT ;  /* 0x0000002f0000720c */ /* 0x000fe20003fa4070 */
[----:B------:R-:W-:Y:S01]  /*3e40*/  @!P3 IMAD.IADD R55, R55, 0x1, -R0 ;  /* 0x000000013737b824 */ /* 0x000fe200078e0a00 */
[----:B------:R-:W-:Y:S01]  /*3e50*/  ISETP.GE.AND P3, PT, R50, RZ, PT ;  /* 0x000000ff3200720c */ /* 0x000fe20003f66270 */
[----:B------:R-:W-:Y:S01]  /*3e60*/  @!P2 IMAD.MOV R51, RZ, RZ, -R51 ;  /* 0x000000ffff33a224 */ /* 0x000fe200078e0a33 */
[----:B------:R-:W-:Y:S01]  /*3e70*/  IABS R61, R50 ;  /* 0x00000032003d7213 */ /* 0x000fe20000000000 */
[----:B------:R-:W-:Y:S01]  /*3e80*/  IMAD.MOV R50, RZ, RZ, -R46 ;  /* 0x000000ffff327224 */ /* 0x000fe200078e0a2e */
[----:B------:R-:W-:Y:S01]  /*3e90*/  ISETP.GT.U32.AND P1, PT, R0, R57, PT ;  /* 0x000000390000720c */ /* 0x000fe20003f24070 */
[----:B------:R-:W-:Y:S01]  /*3ea0*/  IMAD.HI.U32 R46, R5, R63, RZ ;  /* 0x0000003f052e7227 */ /* 0x000fe200078e00ff */
[----:B------:R-:W-:-:S03]  /*3eb0*/  ISETP.GE.AND P2, PT, R48, RZ, PT ;  /* 0x000000ff3000720c */ /* 0x000fc60003f46270 */
[----:B------:R-:W-:Y:S02]  /*3ec0*/  IMAD R59, R0, R50, R59 ;  /* 0x00000032003b7224 */ /* 0x000fe400078e023b */
[----:B------:R-:W-:Y:S02]  /*3ed0*/  IMAD.MOV R50, RZ, RZ, -R46 ;  /* 0x000000ffff327224 */ /* 0x000fe400078e0a2e */
[----:B------:R-:W-:-:S04]  /*3ee0*/  IMAD.HI.U32 R46, R5, R65, RZ ;  /* 0x00000041052e7227 */ /* 0x000fc800078e00ff */
[C---:B------:R-:W-:Y:S02]  /*3ef0*/  IMAD R63, R0.reuse, R50, R63 ;  /* 0x00000032003f7224 */ /* 0x040fe400078e023f */
[----:B------:R-:W-:Y:S02]  /*3f00*/  IMAD.MOV R46, RZ, RZ, -R46 ;  /* 0x000000ffff2e7224 */ /* 0x000fe400078e0a2e */
[----:B------:R-:W-:Y:S01]  /*3f10*/  @!P1 IMAD.IADD R57, R57, 0x1, -R0 ;  /* 0x0000000139399824 */ /* 0x000fe200078e0a00 */
[C---:B------:R-:W-:Y:S01]  /*3f20*/  ISETP.GT.U32.AND P1, PT, R0.reuse, R63, PT ;  /* 0x0000003f0000720c */ /* 0x040fe20003f24070 */
[C---:B------:R-:W-:Y:S02]  /*3f30*/  IMAD R65, R0.reuse, R46, R65 ;  /* 0x0000002e00417224 */ /* 0x040fe400078e0241 */
[----:B------:R-:W-:Y:S02]  /*3f40*/  @!P4 IMAD.MOV R57, RZ, RZ, -R57 ;  /* 0x000000ffff39c224 */ /* 0x000fe400078e0a39 */
[----:B------:R-:W-:Y:S01]  /*3f50*/  IMAD.HI.U32 R48, R5, R61, RZ ;  /* 0x0000003d05307227 */ /* 0x000fe200078e00ff */
[----:B------:R-:W-:-:S03]  /*3f60*/  ISETP.GT.U32.AND P4, PT, R0, R65, PT ;  /* 0x000000410000720c */ /* 0x000fc60003f84070 */
[----:B------:R-:W-:Y:S02]  /*3f70*/  IMAD.MOV R48, RZ, RZ, -R48 ;  /* 0x000000ffff307224 */ /* 0x000fe400078e0a30 */
[----:B------:R-:W-:-:S04]  /*3f80*/  IMAD.HI.U32 R50, R5, R71, RZ ;  /* 0x0000004705327227 */ /* 0x000fc800078e00ff */
[--C-:B------:R-:W-:Y:S02]  /*3f90*/  @!P1 IMAD.IADD R63, R63, 0x1, -R0.reuse ;  /* 0x000000013f3f9824 */ /* 0x100fe400078e0a00 */
[C---:B------:R-:W-:Y:S02]  /*3fa0*/  IMAD R61, R0.reuse, R48, R61 ;  /* 0x00000030003d7224 */ /* 0x040fe400078e023d */
[----:B------:R-:W-:Y:S01]  /*3fb0*/  @!P4 IMAD.IADD R65, R65, 0x1, -R0 ;  /* 0x000000014141c824 */ /* 0x000fe200078e0a00 */
[----:B------:R-:W-:Y:S01]  /*3fc0*/  ISETP.GT.U32.AND P1, PT, R0, R63, PT ;  /* 0x0000003f0000720c */ /* 0x000fe20003f24070 */
[----:B------:R-:W-:-:S03]  /*3fd0*/  IMAD.HI.U32 R48, R5, R69, RZ ;  /* 0x0000004505307227 */ /* 0x000fc600078e00ff */
[C---:B------:R-:W-:Y:S01]  /*3fe0*/  ISETP.GT.U32.AND P4, PT, R0.reuse, R65, PT ;  /* 0x000000410000720c */ /* 0x040fe20003f84070 */
[----:B------:R-:W-:Y:S02]  /*3ff0*/  IMAD.MOV R48, RZ, RZ, -R48 ;  /* 0x000000ffff307224 */ /* 0x000fe400078e0a30 */
[----:B------:R-:W-:Y:S01]  /*4000*/  @!P5 IMAD.IADD R47, R47, 0x1, -R0 ;  /* 0x000000012f2fd824 */ /* 0x000fe200078e0a00 */
[C---:B------:R-:W-:Y:S01]  /*4010*/  ISETP.GT.U32.AND P5, PT, R0.reuse, R59, PT ;  /* 0x0000003b0000720c */ /* 0x040fe20003fa4070 */
[----:B------:R-:W-:Y:S02]  /*4020*/  IMAD.MOV R50, RZ, RZ, -R50 ;  /* 0x000000ffff327224 */ /* 0x000fe400078e0a32 */
[C---:B------:R-:W-:Y:S02]  /*4030*/  IMAD R69, R0.reuse, R48, R69 ;  /* 0x0000003000457224 */ /* 0x040fe400078e0245 */
[----:B------:R-:W-:Y:S01]  /*4040*/  @!P6 IMAD.MOV R47, RZ, RZ, -R47 ;  /* 0x000000ffff2fe224 */ /* 0x000fe200078e0a2f */
[C---:B------:R-:W-:Y:S01]  /*4050*/  ISETP.GT.U32.AND P6, PT, R0.reuse, R61, PT ;  /* 0x0000003d0000720c */ /* 0x040fe20003fc4070 */
[----:B------:R-:W-:-:S02]  /*4060*/  IMAD R71, R0, R50, R71 ;  /* 0x0000003200477224 */ /* 0x000fc400078e0247 */
[--C-:B------:R-:W-:Y:S01]  /*4070*/  @!P1 IMAD.IADD R63, R63, 0x1, -R0.reuse ;  /* 0x000000013f3f9824 */ /* 0x100fe200078e0a00 */
[C---:B------:R-:W-:Y:S01]  /*4080*/  ISETP.GT.U32.AND P1, PT, R0.reuse, R69, PT ;  /* 0x000000450000720c */ /* 0x040fe20003f24070 */
[----:B------:R-:W-:Y:S01]  /*4090*/  @!P4 IMAD.IADD R65, R65, 0x1, -R0 ;  /* 0x000000014141c824 */ /* 0x000fe200078e0a00 */
[----:B------:R-:W-:Y:S01]  /*40a0*/  ISETP.GT.U32.AND P4, PT, R0, R71, PT ;  /* 0x000000470000720c */ /* 0x000fe20003f84070 */
[----:B------:R-:W-:Y:S01]  /*40b0*/  @!P0 IMAD.MOV R55, RZ, RZ, -R55 ;  /* 0x000000ffff378224 */ /* 0x000fe200078e0a37 */
[----:B------:R-:W-:Y:S01]  /*40c0*/  ISETP.GE.AND P0, PT, R52, RZ, PT ;  /* 0x000000ff3400720c */ /* 0x000fe20003f06270 */
[----:B------:R-:W-:Y:S01]  /*40d0*/  IMAD.HI.U32 R48, R5, R75, RZ ;  /* 0x0000004b05307227 */ /* 0x000fe200078e00ff */
[----:B------:R-:W-:-:S03]  /*40e0*/  LOP3.LUT R52, R4, 0x1c, RZ, 0xfc, !PT ;  /* 0x0000001c04347812 */ /* 0x000fc600078efcff */
[----:B------:R-:W-:Y:S01]  /*40f0*/  @!P6 IMAD.IADD R61, R61, 0x1, -R0 ;  /* 0x000000013d3de824 */ /* 0x000fe200078e0a00 */
[----:B------:R-:W-:Y:S01]  /*4100*/  IABS R67, R52 ;  /* 0x0000003400437213 */ /* 0x000fe20000000000 */
[----:B------:R-:W-:Y:S02]  /*4110*/  IMAD.MOV R48, RZ, RZ, -R48 ;  /* 0x000000ffff307224 */ /* 0x000fe400078e0a30 */
[----:B------:R-:W-:Y:S01]  /*4120*/  @!P1 IMAD.IADD R69, R69, 0x1, -R0 ;  /* 0x0000000145459824 */ /* 0x000fe200078e0a00 */
[----:B------:R-:W-:Y:S01]  /*4130*/  ISETP.GT.U32.AND P6, PT, R0, R61, PT ;  /* 0x0000003d0000720c */ /* 0x000fe20003fc4070 */
[----:B------:R-:W-:-:S04]  /*4140*/  IMAD.HI.U32 R46, R5, R67, RZ ;  /* 0x00000043052e7227 */ /* 0x000fc800078e00ff */
[----:B------:R-:W-:Y:S01]  /*4150*/  @!P4 IMAD.IADD R71, R71, 0x1, -R0 ;  /* 0x000000014747c824 */ /* 0x000fe200078e0a00 */
[C---:B------:R-:W-:Y:S01]  /*4160*/  ISETP.GT.U32.AND P4, PT, R0.reuse, R69, PT ;  /* 0x000000450000720c */ /* 0x040fe20003f84070 */
[----:B------:R-:W-:Y:S02]  /*4170*/  IMAD.MOV R46, RZ, RZ, -R46 ;  /* 0x000000ffff2e7224 */ /* 0x000fe400078e0a2e */
[----:B------:R-:W-:Y:S02]  /*4180*/  @!P5 IMAD.IADD R59, R59, 0x1, -R0 ;  /* 0x000000013b3bd824 */ /* 0x000fe400078e0a00 */
[C---:B------:R-:W-:Y:S02]  /*4190*/  IMAD R67, R0.reuse, R46, R67 ;  /* 0x0000002e00437224 */ /* 0x040fe400078e0243 */
[----:B------:R-:W-:Y:S01]  /*41a0*/  IMAD.HI.U32 R46, R5, R73, RZ ;  /* 0x00000049052e7227 */ /* 0x000fe200078e00ff */
[----:B------:R-:W-:-:S03]  /*41b0*/  ISETP.GT.U32.AND P5, PT, R0, R59, PT ;  /* 0x0000003b0000720c */ /* 0x000fc60003fa4070 */
[C---:B------:R-:W-:Y:S02]  /*41c0*/  IMAD R75, R0.reuse, R48, R75 ;  /* 0x00000030004b7224 */ /* 0x040fe400078e024b */
[----:B------:R-:W-:Y:S02]  /*41d0*/  IMAD.MOV R46, RZ, RZ, -R46 ;  /* 0x000000ffff2e7224 */ /* 0x000fe400078e0a2e */
[--C-:B------:R-:W-:Y:S01]  /*41e0*/  @!P6 IMAD.IADD R61, R61, 0x1, -R0.reuse ;  /* 0x000000013d3de824 */ /* 0x100fe200078e0a00 */
[C---:B------:R-:W-:Y:S01]  /*41f0*/  ISETP.GT.U32.AND P6, PT, R0.reuse, R67, PT ;  /* 0x000000430000720c */ /* 0x040fe20003fc4070 */
[----:B------:R-:W-:Y:S01]  /*4200*/  @!P4 IMAD.IADD R69, R69, 0x1, -R0 ;  /* 0x000000014545c824 */ /* 0x000fe200078e0a00 */
[C---:B------:R-:W-:Y:S01]  /*4210*/  ISETP.GT.U32.AND P4, PT, R0.reuse, R75, PT ;  /* 0x0000004b0000720c */ /* 0x040fe20003f84070 */
[----:B------:R-:W-:Y:S02]  /*4220*/  IMAD R73, R0, R46, R73 ;  /* 0x0000002e00497224 */ /* 0x000fe400078e0249 */
[----:B------:R-:W-:-:S04]  /*4230*/  IMAD.HI.U32 R46, R5, R79, RZ ;  /* 0x0000004f052e7227 */ /* 0x000fc800078e00ff */
[----:B------:R-:W-:Y:S02]  /*4240*/  IMAD.MOV R48, RZ, RZ, -R46 ;  /* 0x000000ffff307224 */ /* 0x000fe400078e0a2e */
[--C-:B------:R-:W-:Y:S01]  /*4250*/  @!P5 IMAD.IADD R59, R59, 0x1, -R0.reuse ;  /* 0x000000013b3bd824 */ /* 0x100fe200078e0a00 */
[----:B------:R-:W-:Y:S01]  /*4260*/  ISETP.GE.AND P5, PT, R54, RZ, PT ;  /* 0x000000ff3600720c */ /* 0x000fe20003fa6270 */
[----:B------:R-:W-:Y:S01]  /*4270*/  IMAD R79, R0, R48, R79 ;  /* 0x00000030004f7224 */ /* 0x000fe200078e024f */
[----:B------:R-:W-:Y:S01]  /*4280*/  IABS R54, R80 ;  /* 0x0000005000367213 */ /* 0x000fe20000000000 */
[--C-:B------:R-:W-:Y:S01]  /*4290*/  @!P6 IMAD.IADD R67, R67, 0x1, -R0.reuse ;  /* 0x000000014343e824 */ /* 0x100fe200078e0a00 */
[----:B------:R-:W-:Y:S01]  /*42a0*/  ISETP.GE.AND P6, PT, R52, RZ, PT ;  /* 0x000000ff3400720c */ /* 0x000fe20003fc6270 */
[----:B------:R-:W-:Y:S01]  /*42b0*/  @!P4 IMAD.IADD R75, R75, 0x1, -R0 ;  /* 0x000000014b4bc824 */ /* 0x000fe200078e0a00 */
[C---:B------:R-:W-:Y:S01]  /*42c0*/  ISETP.GT.U32.AND P4, PT, R0.reuse, R79, PT ;  /* 0x0000004f0000720c */ /* 0x040fe20003f84070 */
[----:B------:R-:W-:Y:S01]  /*42d0*/  IMAD.HI.U32 R46, R5, R81, RZ ;  /* 0x00000051052e7227 */ /* 0x000fe200078e00ff */
[----:B------:R-:W-:-:S03]  /*42e0*/  ISETP.GT.U32.AND P1, PT, R0, R67, PT ;  /* 0x000000430000720c */ /* 0x000fc60003f24070 */
[----:B------:R-:W-:Y:S01]  /*42f0*/  @!P2 IMAD.MOV R59, RZ, RZ, -R59 ;  /* 0x000000ffff3ba224 */ /* 0x000fe200078e0a3b */
[----:B------:R-:W-:Y:S01]  /*4300*/  ISETP.GT.U32.AND P2, PT, R0, R71, PT ;  /* 0x000000470000720c */ /* 0x000fe20003f44070 */
[----:B------:R-:W-:-:S04]  /*4310*/  IMAD.HI.U32 R50, R5, R77, RZ ;  /* 0x0000004d05327227 */ /* 0x000fc800078e00ff */
[----:B------:R-:W-:Y:S02]  /*4320*/  IMAD.MOV R46, RZ, RZ, -R46 ;  /* 0x000000ffff2e7224 */ /* 0x000fe400078e0a2e */
[----:B------:R-:W-:Y:S02]  /*4330*/  IMAD.MOV R50, RZ, RZ, -R50 ;  /* 0x000000ffff327224 */ /* 0x000fe400078e0a32 */
[C---:B------:R-:W-:Y:S02]  /*4340*/  IMAD R81, R0.reuse, R46, R81 ;  /* 0x0000002e00517224 */ /* 0x040fe400078e0251 */
[C---:B------:R-:W-:Y:S02]  /*4350*/  IMAD R77, R0.reuse, R50, R77 ;  /* 0x00000032004d7224 */ /* 0x040fe400078e024d */
[--C-:B------:R-:W-:Y:S01]  /*4360*/  @!P4 IMAD.IADD R79, R79, 0x1, -R0.reuse ;  /* 0x000000014f4fc824 */ /* 0x100fe200078e0a00 */
[C---:B------:R-:W-:Y:S01]  /*4370*/  ISETP.GT.U32.AND P4, PT, R0.reuse, R81, PT ;  /* 0x000000510000720c */ /* 0x040fe20003f84070 */
[----:B------:R-:W-:Y:S01]  /*4380*/  @!P1 IMAD.IADD R67, R67, 0x1, -R0 ;  /* 0x0000000143439824 */ /* 0x000fe200078e0a00 */
[----:B------:R-:W-:Y:S01]  /*4390*/  ISETP.GT.U32.AND P1, PT, R0, R73, PT ;  /* 0x000000490000720c */ /* 0x000fe20003f24070 */
[----:B------:R-:W-:-:S04]  /*43a0*/  IMAD.HI.U32 R48, R5, R83, RZ ;  /* 0x0000005305307227 */ /* 0x000fc800078e00ff */
[----:B------:R-:W-:Y:S01]  /*43b0*/  @!P2 IMAD.IADD R71, R71, 0x1, -R0 ;  /* 0x000000014747a824 */ /* 0x000fe200078e0a00 */
[----:B------:R-:W-:Y:S01]  /*43c0*/  ISETP.GT.U32.AND P2, PT, R0, R77, PT ;  /* 0x0000004d0000720c */ /* 0x000fe20003f44070 */
[----:B------:R-:W-:Y:S02]  /*43d0*/  IMAD.MOV R48, RZ, RZ, -R48 ;  /* 0x000000ffff307224 */ /* 0x000fe400078e0a30 */
[----:B------:R-:W-:-:S04]  /*43e0*/  IMAD.HI.U32 R50, R5, R85, RZ ;  /* 0x0000005505327227 */ /* 0x000fc800078e00ff */
[C---:B------:R-:W-:Y:S02]  /*43f0*/  IMAD R83, R0.reuse, R48, R83 ;  /* 0x0000003000537224 */ /* 0x040fe400078e0253 */
[--C-:B------:R-:W-:Y:S02]  /*4400*/  @!P4 IMAD.IADD R81, R81, 0x1, -R0.reuse ;  /* 0x000000015151c824 */ /* 0x100fe400078e0a00 */
[--C-:B------:R-:W-:Y:S01]  /*4410*/  @!P1 IMAD.IADD R73, R73, 0x1, -R0.reuse ;  /* 0x0000000149499824 */ /* 0x100fe200078e0a00 */
[----:B------:R-:W-:Y:S01]  /*4420*/  ISETP.GT.U32.AND P4, PT, R0, R83, PT ;  /* 0x000000530000720c */ /* 0x000fe20003f84070 */
[----:B------:R-:W-:Y:S01]  /*4430*/  @!P2 IMAD.IADD R77, R77, 0x1, -R0 ;  /* 0x000000014d4da824 */ /* 0x000fe200078e0a00 */
[----:B------:R-:W-:Y:S01]  /*4440*/  ISETP.GE.AND P1, PT, R56, RZ, PT ;  /* 0x000000ff3800720c */ /* 0x000fe20003f26270 */
[----:B------:R-:W-:Y:S01]  /*4450*/  IMAD.MOV R50, RZ, RZ, -R50 ;  /* 0x000000ffff327224 */ /* 0x000fe200078e0a32 */
[----:B------:R-:W-:Y:S01]  /*4460*/  ISETP.GE.AND P2, PT, R58, RZ, PT ;  /* 0x000000ff3a00720c */ /* 0x000fe20003f46270 */
[----:B------:R-:W-:Y:S01]  /*4470*/  @!P3 IMAD.MOV R61, RZ, RZ, -R61 ;  /* 0x000000ffff3db224 */ /* 0x000fe200078e0a3d */
[----:B------:R-:W-:Y:S01]  /*4480*/  IABS R56, R82 ;  /* 0x0000005200387213 */ /* 0x000fe20000000000 */
[----:B------:R-:W-:Y:S01]  /*4490*/  IMAD.HI.U32 R46, R5, R87, RZ ;  /* 0x00000057052e7227 */ /* 0x000fe200078e00ff */
[----:B------:R-:W-:-:S02]  /*44a0*/  IABS R58, R84 ;  /* 0x00000054003a7213 */ /* 0x000fc40000000000 */
[C---:B------:R-:W-:Y:S01]  /*44b0*/  ISETP.GT.U32.AND P3, PT, R0.reuse, R73, PT ;  /* 0x000000490000720c */ /* 0x040fe20003f64070 */
[----:B------:R-:W-:Y:S02]  /*44c0*/  IMAD R85, R0, R50, R85 ;  /* 0x0000003200557224 */ /* 0x000fe400078e0255 */
[----:B------:R-:W-:-:S04]  /*44d0*/  IMAD.HI.U32 R48, R5, R54, RZ ;  /* 0x0000003605307227 */ /* 0x000fc800078e00ff */
[----:B------:R-:W-:-:S04]  /*44e0*/  IMAD.HI.U32 R50, R5, R56, RZ ;  /* 0x0000003805327227 */ /* 0x000fc800078e00ff */
[----:B------:R-:W-:-:S04]  /*44f0*/  IMAD.HI.U32 R52, R5, R58, RZ ;  /* 0x0000003a05347227 */ /* 0x000fc800078e00ff */
[----:B------:R-:W-:Y:S02]  /*4500*/  IMAD.MOV R46, RZ, RZ, -R46 ;  /* 0x000000ffff2e7224 */ /* 0x000fe400078e0a2e */
[----:B------:R-:W-:Y:S01]  /*4510*/  @!P0 IMAD.MOV R63, RZ, RZ, -R63 ;  /* 0x000000ffff3f8224 */ /* 0x000fe200078e0a3f */
[C---:B------:R-:W-:Y:S01]  /*4520*/  ISETP.GT.U32.AND P0, PT, R0.reuse, R75, PT ;  /* 0x0000004b0000720c */ /* 0x040fe20003f04070 */
[----:B------:R-:W-:Y:S02]  /*4530*/  IMAD.MOV R89, RZ, RZ, -R48 ;  /* 0x000000ffff597224 */ /* 0x000fe400078e0a30 */
[----:B------:R-:W-:Y:S01]  /*4540*/  @!P5 IMAD.MOV R65, RZ, RZ, -R65 ;  /* 0x000000ffff41d224 */ /* 0x000fe200078e0a41 */
[C---:B------:R-:W-:Y:S01]  /*4550*/  ISETP.GT.U32.AND P5, PT, R0.reuse, R79, PT ;  /* 0x0000004f0000720c */ /* 0x040fe20003fa4070 */
[----:B------:R-:W-:Y:S02]  /*4560*/  IMAD.MOV R91, RZ, RZ, -R50 ;  /* 0x000000ffff5b7224 */ /* 0x000fe400078e0a32 */
[----:B------:R-:W-:Y:S01]  /*4570*/  @!P4 IMAD.IADD R83, R83, 0x1, -R0 ;  /* 0x000000015353c824 */ /* 0x000fe200078e0a00 */
[----:B------:R-:W-:Y:S01]  /*4580*/  ISETP.GT.U32.AND P4, PT, R0, R77, PT ;  /* 0x0000004d0000720c */ /* 0x000fe20003f84070 */
[----:B------:R-:W-:-:S02]  /*4590*/  IMAD.MOV R93, RZ, RZ, -R52 ;  /* 0x000000ffff5d7224 */ /* 0x000fc400078e0a34 */
[----:B------:R-:W-:Y:S02]  /*45a0*/  IMAD R87, R0, R46, R87 ;  /* 0x0000002e00577224 */ /* 0x000fe400078e0257 */
[----:B------:R-:W-:-:S04]  /*45b0*/  IMAD.HI.U32 R46, R5, R60, RZ ;  /* 0x0000003c052e7227 */ /* 0x000fc800078e00ff */
[C---:B------:R-:W-:Y:S02]  /*45c0*/  IMAD R5, R0.reuse, R89, R54 ;  /* 0x0000005900057224 */ /* 0x040fe400078e0236 */
[C---:B------:R-:W-:Y:S02]  /*45d0*/  IMAD R89, R0.reuse, R91, R56 ;  /* 0x0000005b00597224 */ /* 0x040fe400078e0238 */
[C---:B------:R-:W-:Y:S02]  /*45e0*/  IMAD R91, R0.reuse, R93, R58 ;  /* 0x0000005d005b7224 */ /* 0x040fe400078e023a */
[----:B------:R-:W-:Y:S02]  /*45f0*/  IMAD.MOV R93, RZ, RZ, -R46 ;  /* 0x000000ffff5d7224 */ /* 0x000fe400078e0a2e */
[----:B------:R-:W-:Y:S01]  /*4600*/  @!P3 IMAD.IADD R73, R73, 0x1, -R0 ;  /* 0x000000014949b824 */ /* 0x000fe200078e0a00 */
[C---:B------:R-:W-:Y:S01]  /*4610*/  ISETP.GT.U32.AND P3, PT, R0.reuse, R87, PT ;  /* 0x000000570000720c */ /* 0x040fe20003f64070 */
[----:B------:R-:W-:Y:S01]  /*4620*/  @!P1 IMAD.MOV R69, RZ, RZ, -R69 ;  /* 0x000000ffff459224 */ /* 0x000fe200078e0a45 */
[C---:B------:R-:W-:Y:S01]  /*4630*/  ISETP.GT.U32.AND P1, PT, R0.reuse, R81, PT ;  /* 0x000000510000720c */ /* 0x040fe20003f24070 */
[----:B------:R-:W-:-:S02]  /*4640*/  IMAD R93, R0, R93, R60 ;  /* 0x0000005d005d7224 */ /* 0x000fc400078e023c */
[----:B------:R-:W-:Y:S01]  /*4650*/  @!P2 IMAD.MOV R71, RZ, RZ, -R71 ;  /* 0x000000ffff47a224 */ /* 0x000fe200078e0a47 */
[C---:B------:R-:W-:Y:S01]  /*4660*/  ISETP.GT.U32.AND P2, PT, R0.reuse, R85, PT ;  /* 0x000000550000720c */ /* 0x040fe20003f44070 */
[--C-:B------:R-:W-:Y:S01]  /*4670*/  @!P0 IMAD.IADD R75, R75, 0x1, -R0.reuse ;  /* 0x000000014b4b8824 */ /* 0x100fe200078e0a00 */
[C---:B------:R-:W-:Y:S01]  /*4680*/  ISETP.GT.U32.AND P0, PT, R0.reuse, R5, PT ;  /* 0x000000050000720c */ /* 0x040fe20003f04070 */
[--C-:B------:R-:W-:Y:S01]  /*4690*/  @!P5 IMAD.IADD R79, R79, 0x1, -R0.reuse ;  /* 0x000000014f4fd824 */ /* 0x100fe200078e0a00 */
[C---:B------:R-:W-:Y:S01]  /*46a0*/  ISETP.GT.U32.AND P5, PT, R0.reuse, R89, PT ;  /* 0x000000590000720c */ /* 0x040fe20003fa4070 */
[--C-:B------:R-:W-:Y:S01]  /*46b0*/  @!P4 IMAD.IADD R77, R77, 0x1, -R0.reuse ;  /* 0x000000014d4dc824 */ /* 0x100fe200078e0a00 */
[C---:B------:R-:W-:Y:S01]  /*46c0*/  ISETP.GT.U32.AND P4, PT, R0.reuse, R93, PT ;  /* 0x0000005d0000720c */ /* 0x040fe20003f84070 */
[----:B------:R-:W-:Y:S01]  /*46d0*/  @!P6 IMAD.MOV R67, RZ, RZ, -R67 ;  /* 0x000000ffff43e224 */ /* 0x000fe200078e0a43 */
[----:B------:R-:W-:Y:S01]  /*46e0*/  ISETP.GT.U32.AND P6, PT, R0, R83, PT ;  /* 0x000000530000720c */ /* 0x000fe20003fc4070 */
[--C-:B------:R-:W-:Y:S01]  /*46f0*/  @!P3 IMAD.IADD R87, R87, 0x1, -R0.reuse ;  /* 0x000000015757b824 */ /* 0x100fe200078e0a00 */
[----:B------:R-:W-:Y:S01]  /*4700*/  ISETP.GE.AND P3, PT, R66, RZ, PT ;  /* 0x000000ff4200720c */ /* 0x000fe20003f66270 */
[--C-:B------:R-:W-:Y:S01]  /*4710*/  @!P1 IMAD.IADD R81, R81, 0x1, -R0.reuse ;  /* 0x0000000151519824 */ /* 0x100fe200078e0a00 */
[----:B------:R-:W-:Y:S01]  /*4720*/  ISETP.GT.U32.AND P1, PT, R0, R91, PT ;  /* 0x0000005b0000720c */ /* 0x000fe20003f24070 */
[--C-:B------:R-:W-:Y:S01]  /*4730*/  @!P2 IMAD.IADD R85, R85, 0x1, -R0.reuse ;  /* 0x000000015555a824 */ /* 0x100fe200078e0a00 */
[----:B------:R-:W-:Y:S01]  /*4740*/  ISETP.GE.AND P2, PT, R64, RZ, PT ;  /* 0x000000ff4000720c */ /* 0x000fe20003f46270 */
        /* <DEDUP_REMOVED lines=8> */
[----:B------:R-:W-:Y:S01]  /*47d0*/  @!P3 IMAD.MOV R77, RZ, RZ, -R77 ;  /* 0x000000ffff4db224 */ /* 0x000fe200078e0a4d */
[C---:B------:R-:W-:Y:S01]  /*47e0*/  ISETP.GT.U32.AND P3, PT, R0.reuse, R5, PT ;  /* 0x000000050000720c */ /* 0x040fe20003f64070 */
[--C-:B------:R-:W-:Y:S01]  /*47f0*/  @!P1 IMAD.IADD R91, R91, 0x1, -R0.reuse ;  /* 0x000000015b5b9824 */ /* 0x100fe200078e0a00 */
[C---:B------:R-:W-:Y:S01]  /*4800*/  ISETP.GT.U32.AND P1, PT, R0.reuse, R85, PT ;  /* 0x000000550000720c */ /* 0x040fe20003f24070 */
[----:B------:R-:W-:Y:S01]  /*4810*/  @!P2 IMAD.MOV R75, RZ, RZ, -R75 ;  /* 0x000000ffff4ba224 */ /* 0x000fe200078e0a4b */
[C---:B------:R-:W-:Y:S01]  /*4820*/  ISETP.GT.U32.AND P2, PT, R0.reuse, R87, PT ;  /* 0x000000570000720c */ /* 0x040fe20003f44070 */
[----:B------:R-:W-:Y:S01]  /*4830*/  @!P0 IMAD.MOV R79, RZ, RZ, -R79 ;  /* 0x000000ffff4f8224 */ /* 0x000fe200078e0a4f */
[----:B------:R-:W-:Y:S01]  /*4840*/  ISETP.GT.U32.AND P0, PT, R0, R93, PT ;  /* 0x0000005d0000720c */ /* 0x000fe20003f04070 */
[----:B------:R-:W-:Y:S01]  /*4850*/  @!P5 IMAD.MOV R83, RZ, RZ, -R83 ;  /* 0x000000ffff53d224 */ /* 0x000fe200078e0a53 */
[----:B------:R-:W-:Y:S01]  /*4860*/  ISETP.GE.AND P5, PT, R76, RZ, PT ;  /* 0x000000ff4c00720c */ /* 0x000fe20003fa6270 */
[----:B------:R-:W-:Y:S01]  /*4870*/  @!P4 IMAD.MOV R81, RZ, RZ, -R81 ;  /* 0x000000ffff51c224 */ /* 0x000fe200078e0a51 */
[C---:B------:R-:W-:Y:S01]  /*4880*/  ISETP.GT.U32.AND P4, PT, R0.reuse, R91, PT ;  /* 0x0000005b0000720c */ /* 0x040fe20003f84070 */
[----:B------:R-:W-:Y:S01]  /*4890*/  @!P6 IMAD.MOV R73, RZ, RZ, -R73 ;  /* 0x000000ffff49e224 */ /* 0x000fe200078e0a49 */
        /* <DEDUP_REMOVED lines=10> */
[C---:B------:R-:W-:Y:S01]  /*4940*/  IADD3 R217, P5, R2.reuse, UR8, RZ ;  /* 0x0000000802d97c10 */ /* 0x040fe2000ffbe0ff */
[--C-:B------:R-:W-:Y:S01]  /*4950*/  @!P4 IMAD.IADD R91, R91, 0x1, -R0.reuse ;  /* 0x000000015b5bc824 */ /* 0x100fe200078e0a00 */
[----:B------:R-:W-:Y:S01]  /*4960*/  ISETP.NE.AND P4, PT, R3, RZ, PT ;  /* 0x000000ff0300720c */ /* 0x000fe20003f85270 */
[----:B------:R-:W-:Y:S01]  /*4970*/  @!P6 IMAD.IADD R89, R89, 0x1, -R0 ;  /* 0x000000015959e824 */ /* 0x000fe200078e0a00 */
[----:B------:R-:W-:Y:S01]  /*4980*/  LOP3.LUT R4, RZ, R3, RZ, 0x33, !PT ;  /* 0x00000003ff047212 */ /* 0x000fe200078e33ff */
[----:B------:R-:W-:Y:S01]  /*4990*/  IMAD.MOV.U32 R3, RZ, RZ, R5 ;  /* 0x000000ffff037224 */ /* 0x000fe200078e0005 */
[----:B------:R-:W-:Y:S01]  /*49a0*/  LEA.HI.X.SX32 R216, R2, UR9, 0x1, P5 ;  /* 0x0000000902d87c11 */ /* 0x000fe2000a8f0eff */
[----:B------:R-:W-:Y:S01]  /*49b0*/  IMAD R0, R86, UR23, RZ ;  /* 0x0000001756007c24 */ /* 0x000fe2000f8e02ff */
[----:B------:R-:W-:Y:S01]  /*49c0*/  IADD3 R219, P5, R6, UR8, RZ ;  /* 0x0000000806db7c10 */ /* 0x000fe2000ffbe0ff */
[----:B------:R-:W-:Y:S01]  /*49d0*/  UIMAD UR8, UR6, 0x7f, URZ ;  /* 0x0000007f060878a4 */ /* 0x000fe2000f8e023f */
[----:B------:R-:W-:Y:S01]  /*49e0*/  @!P3 IMAD.MOV R3, RZ, RZ, -R3 ;  /* 0x000000ffff03b224 */ /* 0x000fe200078e0a03 */
[----:B------:R-:W-:Y:S01]  /*49f0*/  SEL R54, R4, R69, !P4 ;  /* 0x0000004504367207 */ /* 0x000fe20006000000 */
[----:B------:R-:W-:Y:S01]  /*4a00*/  @!P2 IMAD.MOV R87, RZ, RZ, -R87 ;  /* 0x000000ffff57a224 */ /* 0x000fe200078e0a57 */
[----:B------:R-:W-:Y:S01]  /*4a10*/  IADD3 R2, P2, R0, UR24, RZ ;  /* 0x0000001800027c10 */ /* 0x000fe2000ff5e0ff */
[----:B------:R-:W-:Y:S01]  /*4a20*/  @!P0 IMAD.MOV R89, RZ, RZ, -R89 ;  /* 0x000000ffff598224 */ /* 0x000fe200078e0a59 */
[----:B------:R-:W-:Y:S01]  /*4a30*/  SEL R64, R4, R3, !P4 ;  /* 0x0000000304407207 */ /* 0x000fe20006000000 */
[----:B------:R-:W-:-:S02]  /*4a40*/  USHF.R.S32.HI UR24, URZ, 0x1f, UR8 ;  /* 0x0000001f3f187899 */ /* 0x000fc40008011408 */
[----:B------:R-:W-:Y:S01]  /*4a50*/  IADD3 R3, P0, R219, UR8, RZ ;  /* 0x00000008db037c10 */ /* 0x000fe2000ff1e0ff */
[----:B------:R-:W-:Y:S01]  /*4a60*/  @!P1 IMAD.MOV R93, RZ, RZ, -R93 ;  /* 0x000000ffff5d9224 */ /* 0x000fe200078e0a5d */
[----:B------:R-:W-:Y:S01]  /*4a70*/  LEA.HI.X.SX32 R218, R6, UR9, 0x1, P5 ;  /* 0x0000000906da7c11 */ /* 0x000fe2000a8f0eff */
[----:B------:R-:W-:Y:S01]  /*4a80*/  UIMAD UR9, UR6, 0x7e, URZ ;  /* 0x0000007e060978a4 */ /* 0x000fe2000f8e023f */
[----:B------:R-:W-:Y:S01]  /*4a90*/  IADD3 R69, P1, R217, UR8, RZ ;  /* 0x00000008d9457c10 */ /* 0x000fe2000ff3e0ff */
[----:B------:R0:W-:Y:S01]  /*4aa0*/  STL [R1+0x3e0], R3 ;  /* 0x0003e00301007387 */ /* 0x0001e20000100800 */
[----:B------:R-:W-:Y:S01]  /*4ab0*/  LEA.HI.X.SX32 R0, R0, UR25, 0x1, P2 ;  /* 0x0000001900007c11 */ /* 0x000fe200090f0eff */
[----:B------:R-:W-:Y:S01]  /*4ac0*/  USHF.R.S32.HI UR8, URZ, 0x1f, UR9 ;  /* 0x0000001f3f087899 */ /* 0x000fe20008011409 */
[----:B------:R-:W-:Y:S01]  /*4ad0*/  ISETP.GE.AND P6, PT, R84, RZ, PT ;  /* 0x000000ff5400720c */ /* 0x000fe20003fc6270 */
[----:B------:R1:W-:Y:S01]  /*4ae0*/  STL [R1+0x3e8], R69 ;  /* 0x0003e84501007387 */ /* 0x0003e20000100800 */
[----:B------:R-:W-:Y:S01]  /*4af0*/  UIMAD UR25, UR6, 0x7d, URZ ;  /* 0x0000007d061978a4 */ /* 0x000fe2000f8e023f */
[----:B------:R-:W-:Y:S01]  /*4b00*/  SEL R5, R4, R7, !P4 ;  /* 0x0000000704057207 */ /* 0x000fe20006000000 */
[----:B------:R-:W-:Y:S01]  /*4b10*/  IMAD R54, R54, UR26, RZ ;  /* 0x0000001a36367c24 */ /* 0x000fe2000f8e02ff */
[----:B------:R-:W-:Y:S01]  /*4b20*/  SEL R7, R4, R8, !P4 ;  /* 0x0000000804077207 */ /* 0x000fe20006000000 */
[----:B------:R-:W-:Y:S01]  /*4b30*/  IMAD R64, R64, UR26, RZ ;  /* 0x0000001a40407c24 */ /* 0x000fe2000f8e02ff */
[----:B0-----:R-:W-:Y:S01]  /*4b40*/  IADD3.X R3, R218, UR24, RZ, P0, !PT ;  /* 0x00000018da037c10 */ /* 0x001fe200087fe4ff */
[----:B------:R-:W-:Y:S01]  /*4b50*/  IMAD R5, R5, UR26, RZ ;  /* 0x0000001a05057c24 */ /* 0x000fe2000f8e02ff */
[----:B------:R-:W-:Y:S01]  /*4b60*/  SEL R8, R4, R11, !P4 ;  /* 0x0000000b04087207 */ /* 0x000fe20006000000 */
[----:B------:R-:W-:Y:S01]  /*4b70*/  IMAD R7, R7, UR26, RZ ;  /* 0x0000001a07077c24 */ /* 0x000fe2000f8e02ff */
[----:B-1----:R-:W-:Y:S01]  /*4b80*/  IADD3.X R69, R216, UR24, RZ, P1, !PT ;  /* 0x00000018d8457c10 */ /* 0x002fe20008ffe4ff */
[----:B------:R0:W-:Y:S01]  /*4b90*/  STL [R1+0x3dc], R3 ;  /* 0x0003dc0301007387 */ /* 0x0001e20000100800 */
[----:B------:R-:W-:Y:S01]  /*4ba0*/  UIMAD UR24, UR6, 0x7c, URZ ;  /* 0x0000007c061878a4 */ /* 0x000fe2000f8e023f */
[C---:B------:R-:W-:Y:S01]  /*4bb0*/  SEL R6, R4.reuse, R10, !P4 ;  /* 0x0000000a04067207 */ /* 0x040fe20006000000 */
[----:B------:R-:W-:Y:S01]  /*4bc0*/  @!P6 IMAD.MOV R91, RZ, RZ, -R91 ;  /* 0x000000ffff5be224 */ /* 0x000fe200078e0a5b */
[----:B------:R1:W-:Y:S01]  /*4bd0*/  STL [R1+0x3e4], R69 ;  /* 0x0003e44501007387 */ /* 0x0003e20000100800 */
[----:B------:R-:W-:Y:S01]  /*4be0*/  SEL R11, R4, R14, !P4 ;  /* 0x0000000e040b7207 */ /* 0x000fe20006000000 */
[----:B------:R-:W-:Y:S01]  /*4bf0*/  IMAD R8, R8, UR26, RZ ;  /* 0x0000001a08087c24 */ /* 0x000fe2000f8e02ff */
[----:B------:R-:W-:Y:S01]  /*4c00*/  SEL R10, R4, R13, !P4 ;  /* 0x0000000d040a7207 */ /* 0x000fe20006000000 */
[----:B------:R-:W-:Y:S01]  /*4c10*/  IMAD R6, R6, UR26, RZ ;  /* 0x0000001a06067c24 */ /* 0x000fe2000f8e02ff */
[----:B------:R-:W-:Y:S01]  /*4c20*/  SEL R14, R4, R16, !P4 ;  /* 0x00000010040e7207 */ /* 0x000fe20006000000 */
[----:B------:R-:W-:Y:S01]  /*4c30*/  IMAD R11, R11, UR26, RZ ;  /* 0x0000001a0b0b7c24 */ /* 0x000fe2000f8e02ff */
[----:B0-----:R-:W-:Y:S01]  /*4c40*/  IADD3 R3, P0, R219, UR9, RZ ;  /* 0x00000009db037c10 */ /* 0x001fe2000ff1e0ff */
[----:B------:R-:W-:Y:S01]  /*4c50*/  IMAD R10, R10, UR26, RZ ;  /* 0x0000001a0a0a7c24 */ /* 0x000fe2000f8e02ff */
[----:B------:R-:W-:Y:S01]  /*4c60*/  SEL R13, R4, R17, !P4 ;  /* 0x00000011040d7207 */ /* 0x000fe20006000000 */
[----:B------:R-:W-:Y:S01]  /*4c70*/  IMAD R14, R14, UR26, RZ ;  /* 0x0000001a0e0e7c24 */ /* 0x000fe2000f8e02ff */
[----:B-1----:R-:W-:Y:S01]  /*4c80*/  IADD3 R69, P1, R217, UR9, RZ ;  /* 0x00000009d9457c10 */ /* 0x002fe2000ff3e0ff */
[----:B------:R0:W-:Y:S01]  /*4c90*/  STL [R1+0x3f0], R3 ;  /* 0x0003f00301007387 */ /* 0x0001e20000100800 */
[----:B------:R-:W-:Y:S01]  /*4ca0*/  USHF.R.S32.HI UR9, URZ, 0x1f, UR25 ;  /* 0x0000001f3f097899 */ /* 0x000fe20008011419 */
[C---:B------:R-:W-:Y:S01]  /*4cb0*/  SEL R16, R4.reuse, R18, !P4 ;  /* 0x0000001204107207 */ /* 0x040fe20006000000 */
[----:B------:R-:W-:Y:S01]  /*4cc0*/  IMAD R13, R13, UR26, RZ ;  /* 0x0000001a0d0d7c24 */ /* 0x000fe2000f8e02ff */
[----:B------:R1:W-:Y:S01]  /*4cd0*/  STL [R1+0x3f8], R69 ;  /* 0x0003f84501007387 */ /* 0x0003e20000100800 */
[----:B------:R-:W-:-:S02]  /*4ce0*/  SEL R17, R4, R21, !P4 ;  /* 0x0000001504117207 */ /* 0x000fc40006000000 */
        /* <DEDUP_REMOVED lines=12> */
[----:B------:R-:W-:Y:S01]  /*4db0*/  IMAD R21, R21, UR26, RZ ;  /* 0x0000001a15157c24 */ /* 0x000fe2000f8e02ff */
[----:B------:R1:W-:Y:S01]  /*4dc0*/  STL [R1+0x3f4], R69 ;  /* 0x0003f44501007387 */ /* 0x0003e20000100800 */
[----:B------:R-:W-:-:S02]  /*4dd0*/  SEL R24, R4, R27, !P4 ;  /* 0x0000001b04187207 */ /* 0x000fc40006000000 */
[C---:B------:R-:W-:Y:S01]  /*4de0*/  SEL R26, R4.reuse, R29, !P4 ;  /* 0x0000001d041a7207 */ /* 0x040fe20006000000 */
[----:B------:R-:W-:Y:S01]  /*4df0*/  IMAD R23, R23, UR26, RZ ;  /* 0x0000001a17177c24 */ /* 0x000fe2000f8e02ff */
[----:B------:R-:W-:Y:S01]  /*4e00*/  SEL R27, R4, R30, !P4 ;  /* 0x0000001e041b7207 */ /* 0x000fe20006000000 */
[----:B------:R-:W-:Y:S01]  /*4e10*/  IMAD R24, R24, UR26, RZ ;  /* 0x0000001a18187c24 */ /* 0x000fe2000f8e02ff */
[----:B0-----:R-:W-:Y:S01]  /*4e20*/  IADD3 R3, P0, R219, UR25, RZ ;  /* 0x00000019db037c10 */ /* 0x001fe2000ff1e0ff */
[----:B------:R-:W-:Y:S01]  /*4e30*/  IMAD R26, R26, UR26, RZ ;  /* 0x0000001a1a1a7c24 */ /* 0x000fe2000f8e02ff */
[C---:B------:R-:W-:Y:S01]  /*4e40*/  SEL R29, R4.reuse, R32, !P4 ;  /* 0x00000020041d7207 */ /* 0x040fe20006000000 */
        /* <DEDUP_REMOVED lines=19> */
[----:B------:R-:W-:Y:S01]  /*4f80*/  SEL R9, R4, R9, !P4 ;  /* 0x0000000904097207 */ /* 0x000fe20006000000 */
[----:B------:R-:W-:Y:S01]  /*4f90*/  IMAD R36, R36, UR26, RZ ;  /* 0x0000001a24247c24 */ /* 0x000fe2000f8e02ff */
[----:B------:R1:W-:Y:S01]  /*4fa0*/  STL [R1+0x404], R69 ;  /* 0x0004044501007387 */ /* 0x0003e20000100800 */
[----:B------:R-:W-:-:S02]  /*4fb0*/  SEL R38, R4, R41, !P4 ;  /* 0x0000002904267207 */ /* 0x000fc40006000000 */
[C---:B------:R-:W-:Y:S02]  /*4fc0*/  SEL R39, R4.reuse, R42, !P4 ;  /* 0x0000002a04277207 */ /* 0x040fe40006000000 */
        /* <DEDUP_REMOVED lines=9> */
[----:B------:R-:W-:Y:S01]  /*5060*/  SEL R44, R4, R51, !P4 ;  /* 0x00000033042c7207 */ /* 0x000fe20006000000 */
        /* <DEDUP_REMOVED lines=24> */
[C---:B------:R-:W-:Y:S02]  /*51f0*/  SEL R15, R4.reuse, R15, !P4 ;  /* 0x0000000f040f7207 */ /* 0x040fe40006000000 */
[----:B-1----:R-:W-:Y:S01]  /*5200*/  IADD3 R69, P1, R217, UR8, RZ ;  /* 0x00000008d9457c10 */ /* 0x002fe2000ff3e0ff */
[----:B------:R0:W-:Y:S01]  /*5210*/  STL [R1+0x420], R3 ;  /* 0x0004200301007387 */ /* 0x0001e20000100800 */
[----:B------:R-:W-:Y:S01]  /*5220*/  USHF.R.S32.HI UR8, URZ, 0x1f, UR9 ;  /* 0x0000001f3f087899 */ /* 0x000fe20008011409 */
[----:B------:R-:W-:-:S02]  /*5230*/  SEL R19, R4, R19, !P4 ;  /* 0x0000001304137207 */ /* 0x000fc40006000000 */
[----:B------:R1:W-:Y:S01]  /*5240*/  STL [R1+0x428], R69 ;  /* 0x0004284501007387 */ /* 0x0003e20000100800 */
[C---:B------:R-:W-:Y:S02]  /*5250*/  SEL R22, R4.reuse, R22, !P4 ;  /* 0x0000001604167207 */ /* 0x040fe40006000000 */
[C---:B------:R-:W-:Y:S02]  /*5260*/  SEL R25, R4.reuse, R25, !P4 ;  /* 0x0000001904197207 */ /* 0x040fe40006000000 */
[----:B------:R-:W-:Y:S02]  /*5270*/  SEL R28, R4, R28, !P4 ;  /* 0x0000001c041c7207 */ /* 0x000fe40006000000 */
[----:B0-----:R-:W-:Y:S02]  /*5280*/  IADD3.X R3, R218, UR24, RZ, P0, !PT ;  /* 0x00000018da037c10 */ /* 0x001fe400087fe4ff */
[----:B------:R-:W-:Y:S02]  /*5290*/  SEL R31, R4, R31, !P4 ;  /* 0x0000001f041f7207 */ /* 0x000fe40006000000 */
[----:B-1----:R-:W-:Y:S01]  /*52a0*/  IADD3.X R69, R216, UR24, RZ, P1, !PT ;  /* 0x00000018d8457c10 */ /* 0x002fe20008ffe4ff */
[----:B------:R0:W-:Y:S01]  /*52b0*/  STL [R1+0x41c], R3 ;  /* 0x00041c0301007387 */ /* 0x0001e20000100800 */
[----:B------:R-:W-:Y:S01]  /*52c0*/  UIMAD UR24, UR6, 0x78, URZ ;  /* 0x00000078061878a4 */ /* 0x000fe2000f8e023f */
[----:B------:R-:W-:-:S02]  /*52d0*/  SEL R34, R4, R34, !P4 ;  /* 0x0000002204227207 */ /* 0x000fc40006000000 */
[----:B------:R1:W-:Y:S01]  /*52e0*/  STL [R1+0x424], R69 ;  /* 0x0004244501007387 */ /* 0x0003e20000100800 */
[C---:B------:R-:W-:Y:S02]  /*52f0*/  SEL R37, R4.reuse, R37, !P4 ;  /* 0x0000002504257207 */ /* 0x040fe40006000000 */
[C---:B------:R-:W-:Y:S02]  /*5300*/  SEL R40, R4.reuse, R40, !P4 ;  /* 0x0000002804287207 */ /* 0x040fe40006000000 */
[C---:B------:R-:W-:Y:S02]  /*5310*/  SEL R43, R4.reuse, R43, !P4 ;  /* 0x0000002b042b7207 */ /* 0x040fe40006000000 */
[----:B0-----:R-:W-:Y:S02]  /*5320*/  IADD3 R3, P0, R219, UR9, RZ ;  /* 0x00000009db037c10 */ /* 0x001fe4000ff1e0ff */
[C---:B------:R-:W-:Y:S02]  /*5330*/  SEL R49, R4.reuse, R49, !P4 ;  /* 0x0000003104317207 */ /* 0x040fe40006000000 */
[----:B-1----:R-:W-:Y:S01]  /*5340*/  IADD3 R69, P1, R217, UR9, RZ ;  /* 0x00000009d9457c10 */ /* 0x002fe2000ff3e0ff */
[----:B------:R0:W-:Y:S01]  /*5350*/  STL [R1+0x430], R3 ;  /* 0x0004300301007387 */ /* 0x0001e20000100800 */
[----:B------:R-:W-:Y:S01]  /*5360*/  USHF.R.S32.HI UR9, URZ, 0x1f, UR25 ;  /* 0x0000001f3f097899 */ /* 0x000fe20008011419 */
[----:B------:R-:W-:-:S02]  /*5370*/  SEL R47, R4, R47, !P4 ;  /* 0x0000002f042f7207 */ /* 0x000fc40006000000 */
[----:B------:R1:W-:Y:S01]  /*5380*/  STL [R1+0x438], R69 ;  /* 0x0004384501007387 */ /* 0x0003e20000100800 */
[C---:B------:R-:W-:Y:S02]  /*5390*/  SEL R59, R4.reuse, R59, !P4 ;  /* 0x0000003b043b7207 */ /* 0x040fe40006000000 */
[C---:B------:R-:W-:Y:S01]  /*53a0*/  SEL R55, R4.reuse, R71, !P4 ;  /* 0x0000004704377207 */ /* 0x040fe20006000000 */
[----:B------:R-:W-:Y:S01]  /*53b0*/  IMAD R47, R47, UR26, RZ ;  /* 0x0000001a2f2f7c24 */ /* 0x000fe2000f8e02ff */
[----:B------:R-:W-:Y:S02]  /*53c0*/  SEL R56, R4, R73, !P4 ;  /* 0x0000004904387207 */ /* 0x000fe40006000000 */
[----:B------:R-:W-:Y:S02]  /*53d0*/  CS2R R72, SRZ ;  /* 0x0000000000487805 */ /* 0x000fe4000001ff00 */
        /* <DEDUP_REMOVED lines=11> */
[----:B------:R-:W-:Y:S02]  /*5490*/  CS2R R74, SRZ ;  /* 0x00000000004a7805 */ /* 0x000fe4000001ff00 */
[----:B------:R-:W-:Y:S01]  /*54a0*/  SEL R60, R4, R81, !P4 ;  /* 0x00000051043c7207 */ /* 0x000fe20006000000 */
[----:B------:R-:W-:Y:S01]  /*54b0*/  IMAD R58, R58, UR26, RZ ;  /* 0x0000001a3a3a7c24 */ /* 0x000fe2000f8e02ff */
[----:B------:R-:W-:Y:S02]  /*54c0*/  SEL R61, R4, R83, !P4 ;  /* 0x00000053043d7207 */ /* 0x000fe40006000000 */
[----:B------:R-:W-:Y:S02]  /*54d0*/  CS2R R76, SRZ ;  /* 0x00000000004c7805 */ /* 0x000fe4000001ff00 */
        /* <DEDUP_REMOVED lines=11> */
[----:B------:R-:W-:Y:S02]  /*5590*/  CS2R R88, SRZ ;  /* 0x0000000000587805 */ /* 0x000fe4000001ff00 */
[C---:B------:R-:W-:Y:S01]  /*55a0*/  SEL R66, R4.reuse, R91, !P4 ;  /* 0x0000005b04427207 */ /* 0x040fe20006000000 */
[----:B------:R-:W-:Y:S01]  /*55b0*/  IMAD R63, R63, UR26, RZ ;  /* 0x0000001a3f3f7c24 */ /* 0x000fe2000f8e02ff */
[----:B------:R-:W-:Y:S01]  /*55c0*/  SEL R67, R4, R93, !P4 ;  /* 0x0000005d04437207 */ /* 0x000fe20006000000 */
[----:B------:R-:W-:Y:S01]  /*55d0*/  IMAD R4, R9, UR26, RZ ;  /* 0x0000001a09047c24 */ /* 0x000fe2000f8e02ff */
[----:B0-----:R-:W-:Y:S01]  /*55e0*/  IADD3.X R3, R218, UR9, RZ, P0, !PT ;  /* 0x00000009da037c10 */ /* 0x001fe200087fe4ff */
[----:B------:R-:W-:Y:S01]  /*55f0*/  IMAD R9, R12, UR26, RZ ;  /* 0x0000001a0c097c24 */ /* 0x000fe2000f8e02ff */
[----:B------:R-:W-:Y:S02]  /*5600*/  CS2R R90, SRZ ;  /* 0x00000000005a7805 */ /* 0x000fe4000001ff00 */
[----:B-1----:R-:W-:Y:S01]  /*5610*/  IADD3.X R69, R216, UR9, RZ, P1, !PT ;  /* 0x00000009d8457c10 */ /* 0x002fe20008ffe4ff */
[----:B------:R-:W-:Y:S01]  /*5620*/  UIMAD UR9, UR6, 0x76, URZ ;  /* 0x00000076060978a4 */ /* 0x000fe2000f8e023f */
[----:B------:R0:W-:Y:S01]  /*5630*/  STL [R1+0x43c], R3 ;  /* 0x00043c0301007387 */ /* 0x0001e20000100800 */
[----:B------:R-:W-:Y:S01]  /*5640*/  IMAD R12, R15, UR26, RZ ;  /* 0x0000001a0f0c7c24 */ /* 0x000fe2000f8e02ff */
[----:B------:R-:W-:Y:S01]  /*5650*/  CS2R R92, SRZ ;  /* 0x00000000005c7805 */ /* 0x000fe2000001ff00 */
[----:B------:R-:W-:Y:S01]  /*5660*/  IMAD R15, R19, UR26, RZ ;  /* 0x0000001a130f7c24 */ /* 0x000fe2000f8e02ff */
[----:B------:R1:W-:Y:S01]  /*5670*/  STL [R1+0x444], R69 ;  /* 0x0004444501007387 */ /* 0x0003e20000100800 */
[----:B------:R-:W-:Y:S01]  /*5680*/  IMAD R19, R22, UR26, RZ ;  /* 0x0000001a16137c24 */ /* 0x000fe2000f8e02ff */
[----:B------:R-:W-:Y:S01]  /*5690*/  CS2R R80, SRZ ;  /* 0x0000000000507805 */ /* 0x000fe2000001ff00 */
[----:B------:R-:W-:Y:S01]  /*56a0*/  IMAD R22, R25, UR26, RZ ;  /* 0x0000001a19167c24 */ /* 0x000fe2000f8e02ff */
[----:B------:R-:W-:Y:S01]  /*56b0*/  CS2R R82, SRZ ;  /* 0x0000000000527805 */ /* 0x000fe2000001ff00 */
[----:B------:R-:W-:Y:S01]  /*56c0*/  IMAD R25, R28, UR26, RZ ;  /* 0x0000001a1c197c24 */ /* 0x000fe2000f8e02ff */
[----:B0-----:R-:W-:Y:S01]  /*56d0*/  IADD3 R3, P0, R219, UR24, RZ ;  /* 0x00000018db037c10 */ /* 0x001fe2000ff1e0ff */
[----:B------:R-:W-:Y:S01]  /*56e0*/  IMAD R28, R31, UR26, RZ ;  /* 0x0000001a1f1c7c24 */ /* 0x000fe2000f8e02ff */
[----:B------:R-:W-:Y:S01]  /*56f0*/  CS2R R84, SRZ ;  /* 0x0000000000547805 */ /* 0x000fe2000001ff00 */
[----:B------:R-:W-:Y:S01]  /*5700*/  IMAD R31, R34, UR26, RZ ;  /* 0x0000001a221f7c24 */ /* 0x000fe2000f8e02ff */
[----:B-1----:R-:W-:Y:S01]  /*5710*/  IADD3 R69, P1, R217, UR24, RZ ;  /* 0x00000018d9457c10 */ /* 0x002fe2000ff3e0ff */
[----:B------:R0:W-:Y:S01]  /*5720*/  STL [R1+0x450], R3 ;  /* 0x0004500301007387 */ /* 0x0001e20000100800 */
[----:B------:R-:W-:Y:S01]  /*5730*/  USHF.R.S32.HI UR24, URZ, 0x1f, UR8 ;  /* 0x0000001f3f187899 */ /* 0x000fe20008011408 */
[----:B------:R-:W-:Y:S01]  /*5740*/  IMAD R34, R37, UR26, RZ ;  /* 0x0000001a25227c24 */ /* 0x000fe2000f8e02ff */
[----:B------:R-:W-:Y:S01]  /*5750*/  CS2R R86, SRZ ;  /* 0x0000000000567805 */ /* 0x000fe2000001ff00 */
[----:B------:R1:W-:Y:S01]  /*5760*/  STL [R1+0x458], R69 ;  /* 0x0004584501007387 */ /* 0x0003e20000100800 */
[----:B------:R-:W-:-:S02]  /*5770*/  IMAD R37, R40, UR26, RZ ;  /* 0x0000001a28257c24 */ /* 0x000fc4000f8e02ff */
[----:B------:R-:W-:Y:S02]  /*5780*/  IMAD R40, R43, UR26, RZ ;  /* 0x0000001a2b287c24 */ /* 0x000fe4000f8e02ff */
[----:B------:R-:W-:Y:S01]  /*5790*/  IMAD R43, R49, UR26, RZ ;  /* 0x0000001a312b7c24 */ /* 0x000fe2000f8e02ff */
[----:B0-----:R-:W-:Y:S01]  /*57a0*/  IADD3.X R3, R218, UR25, RZ, P0, !PT ;  /* 0x00000019da037c10 */ /* 0x001fe200087fe4ff */
[----:B------:R-:W-:Y:S02]  /*57b0*/  IMAD R49, R59, UR26, RZ ;  /* 0x0000001a3b317c24 */ /* 0x000fe4000f8e02ff */
[----:B------:R-:W-:Y:S01]  /*57c0*/  IMAD R59, R79, UR26, RZ ;  /* 0x0000001a4f3b7c24 */ /* 0x000fe2000f8e02ff */
[----:B-1----:R-:W-:Y:S01]  /*57d0*/  IADD3.X R69, R216, UR25, RZ, P1, !PT ;  /* 0x00000019d8457c10 */ /* 0x002fe20008ffe4ff */
[----:B------:R0:W-:Y:S01]  /*57e0*/  STL [R1+0x44c], R3 ;  /* 0x00044c0301007387 */ /* 0x0001e20000100800 */
[----:B------:R-:W-:Y:S01]  /*57f0*/  UIMAD UR25, UR6, 0x75, URZ ;  /* 0x00000075061978a4 */ /* 0x000fe2000f8e023f */
[----:B------:R-:W-:Y:S01]  /*5800*/  IMAD R65, R65, UR26, RZ ;  /* 0x0000001a41417c24 */ /* 0x000fe2000f8e02ff */
[----:B------:R-:W-:Y:S01]  /*5810*/  CS2R R78, SRZ ;  /* 0x00000000004e7805 */ /* 0x000fe2000001ff00 */
[----:B------:R1:W-:Y:S01]  /*5820*/  STL [R1+0x454], R69 ;  /* 0x0004544501007387 */ /* 0x0003e20000100800 */
[----:B------:R-:W-:-:S02]  /*5830*/  IMAD R66, R66, UR26, RZ ;  /* 0x0000001a42427c24 */ /* 0x000fc4000f8e02ff */
[----:B------:R-:W-:Y:S01]  /*5840*/  IMAD R67, R67, UR26, RZ ;  /* 0x0000001a43437c24 */ /* 0x000fe2000f8e02ff */
[----:B------:R-:W-:Y:S01]  /*5850*/  ULDC UR26, c[0x0][0x238] ;  /* 0x00008e00001a7ab9 */ /* 0x000fe20000000800 */
[----:B0-----:R-:W-:Y:S01]  /*5860*/  IADD3 R3, P0, R219, UR8, RZ ;  /* 0x00000008db037c10 */ /* 0x001fe2000ff1e0ff */
[----:B------:R-:W-:Y:S01]  /*5870*/  USHF.L.U32 UR26, UR26, 0x3, URZ ;  /* 0x000000031a1a7899 */ /* 0x000fe2000800063f */
[----:B-1----:R-:W-:-:S03]  /*5880*/  IADD3 R69, P1, R217, UR8, RZ ;  /* 0x00000008d9457c10 */ /* 0x002fc6000ff3e0ff */
[----:B------:R0:W-:Y:S01]  /*5890*/  STL [R1+0x460], R3 ;  /* 0x0004600301007387 */ /* 0x0001e20000100800 */
[----:B------:R-:W-:-:S03]  /*58a0*/  USHF.R.S32.HI UR8, URZ, 0x1f, UR9 ;  /* 0x0000001f3f087899 */ /* 0x000fc60008011409 */
[----:B------:R1:W-:Y:S01]  /*58b0*/  STL [R1+0x468], R69 ;  /* 0x0004684501007387 */ /* 0x0003e20000100800 */
[----:B0-----:R-:W-:Y:S02]  /*58c0*/  IADD3.X R3, R218, UR24, RZ, P0, !PT ;  /* 0x00000018da037c10 */ /* 0x001fe400087fe4ff */
[----:B-1----:R-:W-:-:S03]  /*58d0*/  IADD3.X R69, R216, UR24, RZ, P1, !PT ;  /* 0x00000018d8457c10 */ /* 0x002fc60008ffe4ff */
[----:B------:R0:W-:Y:S01]  /*58e0*/  STL [R1+0x45c], R3 ;  /* 0x00045c0301007387 */ /* 0x0001e20000100800 */
[----:B------:R-:W-:-:S03]  /*58f0*/  UIMAD UR24, UR6, 0x74, URZ ;  /* 0x00000074061878a4 */ /* 0x000fc6000f8e023f */
[----:B------:R1:W-:Y:S01]  /*5900*/  STL [R1+0x464], R69 ;  /* 0x0004644501007387 */ /* 0x0003e20000100800 */
[----:B0-----:R-:W-:Y:S02]  /*5910*/  IADD3 R3, P0, R219, UR9, RZ ;  /* 0x00000009db037c10 */ /* 0x001fe4000ff1e0ff */
        /* <DEDUP_REMOVED lines=517> */
[----:B------:R-:W-:-:S03]  /*7970*/  USHF.L.U32 UR24, UR6, 0x6, URZ ;  /* 0x0000000606187899 */ /* 0x000fc6000800063f */
        /* <DEDUP_REMOVED lines=30> */
[----:B------:R1:W-:Y:S03]  /*7b60*/  STL [R1+0xae4], R69 ;  /* 0x000ae44501007387 */ /* 0x0003e60000100800 */
[----:B------:R-:W-:Y:S02]  /*7b70*/  IADD3 R70, P3, R217, UR25, RZ ;  /* 0x00000019d9467c10 */ /* 0x000fe4000ff7e0ff */
[----:B0-----:R-:W-:Y:S02]  /*7b80*/  IADD3 R3, P0, R219, UR8, RZ ;  /* 0x00000008db037c10 */ /* 0x001fe4000ff1e0ff */
[----:B-1----:R-:W-:-:S03]  /*7b90*/  IADD3 R69, P1, R217, UR8, RZ ;  /* 0x00000008d9457c10 */ /* 0x002fc6000ff3e0ff */
[----:B------:R0:W-:Y:S01]  /*7ba0*/  STL [R1+0xaf0], R3 ;  /* 0x000af00301007387 */ /* 0x0001e20000100800 */
[----:B------:R-:W-:-:S03]  /*7bb0*/  UIMAD UR8, UR6, 0x3c, URZ ;  /* 0x0000003c060878a4 */ /* 0x000fc6000f8e023f */
[----:B------:R1:W-:Y:S01]  /*7bc0*/  STL [R1+0xaf8], R69 ;  /* 0x000af84501007387 */ /* 0x0003e20000100800 */
[----:B0-----:R-:W-:Y:S02]  /*7bd0*/  IADD3.X R3, R218, UR24, RZ, P0, !PT ;  /* 0x00000018da037c10 */ /* 0x001fe400087fe4ff */
[----:B-1----:R-:W-:-:S03]  /*7be0*/  IADD3.X R69, R216, UR24, RZ, P1, !PT ;  /* 0x00000018d8457c10 */ /* 0x002fc60008ffe4ff */
[----:B------:R0:W-:Y:S01]  /*7bf0*/  STL [R1+0xaec], R3 ;  /* 0x000aec0301007387 */ /* 0x0001e20000100800 */
[----:B------:R-:W-:-:S03]  /*7c00*/  USHF.R.S32.HI UR24, URZ, 0x1f, UR9 ;  /* 0x0000001f3f187899 */ /* 0x000fc60008011409 */
[----:B------:R1:W-:Y:S01]  /*7c10*/  STL [R1+0xaf4], R69 ;  /* 0x000af44501007387 */ /* 0x0003e20000100800 */
[----:B0-----:R-:W-:Y:S02]  /*7c20*/  IADD3 R3, P0, R219, UR9, RZ ;  /* 0x00000009db037c10 */ /* 0x001fe4000ff1e0ff */
[----:B-1----:R-:W-:-:S03]  /*7c30*/  IADD3 R69, P1, R217, UR9, RZ ;  /* 0x00000009d9457c10 */ /* 0x002fc6000ff3e0ff */
[----:B------:R0:W-:Y:S01]  /*7c40*/  STL [R1+0xb00], R3 ;  /* 0x000b000301007387 */ /* 0x0001e20000100800 */
[----:B------:R-:W-:-:S03]  /*7c50*/  USHF.R.S32.HI UR9, URZ, 0x1f, UR25 ;  /* 0x0000001f3f097899 */ /* 0x000fc60008011419 */
[----:B------:R1:W-:Y:S01]  /*7c60*/  STL [R1+0xb08], R69 ;  /* 0x000b084501007387 */ /* 0x0003e20000100800 */
[----:B0-----:R-:W-:Y:S01]  /*7c70*/  IADD3 R3, P2, R219, UR25, RZ ;  /* 0x00000019db037c10 */ /* 0x001fe2000ff5e0ff */
[----:B------:R-:W-:Y:S02]  /*7c80*/  ULDC UR25, c[0x0][0x238] ;  /* 0x00008e0000197ab9 */ /* 0x000fe40000000800 */
[----:B------:R-:W-:Y:S01]  /*7c90*/  UIMAD UR25, UR25, 0x9, URZ ;  /* 0x00000009191978a4 */ /* 0x000fe2000f8e023f */
[----:B-1----:R-:W-:Y:S01]  /*7ca0*/  IADD3.X R69, R218, UR24, RZ, P0, !PT ;  /* 0x00000018da457c10 */ /* 0x002fe200087fe4ff */
[----:B------:R0:W-:Y:S04]  /*7cb0*/  STL [R1+0xb10], R3 ;  /* 0x000b100301007387 */ /* 0x0001e80000100800 */
[----:B------:R-:W-:Y:S04]  /*7cc0*/  STL [R1+0xb18], R70 ;  /* 0x000b184601007387 */ /* 0x000fe80000100800 */
[----:B------:R1:W-:Y:S01]  /*7cd0*/  STL [R1+0xafc], R69 ;  /* 0x000afc4501007387 */ /* 0x0003e20000100800 */
[----:B0-----:R-:W-:Y:S01]  /*7ce0*/  IADD3.X R3, R216, UR24, RZ, P1, !PT ;  /* 0x00000018d8037c10 */ /* 0x001fe20008ffe4ff */
[----:B------:R-:W-:-:S03]  /*7cf0*/  UIMAD UR24, UR27, 0x39, URZ ;  /* 0x000000391b1878a4 */ /* 0x000fc6000f8e023f */
[----:B------:R-:W-:Y:S01]  /*7d00*/  ULDC UR27, c[0x0][0x238] ;  /* 0x00008e00001b7ab9 */ /* 0x000fe20000000800 */
[----:B------:R0:W-:Y:S01]  /*7d10*/  STL [R1+0xb04], R3 ;  /* 0x000b040301007387 */ /* 0x0001e20000100800 */
[----:B------:R-:W-:Y:S01]  /*7d20*/  UIMAD UR27, UR27, 0x7, URZ ;  /* 0x000000071b1b78a4 */ /* 0x000fe2000f8e023f */
[----:B-1----:R-:W-:-:S05]  /*7d30*/  IADD3.X R69, R218, UR9, RZ, P2, !PT ;  /* 0x00000009da457c10 */ /* 0x002fca00097fe4ff */
[----:B------:R1:W-:Y:S01]  /*7d40*/  STL [R1+0xb0c], R69 ;  /* 0x000b0c4501007387 */ /* 0x0003e20000100800 */
[----:B0-----:R-:W-:Y:S01]  /*7d50*/  IADD3.X R3, R216, UR9, RZ, P3, !PT ;  /* 0x00000009d8037c10 */ /* 0x001fe20009ffe4ff */
[----:B------:R-:W-:Y:S01]  /*7d60*/  USHF.R.S32.HI UR9, URZ, 0x1f, UR8 ;  /* 0x0000001f3f097899 */ /* 0x000fe20008011408 */
[----:B------:R-:W-:-:S03]  /*7d70*/  IADD3 R70, P3, R217, UR28, RZ ;  /* 0x0000001cd9467c10 */ /* 0x000fc6000ff7e0ff */
[----:B------:R0:W-:Y:S01]  /*7d80*/  STL [R1+0xb14], R3 ;  /* 0x000b140301007387 */ /* 0x0001e20000100800 */
[----:B-1----:R-:W-:-:S05]  /*7d90*/  IADD3 R69, P0, R219, UR8, RZ ;  /* 0x00000008db457c10 */ /* 0x002fca000ff1e0ff */
[----:B------:R1:W-:Y:S01]  /*7da0*/  STL [R1+0xb20], R69 ;  /* 0x000b204501007387 */ /* 0x0003e20000100800 */
[----:B0-----:R-:W-:Y:S01]  /*7db0*/  IADD3 R3, P1, R217, UR8, RZ ;  /* 0x00000008d9037c10 */ /* 0x001fe2000ff3e0ff */
[----:B------:R-:W-:Y:S02]  /*7dc0*/  UIMAD UR8, UR6, 0x3b, URZ ;  /* 0x0000003b060878a4 */ /* 0x000fe4000f8e023f */
[----:B------:R-:W-:Y:S02]  /*7dd0*/  USHF.L.U32 UR6, UR6, 0x7, URZ ;  /* 0x0000000706067899 */ /* 0x000fe4000800063f */
[----:B------:R0:W-:Y:S01]  /*7de0*/  STL [R1+0xb28], R3 ;  /* 0x000b280301007387 */ /* 0x0001e20000100800 */
[----:B-1----:R-:W-:Y:S02]  /*7df0*/  IADD3.X R69, R216, UR9, RZ, P1, !PT ;  /* 0x00000009d8457c10 */ /* 0x002fe40008ffe4ff */
[----:B0-----:R-:W-:Y:S01]  /*7e00*/  IADD3.X R3, R218, UR9, RZ, P0, !PT ;  /* 0x00000009da037c10 */ /* 0x001fe200087fe4ff */
[----:B------:R-:W-:-:S04]  /*7e10*/  USHF.R.S32.HI UR9, URZ, 0x1f, UR8 ;  /* 0x0000001f3f097899 */ /* 0x000fc80008011408 */
[----:B------:R0:W-:Y:S04]  /*7e20*/  STL [R1+0xb1c], R3 ;  /* 0x000b1c0301007387 */ /* 0x0001e80000100800 */
        /* <DEDUP_REMOVED lines=17> */
[----:B------:R-:W-:Y:S01]  /*7f40*/  USHF.L.U32 UR32, UR32, 0x2, URZ ;  /* 0x0000000220207899 */ /* 0x000fe2000800063f */
        /* <DEDUP_REMOVED lines=9> */
[----:B------:R-:W-:-:S04]  /*7fe0*/  USHF.R.S32.HI UR24, URZ, 0x1f, UR34 ;  /* 0x0000001f3f187899 */ /* 0x000fc80008011422 */
        /* <DEDUP_REMOVED lines=9> */
[----:B------:R-:W-:Y:S02]  /*8080*/  ULDC UR34, c[0x0][0x238] ;  /* 0x00008e0000227ab9 */ /* 0x000fe40000000800 */
[----:B------:R-:W-:Y:S01]  /*8090*/  USHF.L.U32 UR34, UR34, 0x1, URZ ;  /* 0x0000000122227899 */ /* 0x000fe2000800063f */
        /* <DEDUP_REMOVED lines=9> */
[----:B------:R-:W-:-:S04]  /*8130*/  USHF.R.S32.HI UR24, URZ, 0x1f, UR29 ;  /* 0x0000001f3f187899 */ /* 0x000fc8000801141d */
[----:B------:R0:W-:Y:S01]  /*8140*/  STL [R1+0xb64], R3 ;  /* 0x000b640301007387 */ /* 0x0001e20000100800 */
[----:B-1----:R-:W-:-:S05]  /*8150*/  IADD3.X R69, R218, UR8, RZ, P2, !PT ;  /* 0x00000008da457c10 */ /* 0x002fca00097fe4ff */
[----:B------:R1:W-:Y:S01]  /*8160*/  STL [R1+0xb6c], R69 ;  /* 0x000b6c4501007387 */ /* 0x0003e20000100800 */
[----:B0-----:R-:W-:Y:S01]  /*8170*/  IADD3.X R3, R216, UR8, RZ, P3, !PT ;  /* 0x00000008d8037c10 */ /* 0x001fe20009ffe4ff */
[----:B------:R-:W-:-:S04]  /*8180*/  USHF.R.S32.HI UR8, URZ, 0x1f, UR9 ;  /* 0x0000001f3f087899 */ /* 0x000fc80008011409 */
[----:B------:R0:W-:Y:S01]  /*8190*/  STL [R1+0xb74], R3 ;  /* 0x000b740301007387 */ /* 0x0001e20000100800 */
[----:B-1----:R-:W-:-:S04]  /*81a0*/  IADD3 R69, P0, R219, UR9, RZ ;  /* 0x00000009db457c10 */ /* 0x002fc8000ff1e0ff */
[----:B------:R-:W-:Y:S01]  /*81b0*/  IADD3.X R70, R218, UR8, RZ, P0, !PT ;  /* 0x00000008da467c10 */ /* 0x000fe200087fe4ff */
[----:B------:R1:W-:Y:S01]  /*81c0*/  STL [R1+0xb80], R69 ;  /* 0x000b804501007387 */ /* 0x0003e20000100800 */
[----:B0-----:R-:W-:Y:S01]  /*81d0*/  IADD3 R3, P1, R217, UR9, RZ ;  /* 0x00000009d9037c10 */ /* 0x001fe2000ff3e0ff */
[----:B------:R-:W-:-:S04]  /*81e0*/  USHF.R.S32.HI UR9, URZ, 0x1f, UR60 ;  /* 0x0000001f3f097899 */ /* 0x000fc8000801143c */
[----:B------:R0:W-:Y:S01]  /*81f0*/  STL [R1+0xb88], R3 ;  /* 0x000b880301007387 */ /* 0x0001e20000100800 */
[----:B-1----:R-:W-:-:S03]  /*8200*/  IADD3.X R69, R216, UR8, RZ, P1, !PT ;  /* 0x00000008d8457c10 */ /* 0x002fc60008ffe4ff */
[----:B------:R-:W-:Y:S01]  /*8210*/  STL [R1+0xb7c], R70 ;  /* 0x000b7c4601007387 */ /* 0x000fe20000100800 */
[----:B------:R-:W-:-:S03]  /*8220*/  USHF.R.S32.HI UR8, URZ, 0x1f, UR35 ;  /* 0x0000001f3f087899 */ /* 0x000fc60008011423 */
[----:B------:R1:W-:Y:S01]  /*8230*/  STL [R1+0xb84], R69 ;  /* 0x000b844501007387 */ /* 0x0003e20000100800 */
[----:B0-----:R-:W-:-:S04]  /*8240*/  SHF.R.S32.HI R3, RZ, 0x1f, R223 ;  /* 0x0000001fff037819 */ /* 0x001fc800000114df */
[----:B------:R-:W-:Y:S02]  /*8250*/  LEA.HI R223, R3, R223, RZ, 0x7 ;  /* 0x000000df03df7211 */ /* 0x000fe400078f38ff */
[----:B------:R-:W-:Y:S02]  /*8260*/  IADD3 R3, P0, R219, UR35, RZ ;  /* 0x00000023db037c10 */ /* 0x000fe4000ff1e0ff */
[----:B-1----:R-:W-:Y:S01]  /*8270*/  IADD3 R69, P1, R217, UR35, RZ ;  /* 0x00000023d9457c10 */ /* 0x002fe2000ff3e0ff */
[----:B------:R-:W-:Y:S01]  /*8280*/  ULDC UR35, c[0x0][0x238] ;  /* 0x00008e0000237ab9 */ /* 0x000fe20000000800 */
[----:B------:R-:W-:Y:S01]  /*8290*/  IADD3.X R70, R218, UR8, RZ, P0, !PT ;  /* 0x00000008da467c10 */ /* 0x000fe200087fe4ff */
[----:B------:R0:W-:Y:S01]  /*82a0*/  STL [R1+0xb90], R3 ;  /* 0x000b900301007387 */ /* 0x0001e20000100800 */
[----:B------:R-:W-:-:S03]  /*82b0*/  USHF.R.S32.HI UR35, URZ, 0x1f, UR35 ;  /* 0x0000001f3f237899 */ /* 0x000fc60008011423 */
[----:B------:R1:W-:Y:S04]  /*82c0*/  STL [R1+0xb98], R69 ;  /* 0x000b984501007387 */ /* 0x0003e80000100800 */
[----:B------:R2:W-:Y:S01]  /*82d0*/  STL [R1+0xb8c], R70 ;  /* 0x000b8c4601007387 */ /* 0x0005e20000100800 */
[----:B0-----:R-:W-:Y:S02]  /*82e0*/  SHF.R.U32.HI R3, RZ, 0x5, R224 ;  /* 0x00000005ff037819 */ /* 0x001fe400000116e0 */
[----:B-1----:R-:W-:Y:S02]  /*82f0*/  IADD3.X R69, R216, UR8, RZ, P1, !PT ;  /* 0x00000008d8457c10 */ /* 0x002fe40008ffe4ff */
[----:B------:R-:W-:Y:S02]  /*8300*/  R2UR UR8, R3 ;  /* 0x00000000030872ca */ /* 0x000fe400000e0000 */
[----:B--2---:R-:W-:Y:S01]  /*8310*/  IADD3 R70, P0, R219, UR60, RZ ;  /* 0x0000003cdb467c10 */ /* 0x004fe2000ff1e0ff */
[----:B------:R0:W-:Y:S04]  /*8320*/  STL [R1+0xb94], R69 ;  /* 0x000b944501007387 */ /* 0x0001e80000100800 */
[----:B------:R1:W-:Y:S01]  /*8330*/  STL [R1+0xba0], R70 ;  /* 0x000ba04601007387 */ /* 0x0003e20000100800 */
[----:B0-----:R-:W-:Y:S01]  /*8340*/  IADD3 R69, P1, R217, UR60, RZ ;  /* 0x0000003cd9457c10 */ /* 0x001fe2000ff3e0ff */
[----:B------:R-:W-:Y:S01]  /*8350*/  ULDC UR60, c[0x0][0x238] ;  /* 0x00008e00003c7ab9 */ /* 0x000fe20000000800 */
[----:B-1----:R-:W-:-:S03]  /*8360*/  IADD3.X R70, R218, UR9, RZ, P0, !PT ;  /* 0x00000009da467c10 */ /* 0x002fc600087fe4ff */
[----:B------:R0:W-:Y:S01]  /*8370*/  STL [R1+0xba8], R69 ;  /* 0x000ba84501007387 */ /* 0x0001e20000100800 */
[----:B------:R-:W-:Y:S01]  /*8380*/  IADD3.X R3, R216, UR9, RZ, P1, !PT ;  /* 0x00000009d8037c10 */ /* 0x000fe20008ffe4ff */
[----:B------:R-:W-:Y:S02]  /*8390*/  USHF.R.S32.HI UR9, URZ, 0x1f, UR58 ;  /* 0x0000001f3f097899 */ /* 0x000fe4000801143a */
[----:B------:R1:W-:Y:S01]  /*83a0*/  STL [R1+0xb9c], R70 ;  /* 0x000b9c4601007387 */ /* 0x0003e20000100800 */
[----:B0-----:R-:W-:Y:S01]  /*83b0*/  IMAD.SHL.U32 R69, R224, 0x10, RZ ;  /* 0x00000010e0457824 */ /* 0x001fe200078e00ff */
[----:B-1----:R-:W-:-:S04]  /*83c0*/  IADD3 R70, P0, R219, UR29, RZ ;  /* 0x0000001ddb467c10 */ /* 0x002fc8000ff1e0ff */
[----:B------:R-:W-:Y:S04]  /*83d0*/  STL [R1+0xc80], R69 ;  /* 0x000c804501007387 */ /* 0x000fe80000100800 */
[----:B------:R0:W-:Y:S04]  /*83e0*/  STL [R1+0xba4], R3 ;  /* 0x000ba40301007387 */ /* 0x0001e80000100800 */
[----:B------:R1:W-:Y:S01]  /*83f0*/  STL [R1+0xbb0], R70 ;  /* 0x000bb04601007387 */ /* 0x0003e20000100800 */
[----:B0-----:R-:W-:Y:S02]  /*8400*/  LOP3.LUT R3, R69, 0x70, RZ, 0xc0, !PT ;  /* 0x0000007045037812 */ /* 0x001fe400078ec0ff */
[----:B------:R-:W-:Y:S01]  /*8410*/  IADD3 R69, P1, R217, UR29, RZ ;  /* 0x0000001dd9457c10 */ /* 0x000fe2000ff3e0ff */
[----:B------:R-:W-:Y:S01]  /*8420*/  ULDC UR29, c[0x0][0x238] ;  /* 0x00008e00001d7ab9 */ /* 0x000fe20000000800 */
[----:B-1----:R-:W-:Y:S01]  /*8430*/  IADD3 R70, P6, R5, R2, RZ ;  /* 0x0000000205467210 */ /* 0x002fe20007fde0ff */
[----:B------:R-:W-:Y:S01]  /*8440*/  IMAD R3, R68, 0x80, R3 ;  /* 0x0000008044037824 */ /* 0x000fe200078e0203 */
[----:B------:R-:W-:Y:S01]  /*8450*/  IADD3.X R68, R216, UR24, RZ, P1, !PT ;  /* 0x00000018d8447c10 */ /* 0x000fe20008ffe4ff */
[----:B------:R0:W-:Y:S04]  /*8460*/  STL [R1+0xbb8], R69 ;  /* 0x000bb84501007387 */ /* 0x0001e80000100800 */
[----:B------:R-:W-:Y:S01]  /*8470*/  STL [R1+0xbcc], R3 ;  /* 0x000bcc0301007387 */ /* 0x000fe20000100800 */
[----:B0-----:R-:W-:Y:S01]  /*8480*/  IADD3.X R69, R218, UR24, RZ, P0, !PT ;  /* 0x00000018da457c10 */ /* 0x001fe200087fe4ff */
[----:B------:R-:W-:-:S02]  /*8490*/  UIMAD UR24, UR60, 0xa, URZ ;  /* 0x0000000a3c1878a4 */ /* 0x000fc4000f8e023f */
[----:B------:R-:W-:Y:S02]  /*84a0*/  USHF.R.S32.HI UR60, URZ, 0x1f, UR5 ;  /* 0x0000001f3f3c7899 */ /* 0x000fe40008011405 */
[----:B------:R0:W-:Y:S04]  /*84b0*/  STL [R1+0xbac], R69 ;  /* 0x000bac4501007387 */ /* 0x0001e80000100800 */
        /* <DEDUP_REMOVED lines=9> */
[----:B------:R-:W-:-:S03]  /*8550*/  USHF.R.S32.HI UR9, URZ, 0x1f, UR59 ;  /* 0x0000001f3f097899 */ /* 0x000fc6000801143b */
[----:B------:R1:W-:Y:S01]  /*8560*/  STL [R1+0xbc4], R68 ;  /* 0x000bc44401007387 */ /* 0x0003e20000100800 */
[-C--:B0-----:R-:W-:Y:S02]  /*8570*/  IADD3 R69, P2, R4, R2.reuse, RZ ;  /* 0x0000000204457210 */ /* 0x081fe40007f5e0ff */
[----:B-1----:R-:W-:-:S03]  /*8580*/  IADD3 R68, P1, R6, R2, RZ ;  /* 0x0000000206447210 */ /* 0x002fc60007f3e0ff */
[----:B------:R0:W-:Y:S04]  /*8590*/  STL [R1+0x1e0], R69 ;  /* 0x0001e04501007387 */ /* 0x0001e80000100800 */
[----:B------:R1:W-:Y:S04]  /*85a0*/  STL [R1+0x1e8], R70 ;  /* 0x0001e84601007387 */ /* 0x0003e80000100800 */
[----:B------:R2:W-:Y:S01]  /*85b0*/  STL [R1+0x1f0], R68 ;  /* 0x0001f04401007387 */ /* 0x0005e20000100800 */
[-C--:B0-----:R-:W-:Y:S02]  /*85c0*/  IADD3 R69, P0, R7, R2.reuse, RZ ;  /* 0x0000000207457210 */ /* 0x081fe40007f1e0ff */
[----:B-1----:R-:W-:-:S03]  /*85d0*/  IADD3 R70, P4, R8, R2, RZ ;  /* 0x0000000208467210 */ /* 0x002fc60007f9e0ff */
[----:B------:R0:W-:Y:S01]  /*85e0*/  STL [R1+0x1f8], R69 ;  /* 0x0001f84501007387 */ /* 0x0001e20000100800 */
[----:B--2---:R-:W-:-:S03]  /*85f0*/  IADD3 R68, P5, R9, R2, RZ ;  /* 0x0000000209447210 */ /* 0x004fc60007fbe0ff */
[----:B------:R1:W-:Y:S04]  /*8600*/  STL [R1+0x200], R70 ;  /* 0x0002004601007387 */ /* 0x0003e80000100800 */
[----:B------:R2:W-:Y:S01]  /*8610*/  STL [R1+0x208], R68 ;  /* 0x0002084401007387 */ /* 0x0005e20000100800 */
[----:B0-----:R-:W-:Y:S02]  /*8620*/  LEA.HI.X.SX32 R69, R4, R0, 0x1, P2 ;  /* 0x0000000004457211 */ /* 0x001fe400010f0eff */
[----:B------:R-:W-:Y:S02]  /*8630*/  IADD3 R4, P3, R10, R2, RZ ;  /* 0x000000020a047210 */ /* 0x000fe40007f7e0ff */
[----:B-1----:R-:W-:Y:S01]  /*8640*/  CS2R R70, SRZ ;  /* 0x0000000000467805 */ /* 0x002fe2000001ff00 */
[----:B------:R-:W-:Y:S01]  /*8650*/  STL [R1+0x1dc], R69 ;  /* 0x0001dc4501007387 */ /* 0x000fe20000100800 */
[----:B--2---:R-:W-:-:S03]  /*8660*/  LEA.HI.X.SX32 R68, R5, R0, 0x1, P6 ;  /* 0x0000000005447211 */ /* 0x004fc600030f0eff */
[----:B------:R0:W-:Y:S01]  /*8670*/  STL [R1+0x210], R4 ;  /* 0x0002100401007387 */ /* 0x0001e20000100800 */
[----:B------:R-:W-:-:S03]  /*8680*/  IADD3 R5, P2, R11, R2, RZ ;  /* 0x000000020b057210 */ /* 0x000fc60007f5e0ff */
[----:B------:R1:W-:Y:S04]  /*8690*/  STL [R1+0x1e4], R68 ;  /* 0x0001e44401007387 */ /* 0x0003e80000100800 */
[----:B------:R2:W-:Y:S01]  /*86a0*/  STL [R1+0x218], R5 ;  /* 0x0002180501007387 */ /* 0x0005e20000100800 */
[----:B0-----:R-:W-:Y:S02]  /*86b0*/  LEA.HI.X.SX32 R4, R6, R0, 0x1, P1 ;  /* 0x0000000006047211 */ /* 0x001fe400008f0eff */
[----:B------:R-:W-:Y:S02]  /*86c0*/  IADD3 R6, P1, R12, R2, RZ ;  /* 0x000000020c067210 */ /* 0x000fe40007f3e0ff */
[----:B-1----:R-:W-:Y:S01]  /*86d0*/  CS2R R68, SRZ ;  /* 0x0000000000447805 */ /* 0x002fe2000001ff00 */
[----:B------:R0:W-:Y:S01]  /*86e0*/  STL [R1+0x1ec], R4 ;  /* 0x0001ec0401007387 */ /* 0x0001e20000100800 */
[----:B--2---:R-:W-:-:S03]  /*86f0*/  LEA.HI.X.SX32 R5, R7, R0, 0x1, P0 ;  /* 0x0000000007057211 */ /* 0x004fc600000f0eff */
[----:B------:R1:W-:Y:S04]  /*8700*/  STL [R1+0x220], R6 ;  /* 0x0002200601007387 */ /* 0x0003e80000100800 */
[----:B------:R2:W-:Y:S01]  /*8710*/  STL [R1+0x1f4], R5 ;  /* 0x0001f40501007387 */ /* 0x0005e20000100800 */
[----:B0-----:R-:W-:Y:S02]  /*8720*/  IADD3 R4, P0, R13, R2, RZ ;  /* 0x000000020d047210 */ /* 0x001fe40007f1e0ff */
[----:B-1----:R-:W-:-:S03]  /*8730*/  LEA.HI.X.SX32 R6, R8, R0, 0x1, P4 ;  /* 0x0000000008067211 */ /* 0x002fc600020f0eff */
[----:B------:R0:W-:Y:S01]  /*8740*/  STL [R1+0x228], R4 ;  /* 0x0002280401007387 */ /* 0x0001e20000100800 */
[----:B--2---:R-:W-:-:S03]  /*8750*/  IADD3 R5, P4, R14, R2, RZ ;  /* 0x000000020e057210 */ /* 0x004fc60007f9e0ff */
[----:B------:R1:W-:Y:S04]  /*8760*/  STL [R1+0x1fc], R6 ;  /* 0x0001fc0601007387 */ /* 0x0003e80000100800 */
[----:B------:R2:W-:Y:S01]  /*8770*/  STL [R1+0x230], R5 ;  /* 0x0002300501007387 */ /* 0x0005e20000100800 */
[----:B0-----:R-:W-:Y:S02]  /*8780*/  LEA.HI.X.SX32 R4, R9, R0, 0x1, P5 ;  /* 0x0000000009047211 */ /* 0x001fe400028f0eff */
[----:B-1----:R-:W-:-:S03]  /*8790*/  IADD3 R6, P5, R15, R2, RZ ;  /* 0x000000020f067210 */ /* 0x002fc60007fbe0ff */
        /* <DEDUP_REMOVED lines=62> */
[----:B------:R1:W-:Y:S01]  /*8b80*/  STL [R1+0x2b0], R6 ;  /* 0x0002b00601007387 */ /* 0x0003e20000100800 */
[----:B------:R-:W-:-:S03]  /*8b90*/  CS2R R24, SRZ ;  /* 0x0000000000187805 */ /* 0x000fc6000001ff00 */
        /* <DEDUP_REMOVED lines=8> */
[----:B------:R-:W-:Y:S02]  /*8c20*/  CS2R R26, SRZ ;  /* 0x00000000001a7805 */ /* 0x000fe4000001ff00 */
[----:B-1----:R-:W-:Y:S01]  /*8c30*/  IADD3 R6, P5, R33, R2, RZ ;  /* 0x0000000221067210 */ /* 0x002fe20007fbe0ff */
[----:B------:R0:W-:Y:S01]  /*8c40*/  STL [R1+0x294], R4 ;  /* 0x0002940401007387 */ /* 0x0001e20000100800 */
[----:B--2---:R-:W-:-:S03]  /*8c50*/  LEA.HI.X.SX32 R5, R28, R0, 0x1, P3 ;  /* 0x000000001c057211 */ /* 0x004fc600018f0eff */
[----:B------:R1:W-:Y:S04]  /*8c60*/  STL [R1+0x2c8], R6 ;  /* 0x0002c80601007387 */ /* 0x0003e80000100800 */
[----:B------:R2:W-:Y:S01]  /*8c70*/  STL [R1+0x29c], R5 ;  /* 0x00029c0501007387 */ /* 0x0005e20000100800 */
[----:B0-----:R-:W-:Y:S02]  /*8c80*/  IADD3 R4, P3, R34, R2, RZ ;  /* 0x0000000222047210 */ /* 0x001fe40007f7e0ff */
[----:B-1----:R-:W-:-:S03]  /*8c90*/  LEA.HI.X.SX32 R6, R29, R0, 0x1, P2 ;  /* 0x000000001d067211 */ /* 0x002fc600010f0eff */
[----:B------:R0:W-:Y:S01]  /*8ca0*/  STL [R1+0x2d0], R4 ;  /* 0x0002d00401007387 */ /* 0x0001e20000100800 */
[----:B------:R-:W-:Y:S02]  /*8cb0*/  CS2R R28, SRZ ;  /* 0x00000000001c7805 */ /* 0x000fe4000001ff00 */
[----:B--2---:R-:W-:Y:S01]  /*8cc0*/  IADD3 R5, P2, R35, R2, RZ ;  /* 0x0000000223057210 */ /* 0x004fe20007f5e0ff */
        /* <DEDUP_REMOVED lines=141> */
[----:B------:R-:W-:Y:S01]  /*95a0*/  STL [R1+0x3d0], R6 ;  /* 0x0003d00601007387 */ /* 0x000fe20000100800 */
[----:B------:R-:W-:-:S03]  /*95b0*/  CS2R R60, SRZ ;  /* 0x00000000003c7805 */ /* 0x000fc6000001ff00 */
[----:B------:R1:W-:Y:S01]  /*95c0*/  STL [R1+0x3a4], R5 ;  /* 0x0003a40501007387 */ /* 0x0003e20000100800 */
[----:B0-----:R-:W-:Y:S02]  /*95d0*/  IADD3 R4, P0, R67, R2, RZ ;  /* 0x0000000243047210 */ /* 0x001fe40007f1e0ff */
[----:B------:R-:W-:-:S03]  /*95e0*/  LEA.HI.X.SX32 R2, R62, R0, 0x1, P4 ;  /* 0x000000003e027211 */ /* 0x000fc600020f0eff */
[----:B------:R0:W-:Y:S01]  /*95f0*/  STL [R1+0x3d8], R4 ;  /* 0x0003d80401007387 */ /* 0x0001e20000100800 */
[----:B-1----:R-:W-:-:S03]  /*9600*/  LEA.HI.X.SX32 R5, R63, R0, 0x1, P5 ;  /* 0x000000003f057211 */ /* 0x002fc600028f0eff */
[----:B------:R1:W-:Y:S01]  /*9610*/  STL [R1+0x3ac], R2 ;  /* 0x0003ac0201007387 */ /* 0x0003e20000100800 */
[----:B------:R-:W-:-:S03]  /*9620*/  CS2R R62, SRZ ;  /* 0x00000000003e7805 */ /* 0x000fc6000001ff00 */
[----:B------:R2:W-:Y:S01]  /*9630*/  STL [R1+0x3b4], R5 ;  /* 0x0003b40501007387 */ /* 0x0005e20000100800 */
[-C--:B0-----:R-:W-:Y:S02]  /*9640*/  LEA.HI.X.SX32 R4, R64, R0.reuse, 0x1, P3 ;  /* 0x0000000040047211 */ /* 0x081fe400018f0eff */
[----:B-1----:R-:W-:-:S03]  /*9650*/  LEA.HI.X.SX32 R2, R65, R0, 0x1, P2 ;  /* 0x0000000041027211 */ /* 0x002fc600010f0eff */
[----:B------:R0:W-:Y:S01]  /*9660*/  STL [R1+0x3bc], R4 ;  /* 0x0003bc0401007387 */ /* 0x0001e20000100800 */
[----:B------:R-:W-:Y:S02]  /*9670*/  CS2R R64, SRZ ;  /* 0x0000000000407805 */ /* 0x000fe4000001ff00 */
[-C--:B--2---:R-:W-:Y:S01]  /*9680*/  LEA.HI.X.SX32 R5, R66, R0.reuse, 0x1, P1 ;  /* 0x0000000042057211 */ /* 0x084fe200008f0eff */
[----:B------:R1:W-:Y:S01]  /*9690*/  STL [R1+0x3c4], R2 ;  /* 0x0003c40201007387 */ /* 0x0003e20000100800 */
[----:B------:R-:W-:Y:S02]  /*96a0*/  LEA.HI.X.SX32 R0, R67, R0, 0x1, P0 ;  /* 0x0000000043007211 */ /* 0x000fe400000f0eff */
[----:B------:R-:W-:Y:S01]  /*96b0*/  CS2R R66, SRZ ;  /* 0x0000000000427805 */ /* 0x000fe2000001ff00 */
[----:B------:R2:W-:Y:S01]  /*96c0*/  STL [R1+0x3cc], R5 ;  /* 0x0003cc0501007387 */ /* 0x0005e20000100800 */
[----:B0-----:R-:W-:Y:S02]  /*96d0*/  IADD3 R4, P1, R219, UR59, RZ ;  /* 0x0000003bdb047c10 */ /* 0x001fe4000ff3e0ff */
[----:B-1----:R-:W-:-:S03]  /*96e0*/  IADD3 R2, P2, R217, UR59, RZ ;  /* 0x0000003bd9027c10 */ /* 0x002fc6000ff5e0ff */
[----:B------:R0:W-:Y:S01]  /*96f0*/  STL [R1+0x8cc], R4 ;  /* 0x0008cc0401007387 */ /* 0x0001e20000100800 */
[----:B------:R-:W-:Y:S01]  /*9700*/  UIADD3 UR59, UR7, 0x10000, URZ ;  /* 0x00010000073b7890 */ /* 0x000fe2000fffe03f */
[----:B--2---:R-:W-:Y:S02]  /*9710*/  LOP3.LUT R5, R3, 0x30, RZ, 0x3c, !PT ;  /* 0x0000003003057812 */ /* 0x004fe400078e3cff */
[----:B------:R1:W-:Y:S01]  /*9720*/  STL [R1+0x8d0], R2 ;  /* 0x0008d00201007387 */ /* 0x0003e20000100800 */
[----:B------:R-:W-:-:S03]  /*9730*/  USHF.R.U32.HI UR59, URZ, 0x4, UR59 ;  /* 0x000000043f3b7899 */ /* 0x000fc6000801163b */
[----:B------:R2:W-:Y:S01]  /*9740*/  STL [R1+0x3d4], R0 ;  /* 0x0003d40001007387 */ /* 0x0005e20000100800 */
[----:B------:R-:W-:Y:S01]  /*9750*/  USGXT.U32 UR59, UR59, 0xe ;  /* 0x0000000e3b3b789a */ /* 0x000fe20008000000 */
[----:B0-----:R-:W-:Y:S02]  /*9760*/  IADD3.X R4, R218, UR9, RZ, P1, !PT ;  /* 0x00000009da047c10 */ /* 0x001fe40008ffe4ff */
[----:B-1----:R-:W-:-:S03]  /*9770*/  IADD3.X R2, R216, UR9, RZ, P2, !PT ;  /* 0x00000009d8027c10 */ /* 0x002fc600097fe4ff */
[----:B------:R0:W-:Y:S01]  /*9780*/  STL [R1+0x5b0], R4 ;  /* 0x0005b00401007387 */ /* 0x0001e20000100800 */
[----:B------:R-:W-:Y:S01]  /*9790*/  USHF.L.U32 UR9, UR23, 0x7, URZ ;  /* 0x0000000717097899 */ /* 0x000fe2000800063f */
[----:B--2---:R-:W-:Y:S02]  /*97a0*/  SHF.R.S32.HI R0, RZ, 0x7, R224 ;  /* 0x00000007ff007819 */ /* 0x004fe400000114e0 */
[----:B------:R1:W-:Y:S01]  /*97b0*/  STL [R1+0x5b4], R2 ;  /* 0x0005b40201007387 */ /* 0x0003e20000100800 */
[----:B------:R-:W-:Y:S01]  /*97c0*/  UIMAD UR23, UR29, 0xb, URZ ;  /* 0x0000000b1d1778a4 */ /* 0x000fe2000f8e023f */
[----:B------:R-:W-:Y:S02]  /*97d0*/  SGXT R0, R0, 0x1 ;  /* 0x000000010000781a */ /* 0x000fe40000000200 */
[----:B------:R-:W-:Y:S01]  /*97e0*/  STL [R1+0x1d8], RZ ;  /* 0x0001d8ff01007387 */ /* 0x000fe20000100800 */
[----:B------:R-:W-:Y:S01]  /*97f0*/  UIMAD UR29, UR61, 0x5, URZ ;  /* 0x000000053d1d78a4 */ /* 0x000fe2000f8e023f */
[----:B0-----:R-:W-:-:S02]  /*9800*/  IADD3 R4, P0, R219, UR55, RZ ;  /* 0x00000037db047c10 */ /* 0x001fc4000ff1e0ff */
[----:B------:R-:W-:Y:S01]  /*9810*/  STL [R1], RZ ;  /* 0x000000ff01007387 */ /* 0x000fe20000100800 */
[----:B------:R-:W-:Y:S01]  /*9820*/  LOP3.LUT R0, R0, 0x90, RZ, 0xc0, !PT ;  /* 0x0000009000007812 */ /* 0x000fe200078ec0ff */
[----:B------:R-:W-:Y:S01]  /*9830*/  UMOV UR61, URZ ;  /* 0x0000003f003d7c82 */ /* 0x000fe20008000000 */
[----:B-1----:R-:W-:Y:S01]  /*9840*/  IADD3 R2, P1, R217, UR55, RZ ;  /* 0x00000037d9027c10 */ /* 0x002fe2000ff3e0ff */
[----:B------:R-:W-:Y:S01]  /*9850*/  STL [R1+0x4], RZ ;  /* 0x000004ff01007387 */ /* 0x000fe20000100800 */
[----:B------:R-:W-:Y:S01]  /*9860*/  USHF.R.S32.HI UR55, URZ, 0x1f, UR55 ;  /* 0x0000001f3f377899 */ /* 0x000fe20008011437 */
[----:B------:R-:W-:Y:S02]  /*9870*/  LOP3.LUT R0, R0, 0x7f, R224, 0x78, !PT ;  /* 0x0000007f00007812 */ /* 0x000fe400078e78e0 */
[----:B------:R-:W-:Y:S04]  /*9880*/  STL [R1+0x8], RZ ;  /* 0x000008ff01007387 */ /* 0x000fe80000100800 */
        /* <DEDUP_REMOVED lines=61> */
[----:B------:R0:W-:Y:S04]  /*9c60*/  STL [R1+0x5bc], R4 ;  /* 0x0005bc0401007387 */ /* 0x0001e80000100800 */
[----:B------:R1:W-:Y:S01]  /*9c70*/  STL [R1+0x5c4], R2 ;  /* 0x0005c40201007387 */ /* 0x0003e20000100800 */
[----:B0-----:R-:W-:-:S02]  /*9c80*/  IADD3.X R4, R218, UR55, RZ, P0, !PT ;  /* 0x00000037da047c10 */ /* 0x001fc400087fe4ff */
        /* <DEDUP_REMOVED lines=52> */
[----:B------:R-:W-:-:S03]  /*9fd0*/  ULDC UR60, c[0x0][0x238] ;  /* 0x00008e00003c7ab9 */ /* 0x000fc60000000800 */
        /* <DEDUP_REMOVED lines=167> */
[----:B-1----:R-:W-:Y:S01]  /*aa50*/  IADD3.X R2, R218, UR57, RZ, P0, !PT ;  /* 0x00000039da027c10 */ /* 0x002fe200087fe4ff */
[----:B------:R-:W-:-:S04]  /*aa60*/  USHF.R.S32.HI UR57, URZ, 0x1f, UR33 ;  /* 0x0000001f3f397899 */ /* 0x000fc80008011421 */
[----:B------:R0:W-:Y:S04]  /*aa70*/  STL [R1+0x718], R2 ;  /* 0x0007180201007387 */ /* 0x0001e80000100800 */
[----:B------:R1:W-:Y:S01]  /*aa80*/  STL [R1+0x720], R4 ;  /* 0x0007200401007387 */ /* 0x0003e20000100800 */
[----:B0-----:R-:W-:Y:S02]  /*aa90*/  IADD3 R2, P0, R219, UR31, RZ ;  /* 0x0000001fdb027c10 */ /* 0x001fe4000ff1e0ff */
[----:B-1----:R-:W-:-:S03]  /*aaa0*/  IADD3 R4, P1, R217, UR31, RZ ;  /* 0x0000001fd9047c10 */ /* 0x002fc6000ff3e0ff */
[----:B------:R0:W-:Y:S04]  /*aab0*/  STL [R1+0x72c], R2 ;  /* 0x00072c0201007387 */ /* 0x0001e80000100800 */
[----:B------:R1:W-:Y:S01]  /*aac0*/  STL [R1+0x734], R4 ;  /* 0x0007340401007387 */ /* 0x0003e20000100800 */
[----:B0-----:R-:W-:Y:S02]  /*aad0*/  SHF.R.S32.HI R2, RZ, 0x7, R223 ;  /* 0x00000007ff027819 */ /* 0x001fe400000114df */
[----:B-1----:R-:W-:-:S03]  /*aae0*/  IADD3.X R4, R218, UR5, RZ, P0, !PT ;  /* 0x00000005da047c10 */ /* 0x002fc600087fe4ff */
[----:B------:R0:W-:Y:S04]  /*aaf0*/  STL [R1+0xc70], R2 ;  /* 0x000c700201007387 */ /* 0x0001e80000100800 */
[----:B------:R1:W-:Y:S01]  /*ab00*/  STL [R1+0x728], R4 ;  /* 0x0007280401007387 */ /* 0x0003e20000100800 */
[----:B0-----:R-:W-:Y:S01]  /*ab10*/  IADD3.X R2, R216, UR5, RZ, P1, !PT ;  /* 0x00000005d8027c10 */ /* 0x001fe20008ffe4ff */
[----:B------:R-:W-:Y:S01]  /*ab20*/  USHF.R.S32.HI UR5, URZ, 0x1f, UR6 ;  /* 0x0000001f3f057899 */ /* 0x000fe20008011406 */
[----:B-1----:R-:W-:-:S03]  /*ab30*/  IADD3 R4, P1, R219, UR4, RZ ;  /* 0x00000004db047c10 */ /* 0x002fc6000ff3e0ff */
[----:B------:R0:W-:Y:S04]  /*ab40*/  STL [R1+0x730], R2 ;  /* 0x0007300201007387 */ /* 0x0001e80000100800 */
[----:B------:R1:W-:Y:S01]  /*ab50*/  STL [R1+0x73c], R4 ;  /* 0x00073c0401007387 */ /* 0x0003e20000100800 */
[----:B0-----:R-:W-:Y:S01]  /*ab60*/  IADD3 R2, P5, R217, UR4, RZ ;  /* 0x00000004d9027c10 */ /* 0x001fe2000ffbe0ff */
[----:B------:R-:W-:Y:S01]  /*ab70*/  USHF.R.S32.HI UR4, URZ, 0x1f, UR9 ;  /* 0x0000001f3f047899 */ /* 0x000fe20008011409 */
[----:B-1----:R-:W-:-:S03]  /*ab80*/  IADD3 R4, P0, R219, UR30, RZ ;  /* 0x0000001edb047c10 */ /* 0x002fc6000ff1e0ff */
[----:B------:R0:W-:Y:S04]  /*ab90*/  STL [R1+0x744], R2 ;  /* 0x0007440201007387 */ /* 0x0001e80000100800 */
[----:B------:R1:W-:Y:S01]  /*aba0*/  STL [R1+0x74c], R4 ;  /* 0x00074c0401007387 */ /* 0x0003e20000100800 */
[----:B0-----:R-:W-:Y:S01]  /*abb0*/  IADD3 R2, P4, R217, UR30, RZ ;  /* 0x0000001ed9027c10 */ /* 0x001fe2000ff9e0ff */
[----:B------:R-:W-:Y:S01]  /*abc0*/  UIADD3 UR30, UP0, UR59, 0x2, URZ ;  /* 0x000000023b1e7890 */ /* 0x000fe2000ff1e03f */
[----:B-1----:R-:W-:-:S03]  /*abd0*/  LOP3.LUT R4, R3, 0x10, RZ, 0x3c, !PT ;  /* 0x0000001003047812 */ /* 0x002fc600078e3cff */
[----:B------:R0:W-:Y:S01]  /*abe0*/  STL [R1+0x754], R2 ;  /* 0x0007540201007387 */ /* 0x0001e20000100800 */
[----:B------:R-:W-:-:S03]  /*abf0*/  UIADD3.X UR31, UR61, 0x40000040, URZ, UP0, !UPT ;  /* 0x400000403d1f7890 */ /* 0x000fc600087fe43f */
[----:B------:R1:W-:Y:S01]  /*ac00*/  STL [R1+0xbe8], R4 ;  /* 0x000be80401007387 */ /* 0x0003e20000100800 */
[----:B------:R-:W-:Y:S01]  /*ac10*/  ULDC UR61, c[0x0][0x238] ;  /* 0x00008e00003d7ab9 */ /* 0x000fe20000000800 */
[C---:B0-----:R-:W-:Y:S02]  /*ac20*/  LOP3.LUT R2, R3.reuse, 0x20, RZ, 0x3c, !PT ;  /* 0x0000002003027812 */ /* 0x041fe400078e3cff */
[----:B-1----:R-:W-:-:S03]  /*ac30*/  LOP3.LUT R4, R3, 0x40, RZ, 0x3c, !PT ;  /* 0x0000004003047812 */ /* 0x002fc600078e3cff */
[----:B------:R0:W-:Y:S04]  /*ac40*/  STL [R1+0xbe4], R2 ;  /* 0x000be40201007387 */ /* 0x0001e80000100800 */
[----:B------:R1:W-:Y:S04]  /*ac50*/  STL [R1+0xbe0], R5 ;  /* 0x000be00501007387 */ /* 0x0003e80000100800 */
[----:B------:R2:W-:Y:S01]  /*ac60*/  STL [R1+0xbdc], R4 ;  /* 0x000bdc0401007387 */ /* 0x0005e20000100800 */
[C---:B0-----:R-:W-:Y:S02]  /*ac70*/  LOP3.LUT R2, R3.reuse, 0x50, RZ, 0x3c, !PT ;  /* 0x0000005003027812 */ /* 0x041fe400078e3cff */
[----:B-1----:R-:W-:-:S03]  /*ac80*/  LOP3.LUT R5, R3, 0x60, RZ, 0x3c, !PT ;  /* 0x0000006003057812 */ /* 0x002fc600078e3cff */
[----:B------:R0:W-:Y:S01]  /*ac90*/  STL [R1+0xbd8], R2 ;  /* 0x000bd80201007387 */ /* 0x0001e20000100800 */
[----:B--2---:R-:W-:-:S03]  /*aca0*/  LOP3.LUT R4, R0, 0x20, RZ, 0x3c, !PT ;  /* 0x0000002000047812 */ /* 0x004fc600078e3cff */
[----:B------:R-:W-:Y:S01]  /*acb0*/  STL [R1+0xbd4], R5 ;  /* 0x000bd40501007387 */ /* 0x000fe20000100800 */
[----:B------:R-:W-:Y:S02]  /*acc0*/  IADD3 R4, P2, R217, UR38, RZ ;  /* 0x00000026d9047c10 */ /* 0x000fe4000ff5e0ff */
[----:B0-----:R-:W-:Y:S02]  /*acd0*/  LOP3.LUT R2, R3, 0x70, RZ, 0x3c, !PT ;  /* 0x0000007003027812 */ /* 0x001fe400078e3cff */
[C---:B------:R-:W-:Y:S02]  /*ace0*/  LOP3.LUT R3, R0.reuse, 0x40, RZ, 0x3c, !PT ;  /* 0x0000004000037812 */ /* 0x040fe400078e3cff */
[----:B------:R-:W-:Y:S01]  /*acf0*/  IADD3 R3, P3, R219, UR38, RZ ;  /* 0x00000026db037c10 */ /* 0x000fe2000ff7e0ff */
[----:B------:R0:W-:Y:S04]  /*ad00*/  STL [R1+0xbd0], R2 ;  /* 0x000bd00201007387 */ /* 0x0001e80000100800 */
[----:B------:R1:W-:Y:S04]  /*ad10*/  STL [R1+0x75c], R3 ;  /* 0x00075c0301007387 */ /* 0x0003e80000100800 */
[----:B------:R2:W-:Y:S01]  /*ad20*/  STL [R1+0x764], R4 ;  /* 0x0007640401007387 */ /* 0x0005e20000100800 */
[----:B0-----:R-:W-:-:S02]  /*ad30*/  LOP3.LUT R2, R0, 0x60, RZ, 0x3c, !PT ;  /* 0x0000006000027812 */ /* 0x001fc400078e3cff */
[----:B------:R-:W-:Y:S02]  /*ad40*/  IADD3.X R2, R218, UR39, RZ, P1, !PT ;  /* 0x00000027da027c10 */ /* 0x000fe40008ffe4ff */
[----:B-1----:R-:W-:Y:S01]  /*ad50*/  IADD3.X R3, R216, UR39, RZ, P5, !PT ;  /* 0x00000027d8037c10 */ /* 0x002fe2000affe4ff */
[----:B------:R-:W-:Y:S02]  /*ad60*/  UIADD3.64 UR38, UR30, 0x2, URZ ;  /* 0x000000021e267897 */ /* 0x000fe4000fffe03f */
[----:B------:R0:W-:Y:S01]  /*ad70*/  STL [R1+0x738], R2 ;  /* 0x0007380201007387 */ /* 0x0001e20000100800 */
[----:B--2---:R-:W-:-:S03]  /*ad80*/  IADD3 R4, P6, R217, UR18, RZ ;  /* 0x00000012d9047c10 */ /* 0x004fc6000ffde0ff */
[----:B------:R1:W-:Y:S01]  /*ad90*/  STL [R1+0x740], R3 ;  /* 0x0007400301007387 */ /* 0x0003e20000100800 */
[----:B0-----:R-:W-:Y:S02]  /*ada0*/  IADD3 R2, P1, R219, UR18, RZ ;  /* 0x00000012db027c10 */ /* 0x001fe4000ff3e0ff */
[----:B-1----:R-:W-:-:S03]  /*adb0*/  IADD3.X R3, R218, UR19, RZ, P0, !PT ;  /* 0x00000013da037c10 */ /* 0x002fc600087fe4ff */
[----:B------:R0:W-:Y:S04]  /*adc0*/  STL [R1+0x76c], R2 ;  /* 0x00076c0201007387 */ /* 0x0001e80000100800 */
[----:B------:R1:W-:Y:S04]  /*add0*/  STL [R1+0x774], R4 ;  /* 0x0007740401007387 */ /* 0x0003e80000100800 */
[----:B------:R2:W-:Y:S01]  /*ade0*/  STL [R1+0x748], R3 ;  /* 0x0007480301007387 */ /* 0x0005e20000100800 */
[----:B0-----:R-:W-:Y:S01]  /*adf0*/  IADD3.X R2, R216, UR19, RZ, P4, !PT ;  /* 0x00000013d8027c10 */ /* 0x001fe2000a7fe4ff */
[----:B------:R-:W-:Y:S01]  /*ae00*/  UIADD3.64 UR18, UR30, 0x4, URZ ;  /* 0x000000041e127897 */ /* 0x000fe2000fffe03f */
[----:B-1----:R-:W-:-:S03]  /*ae10*/  IADD3 R4, P5, R219, UR12, RZ ;  /* 0x0000000cdb047c10 */ /* 0x002fc6000ffbe0ff */
        /* <DEDUP_REMOVED lines=8> */
[----:B0-----:R-:W-:Y:S02]  /*aea0*/  IADD3 R2, P3, R217, UR13, RZ ;  /* 0x0000000dd9027c10 */ /* 0x001fe4000ff7e0ff */
[----:B-1----:R-:W-:-:S03]  /*aeb0*/  IADD3.X R3, R216, UR36, RZ, P2, !PT ;  /* 0x00000024d8037c10 */ /* 0x002fc600097fe4ff */
[----:B------:R0:W-:Y:S01]  /*aec0*/  STL [R1+0x794], R2 ;  /* 0x0007940201007387 */ /* 0x0001e20000100800 */
[----:B--2---:R-:W-:-:S03]  /*aed0*/  IADD3 R4, P2, R219, UR14, RZ ;  /* 0x0000000edb047c10 */ /* 0x004fc6000ff5e0ff */
[----:B------:R1:W-:Y:S04]  /*aee0*/  STL [R1+0x760], R3 ;  /* 0x0007600301007387 */ /* 0x0003e80000100800 */
[----:B------:R2:W-:Y:S01]  /*aef0*/  STL [R1+0x79c], R4 ;  /* 0x00079c0401007387 */ /* 0x0005e20000100800 */
[----:B0-----:R-:W-:Y:S02]  /*af00*/  IADD3.X R2, R218, UR37, RZ, P1, !PT ;  /* 0x00000025da027c10 */ /* 0x001fe40008ffe4ff */
[----:B-1----:R-:W-:-:S03]  /*af10*/  IADD3 R3, P1, R217, UR14, RZ ;  /* 0x0000000ed9037c10 */ /* 0x002fc6000ff3e0ff */
[----:B------:R0:W-:Y:S01]  /*af20*/  STL [R1+0x768], R2 ;  /* 0x0007680201007387 */ /* 0x0001e20000100800 */
[----:B--2---:R-:W-:-:S03]  /*af30*/  IADD3.X R4, R216, UR37, RZ, P6, !PT ;  /* 0x00000025d8047c10 */ /* 0x004fc6000b7fe4ff */
        /* <DEDUP_REMOVED lines=125> */
[----:B--2---:R-:W-:-:S03]  /*b710*/  IADD3.X R4, R218, UR56, RZ, P2, !PT ;  /* 0x00000038da047c10 */ /* 0x004fc600097fe4ff */
[----:B------:R1:W-:Y:S01]  /*b720*/  STL [R1+0x868], R3 ;  /* 0x0008680301007387 */ /* 0x0003e20000100800 */
[----:B0-----:R-:W-:Y:S01]  /*b730*/  IADD3 R2, P4, R217, UR34, RZ ;  /* 0x00000022d9027c10 */ /* 0x001fe2000ff9e0ff */
[----:B------:R-:W-:Y:S01]  /*b740*/  UMOV UR34, UR59 ;  /* 0x0000003b00227c82 */ /* 0x000fe20008000000 */
[----:B-1----:R-:W-:-:S03]  /*b750*/  IADD3.X R3, R216, UR55, RZ, P3, !PT ;  /* 0x00000037d8037c10 */ /* 0x002fc60009ffe4ff */
[----:B------:R0:W-:Y:S04]  /*b760*/  STL [R1+0x8a4], R2 ;  /* 0x0008a40201007387 */ /* 0x0001e80000100800 */
[----:B------:R1:W-:Y:S01]  /*b770*/  STL [R1+0x870], R3 ;  /* 0x0008700301007387 */ /* 0x0003e20000100800 */
[----:B0-----:R-:W-:Y:S02]  /*b780*/  IADD3 R2, P3, R219, UR60, RZ ;  /* 0x0000003cdb027c10 */ /* 0x001fe4000ff7e0ff */
[----:B-1----:R-:W-:-:S03]  /*b790*/  IADD3 R3, P2, R217, UR61, RZ ;  /* 0x0000003dd9037c10 */ /* 0x002fc6000ff5e0ff */
[----:B------:R0:W-:Y:S04]  /*b7a0*/  STL [R1+0x8ac], R2 ;  /* 0x0008ac0201007387 */ /* 0x0001e80000100800 */
[----:B------:R1:W-:Y:S04]  /*b7b0*/  STL [R1+0x878], R4 ;  /* 0x0008780401007387 */ /* 0x0003e80000100800 */
[----:B------:R2:W-:Y:S01]  /*b7c0*/  STL [R1+0x8b4], R3 ;  /* 0x0008b40301007387 */ /* 0x0005e20000100800 */
[----:B0-----:R-:W-:Y:S02]  /*b7d0*/  IADD3.X R2, R216, UR56, RZ, P1, !PT ;  /* 0x00000038d8027c10 */ /* 0x001fe40008ffe4ff */
[----:B-1----:R-:W-:-:S03]  /*b7e0*/  IADD3.X R4, R218, UR57, RZ, P6, !PT ;  /* 0x00000039da047c10 */ /* 0x002fc6000b7fe4ff */
[----:B------:R0:W-:Y:S01]  /*b7f0*/  STL [R1+0x880], R2 ;  /* 0x0008800201007387 */ /* 0x0001e20000100800 */
[----:B--2---:R-:W-:-:S03]  /*b800*/  IADD3.X R3, R216, UR57, RZ, P5, !PT ;  /* 0x00000039d8037c10 */ /* 0x004fc6000affe4ff */
        /* <DEDUP_REMOVED lines=8> */
[----:B0-----:R-:W-:Y:S01]  /*b890*/  IADD3.X R2, R216, UR35, RZ, P2, !PT ;  /* 0x00000023d8027c10 */ /* 0x001fe200097fe4ff */
[----:B------:R-:W-:-:S04]  /*b8a0*/  UMOV UR35, 0x40000040 ;  /* 0x4000004000237882 */ /* 0x000fc80000000000 */
[----:B------:R1:W-:Y:S02]  /*b8b0*/  STL [R1+0x8b0], R2 ;  /* 0x0008b00201007387 */ /* 0x0003e40000100800 */
.L_x_2:
[----:B-1----:R-:W2:Y:S01]  /*b8c0*/  LDL R4, [R1+0x1d8] ;  /* 0x0001d80001047983 */ /* 0x002ea20000100800 */
[----:B------:R-:W2:Y:S03]  /*b8d0*/  LDC R2, c[0x0][0x230] ;  /* 0x00008c00ff027b82 */ /* 0x000ea60000000800 */
[----:B------:R-:W-:Y:S04]  /*b8e0*/  STL [R1+0x1124], R23 ;  /* 0x0011241701007387 */ /* 0x000fe80000100800 */
        /* <DEDUP_REMOVED lines=84> */
[----:B------:R-:W-:Y:S04]  /*be30*/  STL.64 [R1+0xea0], R150 ;  /* 0x000ea09601007387 */ /* 0x000fe80000100a00 */
        /* <DEDUP_REMOVED lines=21> */
[----:B------:R-:W-:Y:S04]  /*bf90*/  STL [R1+0x10ec], R108 ;  /* 0x0010ec6c01007387 */ /* 0x000fe80000100800 */
[----:B------:R-:W-:Y:S04]  /*bfa0*/  STL.64 [R1+0xdf0], R106 ;  /* 0x000df06a01007387 */ /* 0x000fe80000100a00 */
[----:B------:R-:W-:Y:S04]  /*bfb0*/  STL [R1+0x10e4], R107 ;  /* 0x0010e46b01007387 */ /* 0x000fe80000100800 */
        /* <DEDUP_REMOVED lines=14> */
[----:B------:R-:W-:Y:S04]  /*c0a0*/  STL.64 [R1+0xdc0], R94 ;  /* 0x000dc05e01007387 */ /* 0x000fe80000100a00 */
[----:B------:R-:W-:Y:S04]  /*c0b0*/  STL [R1+0x10cc], R94 ;  /* 0x0010cc5e01007387 */ /* 0x000fe80000100800 */
[----:B------:R-:W-:Y:S04]  /*c0c0*/  STL.64 [R1+0xdb8], R92 ;  /* 0x000db85c01007387 */ /* 0x000fe80000100a00 */
[----:B------:R-:W-:Y:S04]  /*c0d0*/  STL [R1+0x10c8], R93 ;  /* 0x0010c85d01007387 */ /* 0x000fe80000100800 */
[----:B------:R-:W-:Y:S04]  /*c0e0*/  STL [R1+0x10c4], R92 ;  /* 0x0010c45c01007387 */ /* 0x000fe80000100800 */
[----:B------:R-:W-:Y:S04]  /*c0f0*/  STL.64 [R1+0xdb0], R90 ;  /* 0x000db05a01007387 */ /* 0x000fe80000100a00 */
[----:B------:R-:W-:Y:S04]  /*c100*/  STL.64 [R1+0xda8], R88 ;  /* 0x000da85801007387 */ /* 0x000fe80000100a00 */
[----:B------:R-:W-:Y:S04]  /*c110*/  STL [R1+0x10c0], R89 ;  /* 0x0010c05901007387 */ /* 0x000fe80000100800 */
[----:B------:R-:W-:Y:S04]  /*c120*/  STL [R1+0x10bc], R88 ;  /* 0x0010bc5801007387 */ /* 0x000fe80000100800 */
[----:B------:R0:W-:Y:S04]  /*c130*/  STL [R1+0xd9c], R24 ;  /* 0x000d9c1801007387 */ /* 0x0001e80000100800 */
[----:B0-----:R-:W3:Y:S04]  /*c140*/  LDL.LU R24, [R1+0x64c] ;  /* 0x00064c0001187983 */ /* 0x001ee80000300800 */
[----:B------:R0:W-:Y:S04]  /*c150*/  STL [R1+0xd98], R25 ;  /* 0x000d981901007387 */ /* 0x0001e80000100800 */
[----:B0-----:R-:W4:Y:S04]  /*c160*/  LDL.LU R25, [R1+0x670] ;  /* 0x0006700001197983 */ /* 0x001f280000300800 */
[----:B------:R0:W-:Y:S04]  /*c170*/  STL [R1+0xd94], R26 ;  /* 0x000d941a01007387 */ /* 0x0001e80000100800 */
[----:B0-----:R-:W3:Y:S04]  /*c180*/  LDL.LU R26, [R1+0x644] ;  /* 0x00064400011a7983 */ /* 0x001ee80000300800 */
        /* <DEDUP_REMOVED lines=90> */
[----:B------:R0:W-:Y:S01]  /*c730*/  STL [R1+0xcdc], R72 ;  /* 0x000cdc4801007387 */ /* 0x0001e20000100800 */
[----:B--2---:R-:W-:-:S03]  /*c740*/  IMAD R2, R4, -0x80, R2 ;  /* 0xffffff8004027824 */ /* 0x004fc600078e0202 */
[----:B0-----:R-:W2:Y:S04]  /*c750*/  LDL.LU R72, [R1+0xbb0] ;  /* 0x000bb00001487983 */ /* 0x001ea80000300800 */
[----:B------:R0:W-:Y:S04]  /*c760*/  STL [R1+0xcd8], R73 ;  /* 0x000cd84901007387 */ /* 0x0001e80000100800 */
[----:B0-----:R-:W2:Y:S04]  /*c770*/  LDL.LU R73, [R1+0x5b4] ;  /* 0x0005b40001497983 */ /* 0x001ea80000300800 */
[----:B------:R0:W-:Y:S01]  /*c780*/  STL [R1+0xcd4], R74 ;  /* 0x000cd44a01007387 */ /* 0x0001e20000100800 */
[----:B------:R-:W-:-:S03]  /*c790*/  ISETP.GT.AND P0, PT, R2, RZ, PT ;  /* 0x000000ff0200720c */ /* 0x000fc60003f04270 */
[----:B0-----:R-:W2:Y:S04]  /*c7a0*/  LDL.LU R74, [R1+0xba8] ;  /* 0x000ba800014a7983 */ /* 0x001ea80000300800 */
[----:B------:R0:W-:Y:S04]  /*c7b0*/  STL [R1+0xcd0], R75 ;  /* 0x000cd04b01007387 */ /* 0x0001e80000100800 */
        /* <DEDUP_REMOVED lines=9> */
[----:B------:R0:W-:Y:S01]  /*c850*/  STL [R1+0xcbc], R80 ;  /* 0x000cbc5001007387 */ /* 0x0001e20000100800 */
[----:B------:R-:W-:-:S03]  /*c860*/  PRMT R12, RZ, 0x7610, R12 ;  /* 0x00007610ff0c7816 */ /* 0x000fc6000000000c */
[----:B0-----:R-:W2:Y:S04]  /*c870*/  LDL.LU R80, [R1+0xb90] ;  /* 0x000b900001507983 */ /* 0x001ea80000300800 */
[----:B------:R0:W-:Y:S01]  /*c880*/  STL [R1+0xcb8], R81 ;  /* 0x000cb85101007387 */ /* 0x0001e20000100800 */
[----:B------:R-:W-:-:S03]  /*c890*/  @P0 IMAD.MOV.U32 R4, RZ, RZ, R217 ;  /* 0x000000ffff040224 */ /* 0x000fc600078e00d9 */
[----:B0-----:R-:W2:Y:S04]  /*c8a0*/  LDL.LU R81, [R1+0xbb4] ;  /* 0x000bb40001517983 */ /* 0x001ea80000300800 */
[----:B------:R0:W-:Y:S01]  /*c8b0*/  STL [R1+0xcb4], R82 ;  /* 0x000cb45201007387 */ /* 0x0001e20000100800 */
[----:B------:R-:W-:Y:S01]  /*c8c0*/  @P0 IMAD.MOV.U32 R5, RZ, RZ, R216 ;  /* 0x000000ffff050224 */ /* 0x000fe200078e00d8 */
[----:B------:R-:W-:-:S04]  /*c8d0*/  PRMT R98, RZ, 0x7610, R98 ;  /* 0x00007610ff627816 */ /* 0x000fc80000000062 */
[----:B------:R1:W2:Y:S04]  /*c8e0*/  @P0 LDG.E.U8 R12, desc[UR10][R4.64] ;  /* 0x0000000a040c0981 */ /* 0x0002a8000c1e1100 */
[----:B0-----:R-:W2:Y:S04]  /*c8f0*/  LDL.LU R82, [R1+0xb88] ;  /* 0x000b880001527983 */ /* 0x001ea80000300800 */
[----:B------:R0:W-:Y:S04]  /*c900*/  STL [R1+0xcb0], R83 ;  /* 0x000cb05301007387 */ /* 0x0001e80000100800 */
[----:B0-----:R-:W2:Y:S04]  /*c910*/  LDL.LU R83, [R1+0xbac] ;  /* 0x000bac0001537983 */ /* 0x001ea80000300800 */
[----:B------:R0:W-:Y:S01]  /*c920*/  STL [R1+0xcac], R84 ;  /* 0x000cac5401007387 */ /* 0x0001e20000100800 */
[----:B-1----:R-:W-:-:S03]  /*c930*/  @P0 IMAD.MOV.U32 R4, RZ, RZ, R219 ;  /* 0x000000ffff040224 */ /* 0x002fc600078e00db */
[----:B0-----:R-:W2:Y:S04]  /*c940*/  LDL.LU R84, [R1+0xb80] ;  /* 0x000b800001547983 */ /* 0x001ea80000300800 */
[----:B------:R0:W-:Y:S01]  /*c950*/  STL [R1+0xca8], R85 ;  /* 0x000ca85501007387 */ /* 0x0001e20000100800 */
[----:B------:R-:W-:-:S05]  /*c960*/  @P0 IMAD.MOV.U32 R5, RZ, RZ, R218 ;  /* 0x000000ffff050224 */ /* 0x000fca00078e00da */
[----:B------:R1:W2:Y:S04]  /*c970*/  @P0 LDG.E.U8 R98, desc[UR10][R4.64] ;  /* 0x0000000a04620981 */ /* 0x0002a8000c1e1100 */
[----:B0-----:R-:W2:Y:S04]  /*c980*/  LDL.LU R85, [R1+0xba4] ;  /* 0x000ba40001557983 */ /* 0x001ea80000300800 */
[----:B------:R0:W-:Y:S04]  /*c990*/  STL [R1+0xca4], R86 ;  /* 0x000ca45601007387 */ /* 0x0001e80000100800 */
[----:B0-----:R-:W2:Y:S04]  /*c9a0*/  LDL.LU R86, [R1+0xb78] ;  /* 0x000b780001567983 */ /* 0x001ea80000300800 */
[----:B------:R0:W-:Y:S04]  /*c9b0*/  STL [R1+0xca0], R87 ;  /* 0x000ca05701007387 */ /* 0x0001e80000100800 */
[----:B0-----:R-:W2:Y:S01]  /*c9c0*/  LDL.LU R87, [R1+0xb9c] ;  /* 0x000b9c0001577983 */ /* 0x001ea20000300800 */
[----:B------:R-:W-:-:S03]  /*c9d0*/  ISETP.GT.AND P1, PT, R2, 0x1, PT ;  /* 0x000000010200780c */ /* 0x000fc60003f24270 */
[----:B-----5:R-:W-:Y:S04]  /*c9e0*/  STL [R1+0xc8c], R222 ;  /* 0x000c8cde01007387 */ /* 0x020fe80000100800 */
[----:B------:R-:W-:Y:S04]  /*c9f0*/  STL [R1+0xc88], R221 ;  /* 0x000c88dd01007387 */ /* 0x000fe80000100800 */
[----:B------:R-:W-:Y:S04]  /*ca00*/  STL [R1+0xc84], R220 ;  /* 0x000c84dc01007387 */ /* 0x000fe80000100800 */
[----:B------:R-:W-:Y:S04]  /*ca10*/  STL [R1+0xfb0], R217 ;  /* 0x000fb0d901007387 */ /* 0x000fe80000100800 */
[----:B------:R-:W-:Y:S04]  /*ca20*/  STL [R1+0xfac], R216 ;  /* 0x000facd801007387 */ /* 0x000fe80000100800 */
[----:B------:R0:W-:Y:S04]  /*ca30*/  STL [R1+0xfb8], R219 ;  /* 0x000fb8db01007387 */ /* 0x0001e80000100800 */
[----:B------:R-:W-:Y:S04]  /*ca40*/  STL [R1+0xfb4], R218 ;  /* 0x000fb4da01007387 */ /* 0x000fe80000100800 */
[----:B------:R-:W1:Y:S04]  /*ca50*/  LDL R4, [R1+0x8b0] ;  /* 0x0008b00001047983 */ /* 0x000e680000100800 */
[----:B------:R-:W1:Y:S01]  /*ca60*/  LDL R5, [R1+0x8b4] ;  /* 0x0008b40001057983 */ /* 0x000e620000100800 */
[----:B------:R-:W-:-:S02]  /*ca70*/  PRMT R3, RZ, 0x7610, R3 ;  /* 0x00007610ff037816 */ /* 0x000fc40000000003 */
[----:B-1----:R-:W-:-:S04]  /*ca80*/  @P1 LOP3.LUT R5, R5, R4, RZ, 0x3c, !PT ;  /* 0x0000000405051212 */ /* 0x002fc800078e3cff */
[----:B------:R-:W-:-:S04]  /*ca90*/  @P1 LOP3.LUT R4, R5, R4, RZ, 0x3c, !PT ;  /* 0x0000000405041212 */ /* 0x000fc800078e3cff */
[----:B------:R-:W-:-:S05]  /*caa0*/  @P1 LOP3.LUT R5, R5, R4, RZ, 0x3c, !PT ;  /* 0x0000000405051212 */ /* 0x000fca00078e3cff */
[----:B------:R1:W2:Y:S04]  /*cab0*/  @P1 LDG.E.U8 R3, desc[UR10][R4.64] ;  /* 0x0000000a04031981 */ /* 0x0002a8000c1e1100 */
[----:B------:R-:W1:Y:S04]  /*cac0*/  LDL R4, [R1+0x8a8] ;  /* 0x0008a80001047983 */ /* 0x000e680000100800 */
[----:B------:R-:W1:Y:S01]  /*cad0*/  LDL R5, [R1+0x8ac] ;  /* 0x0008ac0001057983 */ /* 0x000e620000100800 */
[----:B------:R-:W-:Y:S02]  /*cae0*/  PRMT R99, RZ, 0x7610, R99 ;  /* 0x00007610ff637816 */ /* 0x000fe40000000063 */
[----:B-1----:R-:W-:-:S04]  /*caf0*/  @P1 LOP3.LUT R5, R5, R4, RZ, 0x3c, !PT ;  /* 0x0000000405051212 */ /* 0x002fc800078e3cff */
[----:B------:R-:W-:-:S04]  /*cb00*/  @P1 LOP3.LUT R4, R5, R4, RZ, 0x3c, !PT ;  /* 0x0000000405041212 */ /* 0x000fc800078e3cff */
[----:B------:R-:W-:-:S05]  /*cb10*/  @P1 LOP3.LUT R5, R5, R4, RZ, 0x3c, !PT ;  /* 0x0000000405051212 */ /* 0x000fca00078e3cff */
[----:B------:R1:W2:Y:S04]  /*cb20*/  @P1 LDG.E.U8 R99, desc[UR10][R4.64] ;  /* 0x0000000a04631981 */ /* 0x0002a8000c1e1100 */
[----:B------:R-:W1:Y:S04]  /*cb30*/  LDL R4, [R1+0x8a0] ;  /* 0x0008a00001047983 */ /* 0x000e680000100800 */
[----:B------:R-:W1:Y:S01]  /*cb40*/  LDL R5, [R1+0x8a4] ;  /* 0x0008a40001057983 */ /* 0x000e620000100800 */
[----:B------:R-:W-:Y:S02]  /*cb50*/  ISETP.GT.AND P2, PT, R2, 0x2, PT ;  /* 0x000000020200780c */ /* 0x000fe40003f44270 */
[----:B------:R-:W-:-:S11]  /*cb60*/  PRMT R230, RZ, 0x7610, R230 ;  /* 0x00007610ffe67816 */ /* 0x000fd600000000e6 */
        /* <DEDUP_REMOVED lines=351> */
[----:B0-----:R-:W-:Y:S02]  /*e160*/  PRMT R219, RZ, 0x7610, R219 ;  /* 0x00007610ffdb7816 */ /* 0x001fe400000000db */
[----:B-1----:R-:W-:-:S04]  /*e170*/  @P1 LOP3.LUT R5, R5, R4, RZ, 0x3c, !PT ;  /* 0x0000000405051212 */ /* 0x002fc800078e3cff */
[----:B------:R-:W-:-:S04]  /*e180*/  @P1 LOP3.LUT R4, R5, R4, RZ, 0x3c, !PT ;  /* 0x0000000405041212 */ /* 0x000fc800078e3cff */
[----:B------:R-:W-:-:S05]  /*e190*/  @P1 LOP3.LUT R5, R5, R4, RZ, 0x3c, !PT ;  /* 0x0000000405051212 */ /* 0x000fca00078e3cff */
[----:B------:R0:W2:Y:S04]  /*e1a0*/  @P1 LDG.E.U8 R219, desc[UR10][R4.64] ;  /* 0x0000000a04db1981 */ /* 0x0000a8000c1e1100 */
[----:B------:R-:W0:Y:S04]  /*e1b0*/  LDL R4, [R1+0x720] ;  /* 0x0007200001047983 */ /* 0x000e280000100800 */
[----:B------:R-:W0:Y:S01]  /*e1c0*/  LDL R5, [R1+0x724] ;  /* 0x0007240001057983 */ /* 0x000e220000100800 */
[----:B------:R-:W-:Y:S02]  /*e1d0*/  ISETP.GT.AND P2, PT, R2, 0x1a, PT ;  /* 0x0000001a0200780c */ /* 0x000fe40003f44270 */
[----:B------:R-:W-:-:S11]  /*e1e0*/  PRMT R222, RZ, 0x7610, R222 ;  /* 0x00007610ffde7816 */ /* 0x000fd600000000de */
[----:B0-----:R-:W-:-:S04]  /*e1f0*/  @P2 LOP3.LUT R5, R5, R4, RZ, 0x3c, !PT ;  /* 0x0000000405052212 */ /* 0x001fc800078e3cff */
[----:B------:R-:W-:-:S04]  /*e200*/  @P2 LOP3.LUT R4, R5, R4, RZ, 0x3c, !PT ;  /* 0x0000000405042212 */ /* 0x000fc800078e3cff */
[----:B------:R-:W-:-:S05]  /*e210*/  @P2 LOP3.LUT R5, R5, R4, RZ, 0x3c, !PT ;  /* 0x0000000405052212 */ /* 0x000fca00078e3cff */
[----:B------:R0:W2:Y:S04]  /*e220*/  @P2 LDG.E.U8 R222, desc[UR10][R4.64] ;  /* 0x0000000a04de2981 */ /* 0x0000a8000c1e1100 */
[----:B------:R-:W0:Y:S04]  /*e230*/  LDL R4, [R1+0x718] ;  /* 0x0007180001047983 */ /* 0x000e280000100800 */
[----:B------:R-:W0:Y:S01]  /*e240*/  LDL R5, [R1+0x71c] ;  /* 0x00071c0001057983 */ /* 0x000e220000100800 */
[----:B------:R-:W-:Y:S02]  /*e250*/  PRMT R23, RZ, 0x7610, R23 ;  /* 0x00007610ff177816 */ /* 0x000fe40000000017 */
[----:B0-----:R-:W-:-:S04]  /*e260*/  @P2 LOP3.LUT R5, R5, R4, RZ, 0x3c, !PT ;  /* 0x0000000405052212 */ /* 0x001fc800078e3cff */
[----:B------:R-:W-:-:S04]  /*e270*/  @P2 LOP3.LUT R4, R5, R4, RZ, 0x3c, !PT ;  /* 0x0000000405042212 */ /* 0x000fc800078e3cff */
[----:B------:R-:W-:-:S05]  /*e280*/  @P2 LOP3.LUT R5, R5, R4, RZ, 0x3c, !PT ;  /* 0x0000000405052212 */ /* 0x000fca00078e3cff */
[----:B------:R-:W4:Y:S01]  /*e290*/  @P2 LDG.E.U8 R23, desc[UR10][R4.64] ;  /* 0x0000000a04172981 */ /* 0x000f22000c1e1100 */
[----:B------:R-:W-:-:S03]  /*e2a0*/  ISETP.GT.AND P0, PT, R2, 0x1b, PT ;  /* 0x0000001b0200780c */ /* 0x000fc60003f04270 */
[----:B----4-:R0:W-:Y:S04]  /*e2b0*/  STL [R1+0x100], R23 ;  /* 0x0001001701007387 */ /* 0x0101e80000100800 */
[----:B0-----:R-:W4:Y:S04]  /*e2c0*/  LDL.LU R23, [R1+0x1148] ;  /* 0x0011480001177983 */ /* 0x001f280000300800 */
[----:B------:R-:W3:Y:S04]  /*e2d0*/  LDL R4, [R1+0x710] ;  /* 0x0007100001047983 */ /* 0x000ee80000100800 */
[----:B------:R-:W3:Y:S01]  /*e2e0*/  LDL R5, [R1+0x714] ;  /* 0x0007140001057983 */ /* 0x000ee20000100800 */
[----:B------:R-:W-:-:S02]  /*e2f0*/  PRMT R251, RZ, 0x7610, R251 ;  /* 0x00007610fffb7816 */ /* 0x000fc400000000fb */
[----:B---3--:R-:W-:-:S04]  /*e300*/  @P0 LOP3.LUT R5, R5, R4, RZ, 0x3c, !PT ;  /* 0x0000000405050212 */ /* 0x008fc800078e3cff */
[----:B------:R-:W-:-:S04]  /*e310*/  @P0 LOP3.LUT R4, R5, R4, RZ, 0x3c, !PT ;  /* 0x0000000405040212 */ /* 0x000fc800078e3cff */
[----:B------:R-:W-:-:S05]  /*e320*/  @P0 LOP3.LUT R5, R5, R4, RZ, 0x3c, !PT ;  /* 0x0000000405050212 */ /* 0x000fca00078e3cff */
[----:B------:R0:W3:Y:S04]  /*e330*/  @P0 LDG.E.U8 R251, desc[UR10][R4.64] ;  /* 0x0000000a04fb0981 */ /* 0x0000e8000c1e1100 */
[----:B------:R-:W0:Y:S04]  /*e340*/  LDL R4, [R1+0x708] ;  /* 0x0007080001047983 */ /* 0x000e280000100800 */
[----:B------:R-:W0:Y:S01]  /*e350*/  LDL R5, [R1+0x70c] ;  /* 0x00070c0001057983 */ /* 0x000e220000100800 */
[----:B------:R-:W-:Y:S02]  /*e360*/  PRMT R89, RZ, 0x7610, R89 ;  /* 0x00007610ff597816 */ /* 0x000fe40000000059 */
[----:B0-----:R-:W-:-:S04]  /*e370*/  @P0 LOP3.LUT R5, R5, R4, RZ, 0x3c, !PT ;  /* 0x0000000405050212 */ /* 0x001fc800078e3cff */
[----:B------:R-:W-:-:S04]  /*e380*/  @P0 LOP3.LUT R4, R5, R4, RZ, 0x3c, !PT ;  /* 0x0000000405040212 */ /* 0x000fc800078e3cff */
[----:B------:R-:W-:-:S05]  /*e390*/  @P0 LOP3.LUT R5, R5, R4, RZ, 0x3c, !PT ;  /* 0x0000000405050212 */ /* 0x000fca00078e3cff */
[----:B------:R0:W3:Y:S04]  /*e3a0*/  @P0 LDG.E.U8 R89, desc[UR10][R4.64] ;  /* 0x0000000a04590981 */ /* 0x0000e8000c1e1100 */
[----:B------:R-:W0:Y:S04]  /*e3b0*/  LDL R4, [R1+0x700] ;  /* 0x0007000001047983 */ /* 0x000e280000100800 */
[----:B------:R-:W0:Y:S01]  /*e3c0*/  LDL R5, [R1+0x704] ;  /* 0x0007040001057983 */ /* 0x000e220000100800 */
[----:B------:R-:W-:Y:S02]  /*e3d0*/  ISETP.GT.AND P1, PT, R2, 0x1c, PT ;  /* 0x0000001c0200780c */ /* 0x000fe40003f24270 */
[----:B------:R-:W-:-:S11]  /*e3e0*/  PRMT R88, RZ, 0x7610, R88 ;  /* 0x00007610ff587816 */ /* 0x000fd60000000058 */
[----:B0-----:R-:W-:-:S04]  /*e3f0*/  @P1 LOP3.LUT R5, R5, R4, RZ, 0x3c, !PT ;  /* 0x0000000405051212 */ /* 0x001fc800078e3cff */
[----:B------:R-:W-:-:S04]  /*e400*/  @P1 LOP3.LUT R4, R5, R4, RZ, 0x3c, !PT ;  /* 0x0000000405041212 */ /* 0x000fc800078e3cff */
[----:B------:R-:W-:-:S05]  /*e410*/  @P1 LOP3.LUT R5, R5, R4, RZ, 0x3c, !PT ;  /* 0x0000000405051212 */ /* 0x000fca00078e3cff */
[----:B------:R0:W3:Y:S04]  /*e420*/  @P1 LDG.E.U8 R88, desc[UR10][R4.64] ;  /* 0x0000000a04581981 */ /* 0x0000e8000c1e1100 */
[----:B------:R-:W0:Y:S04]  /*e430*/  LDL R4, [R1+0x6f8] ;  /* 0x0006f80001047983 */ /* 0x000e280000100800 */
[----:B------:R-:W0:Y:S01]  /*e440*/  LDL R5, [R1+0x6fc] ;  /* 0x0006fc0001057983 */ /* 0x000e220000100800 */
[----:B----4-:R-:W-:Y:S02]  /*e450*/  PRMT R23, RZ, 0x7610, R23 ;  /* 0x00007610ff177816 */ /* 0x010fe40000000017 */
[----:B0-----:R-:W-:-:S04]  /*e460*/  @P1 LOP3.LUT R5, R5, R4, RZ, 0x3c, !PT ;  /* 0x0000000405051212 */ /* 0x001fc800078e3cff */
[----:B------:R-:W-:-:S04]  /*e470*/  @P1 LOP3.LUT R4, R5, R4, RZ, 0x3c, !PT ;  /* 0x0000000405041212 */ /* 0x000fc800078e3cff */
[----:B------:R-:W-:-:S05]  /*e480*/  @P1 LOP3.LUT R5, R5, R4, RZ, 0x3c, !PT ;  /* 0x0000000405051212 */ /* 0x000fca00078e3cff */
[----:B------:R-:W4:Y:S01]  /*e490*/  @P1 LDG.E.U8 R23, desc[UR10][R4.64] ;  /* 0x0000000a04171981 */ /* 0x000f22000c1e1100 */
[----:B------:R-:W-:-:S03]  /*e4a0*/  ISETP.GT.AND P2, PT, R2, 0x1d, PT ;  /* 0x0000001d0200780c */ /* 0x000fc60003f44270 */
[----:B----4-:R0:W-:Y:S04]  /*e4b0*/  STL [R1+0x108], R23 ;  /* 0x0001081701007387 */ /* 0x0101e80000100800 */
[----:B0-----:R-:W4:Y:S04]  /*e4c0*/  LDL.LU R23, [R1+0x1144] ;  /* 0x0011440001177983 */ /* 0x001f280000300800 */
[----:B------:R-:W2:Y:S04]  /*e4d0*/  LDL R4, [R1+0x6f0] ;  /* 0x0006f00001047983 */ /* 0x000ea80000100800 */
[----:B------:R-:W2:Y:S01]  /*e4e0*/  LDL R5, [R1+0x6f4] ;  /* 0x0006f40001057983 */ /* 0x000ea20000100800 */
[----:B------:R-:W-:-:S02]  /*e4f0*/  PRMT R217, RZ, 0x7610, R217 ;  /* 0x00007610ffd97816 */ /* 0x000fc400000000d9 */
[----:B--2---:R-:W-:-:S04]  /*e500*/  @P2 LOP3.LUT R5, R5, R4, RZ, 0x3c, !PT ;  /* 0x0000000405052212 */ /* 0x004fc800078e3cff */
        /* <DEDUP_REMOVED lines=17> */
[----:B------:R-:W3:Y:S04]  /*e620*/  @P0 LDG.E.U8 R22, desc[UR10][R4.64] ;  /* 0x0000000a04160981 */ /* 0x000ee8000c1e1100 */
[----:B---3--:R0:W-:Y:S04]  /*e630*/  STL [R1+0x104], R22 ;  /* 0x0001041601007387 */ /* 0x0081e80000100800 */
[----:B0-----:R-:W3:Y:S04]  /*e640*/  LDL.LU R22, [R1+0x1140] ;  /* 0x0011400001167983 */ /* 0x001ee80000300800 */
[----:B------:R-:W2:Y:S04]  /*e650*/  LDL R4, [R1+0x6d8] ;  /* 0x0006d80001047983 */ /* 0x000ea80000100800 */
[----:B------:R-:W2:Y:S01]  /*e660*/  LDL R5, [R1+0x6dc] ;  /* 0x0006dc0001057983 */ /* 0x000ea20000100800 */
[----:B----4-:R-:W-:-:S02]  /*e670*/  PRMT R23, RZ, 0x7610, R23 ;  /* 0x00007610ff177816 */ /* 0x010fc40000000017 */
[----:B--2---:R-:W-:-:S04]  /*e680*/  @P0 LOP3.LUT R5, R5, R4, RZ, 0x3c, !PT ;  /* 0x0000000405050212 */ /* 0x004fc800078e3cff */
[----:B------:R-:W-:-:S04]  /*e690*/  @P0 LOP3.LUT R4, R5, R4, RZ, 0x3c, !PT ;  /* 0x0000000405040212 */ /* 0x000fc800078e3cff */
[----:B------:R-:W-:-:S05]  /*e6a0*/  @P0 LOP3.LUT R5, R5, R4, RZ, 0x3c, !PT ;  /* 0x0000000405050212 */ /* 0x000fca00078e3cff */
[----:B------:R-:W2:Y:S01]  /*e6b0*/  @P0 LDG.E.U8 R23, desc[UR10][R4.64] ;  /* 0x0000000a04170981 */ /* 0x000ea2000c1e1100 */
[----:B------:R-:W-:-:S03]  /*e6c0*/  ISETP.GT.AND P1, PT, R2, 0x1f, PT ;  /* 0x0000001f0200780c */ /* 0x000fc60003f24270 */
[----:B--2---:R0:W-:Y:S04]  /*e6d0*/  STL [R1+0x110], R23 ;  /* 0x0001101701007387 */ /* 0x0041e80000100800 */
[----:B0-----:R-:W2:Y:S04]  /*e6e0*/  LDL.LU R23, [R1+0x113c] ;  /* 0x00113c0001177983 */ /* 0x001ea80000300800 */
[----:B------:R-:W4:Y:S04]  /*e6f0*/  LDL R4, [R1+0x6d0] ;  /* 0x0006d00001047983 */ /* 0x000f280000100800 */
[----:B------:R-:W4:Y:S01]  /*e700*/  LDL R5, [R1+0x6d4] ;  /* 0x0006d40001057983 */ /* 0x000f220000100800 */
[----:B------:R-:W-:-:S02]  /*e710*/  PRMT R218, RZ, 0x7610, R218 ;  /* 0x00007610ffda7816 */ /* 0x000fc400000000da */
[----:B----4-:R-:W-:-:S04]  /*e720*/  @P1 LOP3.LUT R5, R5, R4, RZ, 0x3c, !PT ;  /* 0x0000000405051212 */ /* 0x010fc800078e3cff */
[----:B------:R-:W-:-:S04]  /*e730*/  @P1 LOP3.LUT R4, R5, R4, RZ, 0x3c, !PT ;  /* 0x0000000405041212 */ /* 0x000fc800078e3cff */
[----:B------:R-:W-:-:S05]  /*e740*/  @P1 LOP3.LUT R5, R5, R4, RZ, 0x3c, !PT ;  /* 0x0000000405051212 */ /* 0x000fca00078e3cff */
[----:B------:R0:W4:Y:S04]  /*e750*/  @P1 LDG.E.U8 R218, desc[UR10][R4.64] ;  /* 0x0000000a04da1981 */ /* 0x000128000c1e1100 */
[----:B------:R-:W0:Y:S04]  /*e760*/  LDL R4, [R1+0x6c8] ;  /* 0x0006c80001047983 */ /* 0x000e280000100800 */
[----:B------:R-:W0:Y:S01]  /*e770*/  LDL R5, [R1+0x6cc] ;  /* 0x0006cc0001057983 */ /* 0x000e220000100800 */
[----:B------:R-:W-:Y:S02]  /*e780*/  PRMT R216, RZ, 0x7610, R216 ;  /* 0x00007610ffd87816 */ /* 0x000fe400000000d8 */
[----:B0-----:R-:W-:-:S04]  /*e790*/  @P1 LOP3.LUT R5, R5, R4, RZ, 0x3c, !PT ;  /* 0x0000000405051212 */ /* 0x001fc800078e3cff */
[----:B------:R-:W-:-:S04]  /*e7a0*/  @P1 LOP3.LUT R4, R5, R4, RZ, 0x3c, !PT ;  /* 0x0000000405041212 */ /* 0x000fc800078e3cff */
[----:B------:R-:W-:-:S05]  /*e7b0*/  @P1 LOP3.LUT R5, R5, R4, RZ, 0x3c, !PT ;  /* 0x0000000405051212 */ /* 0x000fca00078e3cff */
[----:B------:R0:W4:Y:S04]  /*e7c0*/  @P1 LDG.E.U8 R216, desc[UR10][R4.64] ;  /* 0x0000000a04d81981 */ /* 0x000128000c1e1100 */
[----:B------:R-:W0:Y:S04]  /*e7d0*/  LDL R4, [R1+0x6c0] ;  /* 0x0006c00001047983 */ /* 0x000e280000100800 */
[----:B------:R-:W0:Y:S01]  /*e7e0*/  LDL R5, [R1+0x6c4] ;  /* 0x0006c40001057983 */ /* 0x000e220000100800 */
[----:B------:R-:W-:Y:S02]  /*e7f0*/  ISETP.GT.AND P2, PT, R2, 0x20, PT ;  /* 0x000000200200780c */ /* 0x000fe40003f44270 */
[----:B---3--:R-:W-:-:S11]  /*e800*/  PRMT R22, RZ, 0x7610, R22 ;  /* 0x00007610ff167816 */ /* 0x008fd60000000016 */
[----:B0-----:R-:W-:-:S04]  /*e810*/  @P2 LOP3.LUT R5, R5, R4, RZ, 0x3c, !PT ;  /* 0x0000000405052212 */ /* 0x001fc800078e3cff */
[----:B------:R-:W-:-:S04]  /*e820*/  @P2 LOP3.LUT R4, R5, R4, RZ, 0x3c, !PT ;  /* 0x0000000405042212 */ /* 0x000fc800078e3cff */
[----:B------:R-:W-:-:S05]  /*e830*/  @P2 LOP3.LUT R5, R5, R4, RZ, 0x3c, !PT ;  /* 0x0000000405052212 */ /* 0x000fca00078e3cff */
[----:B------:R-:W3:Y:S04]  /*e840*/  @P2 LDG.E.U8 R22, desc[UR10][R4.64] ;  /* 0x0000000a04162981 */ /* 0x000ee8000c1e1100 */
[----:B---3--:R0:W-:Y:S04]  /*e850*/  STL [R1+0x10c], R22 ;  /* 0x00010c1601007387 */ /* 0x0081e80000100800 */
[----:B0-----:R-:W3:Y:S04]  /*e860*/  LDL.LU R22, [R1+0x1138] ;  /* 0x0011380001167983 */ /* 0x001ee80000300800 */
[----:B------:R-:W4:Y:S04]  /*e870*/  LDL R4, [R1+0x6b8] ;  /* 0x0006b80001047983 */ /* 0x000f280000100800 */
[----:B------:R-:W4:Y:S01]  /*e880*/  LDL R5, [R1+0x6bc] ;  /* 0x0006bc0001057983 */ /* 0x000f220000100800 */
[----:B--2---:R-:W-:-:S02]  /*e890*/  PRMT R23, RZ, 0x7610, R23 ;  /* 0x00007610ff177816 */ /* 0x004fc40000000017 */
[----:B----4-:R-:W-:-:S04]  /*e8a0*/  @P2 LOP3.LUT R5, R5, R4, RZ, 0x3c, !PT ;  /* 0x0000000405052212 */ /* 0x010fc800078e3cff */
        /* <DEDUP_REMOVED lines=74> */
[----:B------:R-:W4:Y:S01]  /*ed50*/  LDL R5, [R1+0x674] ;  /* 0x0006740001057983 */ /* 0x000f220000100800 */
[----:B------:R-:W-:-:S03]  /*ed60*/  PRMT R157, RZ, 0x7610, R157 ;  /* 0x00007610ff9d7816 */ /* 0x000fc6000000009d */
[----:B------:R0:W-:Y:S01]  /*ed70*/  STL [R1+0xda4], R25 ;  /* 0x000da41901007387 */ /* 0x0001e20000100800 */
[----:B----4-:R-:W-:Y:S02]  /*ed80*/  @P1 IMAD.MOV.U32 R4, RZ, RZ, R5 ;  /* 0x000000ffff041224 */ /* 0x010fe400078e0005 */
[----:B------:R-:W-:Y:S02]  /*ed90*/  @P1 IMAD.MOV.U32 R5, RZ, RZ, R25 ;  /* 0x000000ffff051224 */ /* 0x000fe400078e0019 */
[----:B0-----:R-:W4:Y:S04]  /*eda0*/  LDL.LU R25, [R1+0x65c] ;  /* 0x00065c0001197983 */ /* 0x001f280000300800 */
[----:B------:R0:W2:Y:S04]  /*edb0*/  @P1 LDG.E.U8 R157, desc[UR10][R4.64] ;  /* 0x0000000a049d1981 */ /* 0x0000a8000c1e1100 */
[----:B------:R-:W0:Y:S01]  /*edc0*/  LDL R5, [R1+0x66c] ;  /* 0x00066c0001057983 */ /* 0x000e220000100800 */
[----:B------:R-:W-:-:S03]  /*edd0*/  PRMT R159, RZ, 0x7610, R159 ;  /* 0x00007610ff9f7816 */ /* 0x000fc6000000009f */
[----:B------:R1:W-:Y:S01]  /*ede0*/  STL [R1+0xda0], R27 ;  /* 0x000da01b01007387 */ /* 0x0003e20000100800 */
[C---:B------:R-:W-:Y:S01]  /*edf0*/  ISETP.GT.AND P2, PT, R2.reuse, 0x26, PT ;  /* 0x000000260200780c */ /* 0x040fe20003f44270 */
[----:B0-----:R-:W-:Y:S02]  /*ee00*/  @P1 IMAD.MOV.U32 R4, RZ, RZ, R5 ;  /* 0x000000ffff041224 */ /* 0x001fe400078e0005 */
[----:B------:R-:W-:Y:S02]  /*ee10*/  @P1 IMAD.MOV.U32 R5, RZ, RZ, R27 ;  /* 0x000000ffff051224 */ /* 0x000fe400078e001b */
[----:B-1----:R-:W2:Y:S04]  /*ee20*/  LDL.LU R27, [R1+0x654] ;  /* 0x00065400011b7983 */ /* 0x002ea80000300800 */
[----:B------:R0:W2:Y:S04]  /*ee30*/  @P1 LDG.E.U8 R159, desc[UR10][R4.64] ;  /* 0x0000000a049f1981 */ /* 0x0000a8000c1e1100 */
[----:B------:R-:W0:Y:S01]  /*ee40*/  LDL R5, [R1+0x664] ;  /* 0x0006640001057983 */ /* 0x000e220000100800 */
[----:B------:R-:W-:-:S02]  /*ee50*/  ISETP.GT.AND P0, PT, R2, 0x27, PT ;  /* 0x000000270200780c */ /* 0x000fc40003f04270 */
[----:B---3--:R-:W-:Y:S02]  /*ee60*/  PRMT R22, RZ, 0x7610, R22 ;  /* 0x00007610ff167816 */ /* 0x008fe40000000016 */
[----:B------:R-:W-:Y:S02]  /*ee70*/  PRMT R21, RZ, 0x7610, R21 ;  /* 0x00007610ff157816 */ /* 0x000fe40000000015 */
[----:B------:R-:W-:Y:S02]  /*ee80*/  ISETP.GT.AND P1, PT, R2, 0x28, PT ;  /* 0x000000280200780c */ /* 0x000fe40003f24270 */
[----:B------:R-:W-:Y:S02]  /*ee90*/  PRMT R156, RZ, 0x7610, R156 ;  /* 0x00007610ff9c7816 */ /* 0x000fe4000000009c */
[----:B------:R-:W-:Y:S02]  /*eea0*/  PRMT R158, RZ, 0x7610, R158 ;  /* 0x00007610ff9e7816 */ /* 0x000fe4000000009e */
[----:B------:R-:W-:-:S02]  /*eeb0*/  PRMT R20, RZ, 0x7610, R20 ;  /* 0x00007610ff147816 */ /* 0x000fc40000000014 */
[----:B------:R-:W-:Y:S02]  /*eec0*/  PRMT R19, RZ, 0x7610, R19 ;  /* 0x00007610ff137816 */ /* 0x000fe40000000013 */
[----:B------:R-:W-:Y:S02]  /*eed0*/  PRMT R161, RZ, 0x7610, R161 ;  /* 0x00007610ffa17816 */ /* 0x000fe400000000a1 */
[----:B------:R-:W-:Y:S02]  /*eee0*/  PRMT R162, RZ, 0x7610, R162 ;  /* 0x00007610ffa27816 */ /* 0x000fe400000000a2 */
[----:B------:R-:W-:Y:S02]  /*eef0*/  PRMT R221, RZ, 0x7610, R221 ;  /* 0x00007610ffdd7816 */ /* 0x000fe400000000dd */
[----:B------:R-:W-:Y:S02]  /*ef00*/  PRMT R18, RZ, 0x7610, R18 ;  /* 0x00007610ff127816 */ /* 0x000fe40000000012 */
[----:B------:R-:W-:Y:S01]  /*ef10*/  PRMT R160, RZ, 0x7610, R160 ;  /* 0x00007610ffa07816 */ /* 0x000fe200000000a0 */
[----:B0-----:R-:W-:-:S02]  /*ef20*/  @P2 IMAD.MOV.U32 R4, RZ, RZ, R5 ;  /* 0x000000ffff042224 */ /* 0x001fc400078e0005 */
[----:B------:R-:W-:-:S05]  /*ef30*/  @P2 IMAD.MOV.U32 R5, RZ, RZ, R29 ;  /* 0x000000ffff052224 */ /* 0x000fca00078e001d */
[----:B------:R4:W3:Y:S02]  /*ef40*/  @P2 LDG.E.U8 R22, desc[UR10][R4.64] ;  /* 0x0000000a04162981 */ /* 0x0008e4000c1e1100 */
[----:B----4-:R-:W-:Y:S02]  /*ef50*/  @P2 IMAD.MOV.U32 R4, RZ, RZ, R25 ;  /* 0x000000ffff042224 */ /* 0x010fe400078e0019 */
[----:B------:R-:W-:-:S05]  /*ef60*/  @P2 IMAD.MOV.U32 R5, RZ, RZ, R31 ;  /* 0x000000ffff052224 */ /* 0x000fca00078e001f */
[----:B------:R2:W4:Y:S02]  /*ef70*/  @P2 LDG.E.U8 R21, desc[UR10][R4.64] ;  /* 0x0000000a04152981 */ /* 0x000524000c1e1100 */
[----:B--2---:R-:W-:Y:S02]  /*ef80*/  @P0 IMAD.MOV.U32 R4, RZ, RZ, R27 ;  /* 0x000000ffff040224 */ /* 0x004fe400078e001b */
[----:B------:R-:W-:-:S05]  /*ef90*/  @P0 IMAD.MOV.U32 R5, RZ, RZ, R33 ;  /* 0x000000ffff050224 */ /* 0x000fca00078e0021 */
[----:B------:R0:W2:Y:S02]  /*efa0*/  @P0 LDG.E.U8 R156, desc[UR10][R4.64] ;  /* 0x0000000a049c0981 */ /* 0x0000a4000c1e1100 */
[----:B0-----:R-:W-:Y:S02]  /*efb0*/  @P0 IMAD.MOV.U32 R4, RZ, RZ, R24 ;  /* 0x000000ffff040224 */ /* 0x001fe400078e0018 */
[----:B------:R-:W-:-:S05]  /*efc0*/  @P0 IMAD.MOV.U32 R5, RZ, RZ, R35 ;  /* 0x000000ffff050224 */ /* 0x000fca00078e0023 */
[----:B------:R0:W2:Y:S02]  /*efd0*/  @P0 LDG.E.U8 R158, desc[UR10][R4.64] ;  /* 0x0000000a049e0981 */ /* 0x0000a4000c1e1100 */
[----:B0-----:R-:W-:Y:S02]  /*efe0*/  @P1 IMAD.MOV.U32 R4, RZ, RZ, R26 ;  /* 0x000000ffff041224 */ /* 0x001fe400078e001a */
[----:B------:R-:W-:-:S05]  /*eff0*/  @P1 IMAD.MOV.U32 R5, RZ, RZ, R37 ;  /* 0x000000ffff051224 */ /* 0x000fca00078e0025 */
[----:B------:R0:W2:Y:S02]  /*f000*/  @P1 LDG.E.U8 R20, desc[UR10][R4.64] ;  /* 0x0000000a04141981 */ /* 0x0000a4000c1e1100 */
[----:B0-----:R-:W-:Y:S02]  /*f010*/  @P1 IMAD.MOV.U32 R4, RZ, RZ, R28 ;  /* 0x000000ffff041224 */ /* 0x001fe400078e001c */
[----:B------:R-:W-:-:S05]  /*f020*/  @P1 IMAD.MOV.U32 R5, RZ, RZ, R39 ;  /* 0x000000ffff051224 */ /* 0x000fca00078e0027 */
[----:B------:R0:W2:Y:S01]  /*f030*/  @P1 LDG.E.U8 R19, desc[UR10][R4.64] ;  /* 0x0000000a04131981 */ /* 0x0000a2000c1e1100 */
[C---:B------:R-:W-:Y:S02]  /*f040*/  ISETP.GT.AND P2, PT, R2.reuse, 0x29, PT ;  /* 0x000000290200780c */ /* 0x040fe40003f44270 */
[----:B------:R-:W-:-:S11]  /*f050*/  ISETP.GT.AND P0, PT, R2, 0x2a, PT ;  /* 0x0000002a0200780c */ /* 0x000fd60003f04270 */
[----:B0-----:R-:W-:Y:S02]  /*f060*/  @P2 IMAD.MOV.U32 R4, RZ, RZ, R30 ;  /* 0x000000ffff042224 */ /* 0x001fe400078e001e */
[----:B------:R-:W-:-:S05]  /*f070*/  @P2 IMAD.MOV.U32 R5, RZ, RZ, R41 ;  /* 0x000000ffff052224 */ /* 0x000fca00078e0029 */
[----:B------:R0:W2:Y:S01]  /*f080*/  @P2 LDG.E.U8 R161, desc[UR10][R4.64] ;  /* 0x0000000a04a12981 */ /* 0x0000a2000c1e1100 */
[----:B------:R-:W-:Y:S01]  /*f090*/  ISETP.GT.AND P1, PT, R2, 0x2b, PT ;  /* 0x0000002b0200780c */ /* 0x000fe20003f24270 */
[----:B0-----:R-:W-:Y:S02]  /*f0a0*/  @P2 IMAD.MOV.U32 R4, RZ, RZ, R32 ;  /* 0x000000ffff042224 */ /* 0x001fe400078e0020 */
[----:B------:R-:W-:-:S05]  /*f0b0*/  @P2 IMAD.MOV.U32 R5, RZ, RZ, R43 ;  /* 0x000000ffff052224 */ /* 0x000fca00078e002b */
[----:B------:R0:W2:Y:S02]  /*f0c0*/  @P2 LDG.E.U8 R162, desc[UR10][R4.64] ;  /* 0x0000000a04a22981 */ /* 0x0000a4000c1e1100 */
[----:B0-----:R-:W-:Y:S02]  /*f0d0*/  @P0 IMAD.MOV.U32 R4, RZ, RZ, R34 ;  /* 0x000000ffff040224 */ /* 0x001fe400078e0022 */
[----:B------:R-:W-:-:S05]  /*f0e0*/  @P0 IMAD.MOV.U32 R5, RZ, RZ, R45 ;  /* 0x000000ffff050224 */ /* 0x000fca00078e002d */
[----:B------:R0:W2:Y:S01]  /*f0f0*/  @P0 LDG.E.U8 R221, desc[UR10][R4.64] ;  /* 0x0000000a04dd0981 */ /* 0x0000a2000c1e1100 */
[----:B------:R-:W-:Y:S01]  /*f100*/  ISETP.GT.AND P2, PT, R2, 0x2c, PT ;  /* 0x0000002c0200780c */ /* 0x000fe20003f44270 */
[----:B0-----:R-:W-:Y:S02]  /*f110*/  @P0 IMAD.MOV.U32 R4, RZ, RZ, R36 ;  /* 0x000000ffff040224 */ /* 0x001fe400078e0024 */
[----:B------:R-:W-:-:S05]  /*f120*/  @P0 IMAD.MOV.U32 R5, RZ, RZ, R47 ;  /* 0x000000ffff050224 */ /* 0x000fca00078e002f */
[----:B------:R0:W2:Y:S01]  /*f130*/  @P0 LDG.E.U8 R18, desc[UR10][R4.64] ;  /* 0x0000000a04120981 */ /* 0x0000a2000c1e1100 */
[----:B------:R-:W-:Y:S01]  /*f140*/  PRMT R17, RZ, 0x7610, R17 ;  /* 0x00007610ff117816 */ /* 0x000fe20000000011 */
[----:B0-----:R-:W-:Y:S02]  /*f150*/  @P1 IMAD.MOV.U32 R4, RZ, RZ, R38 ;  /* 0x000000ffff041224 */ /* 0x001fe400078e0026 */
[----:B------:R-:W-:-:S05]  /*f160*/  @P1 IMAD.MOV.U32 R5, RZ, RZ, R49 ;  /* 0x000000ffff051224 */ /* 0x000fca00078e0031 */
[----:B------:R0:W2:Y:S01]  /*f170*/  @P1 LDG.E.U8 R160, desc[UR10][R4.64] ;  /* 0x0000000a04a01981 */ /* 0x0000a2000c1e1100 */
[----:B------:R-:W-:Y:S02]  /*f180*/  ISETP.GT.AND P0, PT, R2, 0x2d, PT ;  /* 0x0000002d0200780c */ /* 0x000fe40003f04270 */
[----:B------:R-:W-:Y:S01]  /*f190*/  PRMT R16, RZ, 0x7610, R16 ;  /* 0x00007610ff107816 */ /* 0x000fe20000000010 */
        /* <DEDUP_REMOVED lines=23> */
[----:B------:R-:W-:Y:S01]  /*f310*/  @P1 IMAD.MOV.U32 R5, RZ, RZ, R61 ;  /* 0x000000ffff051224 */ /* 0x000fe200078e003d */
[----:B------:R-:W-:Y:S04]  /*f320*/  STL [R1+0xfbc], R29 ;  /* 0x000fbc1d01007387 */ /* 0x000fe80000100800 */
[----:B------:R0:W2:Y:S01]  /*f330*/  @P1 LDG.E.U8 R14, desc[UR10][R4.64] ;  /* 0x0000000a040e1981 */ /* 0x0000a2000c1e1100 */
[----:B------:R-:W-:-:S02]  /*f340*/  ISETP.GT.AND P0, PT, R2, 0x30, PT ;  /* 0x000000300200780c */ /* 0x000fc40003f04270 */
[----:B------:R-:W-:Y:S01]  /*f350*/  PRMT R163, RZ, 0x7610, R163 ;  /* 0x00007610ffa37816 */ /* 0x000fe200000000a3 */
[----:B0-----:R-:W-:Y:S02]  /*f360*/  @P1 IMAD.MOV.U32 R4, RZ, RZ, R52 ;  /* 0x000000ffff041224 */ /* 0x001fe400078e0034 */
[----:B------:R-:W-:-:S05]  /*f370*/  @P1 IMAD.MOV.U32 R5, RZ, RZ, R63 ;  /* 0x000000ffff051224 */ /* 0x000fca00078e003f */
[----:B------:R0:W2:Y:S04]  /*f380*/  @P1 LDG.E.U8 R13, desc[UR10][R4.64] ;  /* 0x0000000a040d1981 */ /* 0x0000a8000c1e1100 */
[----:B---3--:R1:W-:Y:S01]  /*f390*/  STL [R1+0x124], R22 ;  /* 0x0001241601007387 */ /* 0x0083e20000100800 */
[----:B0-----:R-:W-:Y:S02]  /*f3a0*/  @P2 IMAD.MOV.U32 R4, RZ, RZ, R54 ;  /* 0x000000ffff042224 */ /* 0x001fe400078e0036 */
[----:B------:R-:W-:Y:S01]  /*f3b0*/  @P2 IMAD.MOV.U32 R5, RZ, RZ, R65 ;  /* 0x000000ffff052224 */ /* 0x000fe200078e0041 */
[----:B-1----:R-:W3:Y:S04]  /*f3c0*/  LDL.LU R22, [R1+0x1120] ;  /* 0x0011200001167983 */ /* 0x002ee80000300800 */
[----:B------:R-:W-:Y:S04]  /*f3d0*/  STL [R1+0xfc4], R25 ;  /* 0x000fc41901007387 */ /* 0x000fe80000100800 */
[----:B------:R-:W-:Y:S04]  /*f3e0*/  STL [R1+0xfc0], R31 ;  /* 0x000fc01f01007387 */ /* 0x000fe80000100800 */
[----:B----4-:R0:W-:Y:S01]  /*f3f0*/  STL [R1+0x130], R21 ;  /* 0x0001301501007387 */ /* 0x0101e20000100800 */
[----:B------:R-:W-:-:S03]  /*f400*/  PRMT R220, RZ, 0x7610, R220 ;  /* 0x00007610ffdc7816 */ /* 0x000fc600000000dc */
[----:B------:R1:W4:Y:S04]  /*f410*/  @P2 LDG.E.U8 R163, desc[UR10][R4.64] ;  /* 0x0000000a04a32981 */ /* 0x000328000c1e1100 */
[----:B0-----:R-:W4:Y:S04]  /*f420*/  LDL.LU R21, [R1+0x111c] ;  /* 0x00111c0001157983 */ /* 0x001f280000300800 */
[----:B------:R-:W-:Y:S01]  /*f430*/  STL [R1+0xfcc], R27 ;  /* 0x000fcc1b01007387 */ /* 0x000fe20000100800 */
[----:B-1----:R-:W-:-:S03]  /*f440*/  @P2 IMAD.MOV.U32 R4, RZ, RZ, R56 ;  /* 0x000000ffff042224 */ /* 0x002fc600078e0038 */
[----:B------:R-:W-:Y:S01]  /*f450*/  STL [R1+0xfc8], R33 ;  /* 0x000fc82101007387 */ /* 0x000fe20000100800 */
[----:B------:R-:W-:-:S03]  /*f460*/  @P2 IMAD.MOV.U32 R5, RZ, RZ, R67 ;  /* 0x000000ffff052224 */ /* 0x000fc600078e0043 */
[----:B------:R-:W-:Y:S04]  /*f470*/  STL [R1+0xfd4], R24 ;  /* 0x000fd41801007387 */ /* 0x000fe80000100800 */
[----:B------:R-:W-:Y:S04]  /*f480*/  STL [R1+0xfd0], R35 ;  /* 0x000fd02301007387 */ /* 0x000fe80000100800 */
[----:B------:R-:W-:Y:S01]  /*f490*/  STL [R1+0xfdc], R26 ;  /* 0x000fdc1a01007387 */ /* 0x000fe20000100800 */
[----:B------:R-:W-:-:S03]  /*f4a0*/  ISETP.GT.AND P1, PT, R2, 0x31, PT ;  /* 0x000000310200780c */ /* 0x000fc60003f24270 */
[----:B------:R-:W-:Y:S01]  /*f4b0*/  STL [R1+0xfd8], R37 ;  /* 0x000fd82501007387 */ /* 0x000fe20000100800 */
[----:B------:R-:W-:-:S03]  /*f4c0*/  PRMT R166, RZ, 0x7610, R166 ;  /* 0x00007610ffa67816 */ /* 0x000fc600000000a6 */
[----:B------:R0:W3:Y:S04]  /*f4d0*/  @P2 LDG.E.U8 R220, desc[UR10][R4.64] ;  /* 0x0000000a04dc2981 */ /* 0x0000e8000c1e1100 */
[----:B--2---:R1:W-:Y:S01]  /*f4e0*/  STL [R1+0x12c], R20 ;  /* 0x00012c1401007387 */ /* 0x0043e20000100800 */
[----:B0-----:R-:W-:Y:S02]  /*f4f0*/  @P0 IMAD.MOV.U32 R4, RZ, RZ, R58 ;  /* 0x000000ffff040224 */ /* 0x001fe400078e003a */
[----:B------:R-:W-:-:S05]  /*f500*/  @P0 IMAD.MOV.U32 R5, RZ, RZ, R69 ;  /* 0x000000ffff050224 */ /* 0x000fca00078e0045 */
[----:B------:R0:W2:Y:S04]  /*f510*/  @P0 LDG.E.U8 R166, desc[UR10][R4.64] ;  /* 0x0000000a04a60981 */ /* 0x0000a8000c1e1100 */
[----:B-1----:R-:W4:Y:S04]  /*f520*/  LDL.LU R20, [R1+0x1118] ;  /* 0x0011180001147983 */ /* 0x002f280000300800 */
[----:B------:R-:W-:Y:S04]  /*f530*/  STL [R1+0xfe4], R28 ;  /* 0x000fe41c01007387 */ /* 0x000fe80000100800 */
[----:B------:R-:W-:Y:S04]  /*f540*/  STL [R1+0xfe0], R39 ;  /* 0x000fe02701007387 */ /* 0x000fe80000100800 */
[----:B------:R1:W-:Y:S01]  /*f550*/  STL [R1+0x138], R19 ;  /* 0x0001381301007387 */ /* 0x0003e20000100800 */
[----:B0-----:R-:W-:-:S02]  /*f560*/  @P0 IMAD.MOV.U32 R4, RZ, RZ, R60 ;  /* 0x000000ffff040224 */ /* 0x001fc400078e003c */
[----:B------:R-:W-:Y:S01]  /*f570*/  @P0 IMAD.MOV.U32 R5, RZ, RZ, R71 ;  /* 0x000000ffff050224 */ /* 0x000fe200078e0047 */
[----:B-1----:R-:W4:Y:S04]  /*f580*/  LDL.LU R19, [R1+0x1114] ;  /* 0x0011140001137983 */ /* 0x002f280000300800 */
[----:B------:R-:W-:Y:S04]  /*f590*/  STL [R1+0xfec], R30 ;  /* 0x000fec1e01007387 */ /* 0x000fe80000100800 */
[----:B------:R0:W-:Y:S01]  /*f5a0*/  STL [R1+0xfe8], R41 ;  /* 0x000fe82901007387 */ /* 0x0001e20000100800 */
[----:B------:R-:W-:-:S02]  /*f5b0*/  ISETP.GT.AND P2, PT, R2, 0x32, PT ;  /* 0x000000320200780c */ /* 0x000fc40003f44270 */
[----:B------:R-:W-:Y:S02]  /*f5c0*/  PRMT R168, RZ, 0x7610, R168 ;  /* 0x00007610ffa87816 */ /* 0x000fe400000000a8 */
[----:B0-----:R-:W-:-:S06]  /*f5d0*/  PRMT R41, RZ, 0x7610, R41 ;  /* 0x00007610ff297816 */ /* 0x001fcc0000000029 */
[----:B------:R0:W3:Y:S01]  /*f5e0*/  @P0 LDG.E.U8 R41, desc[UR10][R4.64] ;  /* 0x0000000a04290981 */ /* 0x0000e2000c1e1100 */
[----:B------:R-:W-:Y:S01]  /*f5f0*/  PRMT R170, RZ, 0x7610, R170 ;  /* 0x00007610ffaa7816 */ /* 0x000fe200000000aa */
[----:B0-----:R-:W-:Y:S02]  /*f600*/  @P1 IMAD.MOV.U32 R4, RZ, RZ, R62 ;  /* 0x000000ffff041224 */ /* 0x001fe400078e003e */
[----:B------:R-:W-:-:S05]  /*f610*/  @P1 IMAD.MOV.U32 R5, RZ, RZ, R73 ;  /* 0x000000ffff051224 */ /* 0x000fca00078e0049 */
[----:B------:R0:W4:Y:S01]  /*f620*/  @P1 LDG.E.U8 R168, desc[UR10][R4.64] ;  /* 0x0000000a04a81981 */ /* 0x000122000c1e1100 */
[----:B------:R-:W-:Y:S01]  /*f630*/  PRMT R26, RZ, 0x7610, R26 ;  /* 0x00007610ff1a7816 */ /* 0x000fe2000000001a */
[----:B0-----:R-:W-:Y:S02]  /*f640*/  @P1 IMAD.MOV.U32 R4, RZ, RZ, R64 ;  /* 0x000000ffff041224 */ /* 0x001fe400078e0040 */
[----:B------:R-:W-:-:S05]  /*f650*/  @P1 IMAD.MOV.U32 R5, RZ, RZ, R75 ;  /* 0x000000ffff051224 */ /* 0x000fca00078e004b */
[----:B------:R0:W4:Y:S01]  /*f660*/  @P1 LDG.E.U8 R170, desc[UR10][R4.64] ;  /* 0x0000000a04aa1981 */ /* 0x000122000c1e1100 */
[----:B------:R-:W-:Y:S01]  /*f670*/  PRMT R25, RZ, 0x7610, R25 ;  /* 0x00007610ff197816 */ /* 0x000fe20000000019 */
[----:B0-----:R-:W-:Y:S02]  /*f680*/  @P2 IMAD.MOV.U32 R4, RZ, RZ, R66 ;  /* 0x000000ffff042224 */ /* 0x001fe400078e0042 */
[----:B------:R-:W-:-:S05]  /*f690*/  @P2 IMAD.MOV.U32 R5, RZ, RZ, R77 ;  /* 0x000000ffff052224 */ /* 0x000fca00078e004d */
[----:B------:R0:W2:Y:S02]  /*f6a0*/  @P2 LDG.E.U8 R26, desc[UR10][R4.64] ;  /* 0x0000000a041a2981 */ /* 0x0000a4000c1e1100 */
[----:B0-----:R-:W-:Y:S02]  /*f6b0*/  @P2 IMAD.MOV.U32 R4, RZ, RZ, R68 ;  /* 0x000000ffff042224 */ /* 0x001fe400078e0044 */
[----:B------:R-:W-:-:S05]  /*f6c0*/  @P2 IMAD.MOV.U32 R5, RZ, RZ, R79 ;  /* 0x000000ffff052224 */ /* 0x000fca00078e004f */
[----:B------:R-:W4:Y:S04]  /*f6d0*/  @P2 LDG.E.U8 R25, desc[UR10][R4.64] ;  /* 0x0000000a04192981 */ /* 0x000f28000c1e1100 */
[----:B------:R-:W-:Y:S04]  /*f6e0*/  STL [R1+0xff4], R32 ;  /* 0x000ff42001007387 */ /* 0x000fe80000100800 */
[----:B------:R-:W-:Y:S04]  /*f6f0*/  STL [R1+0xff0], R43 ;  /* 0x000ff02b01007387 */ /* 0x000fe80000100800 */
[----:B------:R-:W-:Y:S04]  /*f700*/  STL [R1+0xffc], R34 ;  /* 0x000ffc2201007387 */ /* 0x000fe80000100800 */
[----:B------:R-:W-:Y:S04]  /*f710*/  STL [R1+0xff8], R45 ;  /* 0x000ff82d01007387 */ /* 0x000fe80000100800 */
[----:B------:R-:W-:Y:S04]  /*f720*/  STL [R1+0x1004], R36 ;  /* 0x0010042401007387 */ /* 0x000fe80000100800 */
[----:B------:R-:W-:Y:S04]  /*f730*/  STL [R1+0x1000], R47 ;  /* 0x0010002f01007387 */ /* 0x000fe80000100800 */
[----:B------:R0:W-:Y:S04]  /*f740*/  STL [R1+0x140], R18 ;  /* 0x0001401201007387 */ /* 0x0001e80000100800 */
[----:B0-----:R-:W4:Y:S04]  /*f750*/  LDL.LU R18, [R1+0x1110] ;  /* 0x0011100001127983 */ /* 0x001f280000300800 */
        /* <DEDUP_REMOVED lines=40> */
[----:B---3--:R0:W-:Y:S04]  /*f9e0*/  STL [R1+0x174], R41 ;  /* 0x0001742901007387 */ /* 0x0081e80000100800 */
[----:B0-----:R-:W3:Y:S04]  /*f9f0*/  LDL R41, [R1+0xb94] ;  /* 0x000b940001297983 */ /* 0x001ee80000100800 */
[----:B------:R-:W-:Y:S04]  /*fa00*/  STL [R1+0x144], R220 ;  /* 0x000144dc01007387 */ /* 0x000fe80000100800 */
[----:B------:R-:W-:Y:S04]  /*fa10*/  STL [R1+0x1084], R68 ;  /* 0x0010844401007387 */ /* 0x000fe80000100800 */
[----:B------:R-:W-:Y:S04]  /*fa20*/  STL [R1+0x1080], R79 ;  /* 0x0010804f01007387 */ /* 0x000fe80000100800 */
[----:B--2---:R0:W-:Y:S04]  /*fa30*/  STL [R1+0x168], R26 ;  /* 0x0001681a01007387 */ /* 0x0041e80000100800 */
[----:B------:R-:W-:Y:S04]  /*fa40*/  STL [R1+0x158], R166 ;  /* 0x000158a601007387 */ /* 0x000fe80000100800 */
[----:B0-----:R-:W2:Y:S04]  /*fa50*/  LDL R26, [R1+0xb8c] ;  /* 0x000b8c00011a7983 */ /* 0x001ea80000100800 */
[----:B----4-:R0:W-:Y:S04]  /*fa60*/  STL [R1+0x18c], R25 ;  /* 0x00018c1901007387 */ /* 0x0101e80000100800 */
[----:B0-----:R-:W4:Y:S01]  /*fa70*/  LDL R25, [R1+0xb84] ;  /* 0x000b840001197983 */ /* 0x001f220000100800 */
[----:B------:R-:W-:-:S02]  /*fa80*/  ISETP.GT.AND P0, PT, R2, 0x33, PT ;  /* 0x000000330200780c */ /* 0x000fc40003f04270 */
[----:B------:R-:W-:Y:S02]  /*fa90*/  ISETP.GT.AND P1, PT, R2, 0x34, PT ;  /* 0x000000340200780c */ /* 0x000fe40003f24270 */
[----:B------:R-:W-:Y:S02]  /*faa0*/  PRMT R167, RZ, 0x7610, R167 ;  /* 0x00007610ffa77816 */ /* 0x000fe400000000a7 */
[----:B------:R-:W-:-:S07]  /*fab0*/  PRMT R169, RZ, 0x7610, R169 ;  /* 0x00007610ffa97816 */ /* 0x000fce00000000a9 */
[----:B------:R-:W-:Y:S02]  /*fac0*/  @P0 IMAD.MOV.U32 R4, RZ, RZ, R70 ;  /* 0x000000ffff040224 */ /* 0x000fe400078e0046 */
[----:B------:R-:W-:-:S05]  /*fad0*/  @P0 IMAD.MOV.U32 R5, RZ, RZ, R81 ;  /* 0x000000ffff050224 */ /* 0x000fca00078e0051 */
[----:B------:R0:W4:Y:S01]  /*fae0*/  @P0 LDG.E.U8 R167, desc[UR10][R4.64] ;  /* 0x0000000a04a70981 */ /* 0x000122000c1e1100 */
[----:B------:R-:W-:Y:S02]  /*faf0*/  ISETP.GT.AND P2, PT, R2, 0x35, PT ;  /* 0x000000350200780c */ /* 0x000fe40003f44270 */
        /* <DEDUP_REMOVED lines=14> */
[----:B0-----:R-:W-:Y:S01]  /*fbe0*/  @P2 IMAD.MOV.U32 R4, RZ, RZ, R78 ;  /* 0x000000ffff042224 */ /* 0x001fe200078e004e */
[----:B------:R-:W-:Y:S01]  /*fbf0*/  PRMT R24, RZ, 0x7610, R24 ;  /* 0x00007610ff187816 */ /* 0x000fe20000000018 */
[----:B---3--:R-:W-:-:S05]  /*fc00*/  @P2 IMAD.MOV.U32 R5, RZ, RZ, R41 ;  /* 0x000000ffff052224 */ /* 0x008fca00078e0029 */
[----:B------:R0:W3:Y:S02]  /*fc10*/  @P2 LDG.E.U8 R172, desc[UR10][R4.64] ;  /* 0x0000000a04ac2981 */ /* 0x0000e4000c1e1100 */
[----:B0-----:R-:W-:Y:S02]  /*fc20*/  @P2 IMAD.MOV.U32 R4, RZ, RZ, R80 ;  /* 0x000000ffff042224 */ /* 0x001fe400078e0050 */
[----:B--2---:R-:W-:-:S05]  /*fc30*/  @P2 IMAD.MOV.U32 R5, RZ, RZ, R26 ;  /* 0x000000ffff052224 */ /* 0x004fca00078e001a */
[----:B------:R0:W2:Y:S02]  /*fc40*/  @P2 LDG.E.U8 R174, desc[UR10][R4.64] ;  /* 0x0000000a04ae2981 */ /* 0x0000a4000c1e1100 */
[----:B0-----:R-:W-:Y:S02]  /*fc50*/  @P0 IMAD.MOV.U32 R4, RZ, RZ, R82 ;  /* 0x000000ffff040224 */ /* 0x001fe400078e0052 */
[----:B----4-:R-:W-:-:S05]  /*fc60*/  @P0 IMAD.MOV.U32 R5, RZ, RZ, R25 ;  /* 0x000000ffff050224 */ /* 0x010fca00078e0019 */
[----:B------:R-:W4:Y:S04]  /*fc70*/  @P0 LDG.E.U8 R24, desc[UR10][R4.64] ;  /* 0x0000000a04180981 */ /* 0x000f28000c1e1100 */
        /* <DEDUP_REMOVED lines=8> */
[----:B------:R0:W-:Y:S04]  /*fd00*/  STL [R1+0x1a4], R34 ;  /* 0x0001a42201007387 */ /* 0x0001e80000100800 */
[----:B0-----:R-:W3:Y:S04]  /*fd10*/  LDL R34, [R1+0xb7c] ;  /* 0x000b7c0001227983 */ /* 0x001ee80000100800 */
[----:B------:R-:W-:Y:S04]  /*fd20*/  STL [R1+0x10a8], R78 ;  /* 0x0010a84e01007387 */ /* 0x000fe80000100800 */
[----:B------:R-:W2:Y:S04]  /*fd30*/  LDL R26, [R1+0xb74] ;  /* 0x000b7400011a7983 */ /* 0x000ea80000100800 */
[----:B------:R-:W-:Y:S04]  /*fd40*/  STL [R1+0x10ac], R80 ;  /* 0x0010ac5001007387 */ /* 0x000fe80000100800 */
[----:B------:R-:W-:Y:S04]  /*fd50*/  STL [R1+0x10b0], R82 ;  /* 0x0010b05201007387 */ /* 0x000fe80000100800 */
[----:B------:R-:W2:Y:S04]  /*fd60*/  LDL R25, [R1+0xb6c] ;  /* 0x000b6c0001197983 */ /* 0x000ea80000100800 */
[----:B----4-:R0:W-:Y:S04]  /*fd70*/  STL [R1+0x198], R24 ;  /* 0x0001981801007387 */ /* 0x0101e80000100800 */
[----:B------:R-:W4:Y:S04]  /*fd80*/  LDL R166, [R1+0xb64] ;  /* 0x000b640001a67983 */ /* 0x000f280000100800 */
[----:B0-----:R-:W4:Y:S04]  /*fd90*/  LDL R24, [R1+0xb70] ;  /* 0x000b700001187983 */ /* 0x001f280000100800 */
[----:B------:R0:W-:Y:S04]  /*fda0*/  STL [R1+0x180], R47 ;  /* 0x0001802f01007387 */ /* 0x0001e80000100800 */
[----:B0-----:R-:W4:Y:S01]  /*fdb0*/  LDL R47, [R1+0xb68] ;  /* 0x000b6800012f7983 */ /* 0x001f220000100800 */
[----:B------:R-:W-:Y:S01]  /*fdc0*/  ISETP.GT.AND P1, PT, R2, 0x37, PT ;  /* 0x000000370200780c */ /* 0x000fe20003f24270 */
[----:B------:R-:W-:Y:S01]  /*fdd0*/  @P0 IMAD.MOV.U32 R4, RZ, RZ, R84 ;  /* 0x000000ffff040224 */ /* 0x000fe200078e0054 */
[----:B------:R-:W-:-:S02]  /*fde0*/  PRMT R27, RZ, 0x7610, R27 ;  /* 0x00007610ff1b7816 */ /* 0x000fc4000000001b */
[----:B------:R-:W-:Y:S02]  /*fdf0*/  ISETP.GT.AND P2, PT, R2, 0x38, PT ;  /* 0x000000380200780c */ /* 0x000fe40003f44270 */
[----:B------:R-:W-:Y:S02]  /*fe00*/  PRMT R171, RZ, 0x7610, R171 ;  /* 0x00007610ffab7816 */ /* 0x000fe400000000ab */
[----:B------:R-:W-:Y:S02]  /*fe10*/  PRMT R173, RZ, 0x7610, R173 ;  /* 0x00007610ffad7816 */ /* 0x000fe400000000ad */
[----:B------:R-:W-:Y:S01]  /*fe20*/  PRMT R45, RZ, 0x7610, R45 ;  /* 0x00007610ff2d7816 */ /* 0x000fe2000000002d */
[----:B------:R-:W-:Y:S04]  /*fe30*/  STL [R1+0x10b4], R84 ;  /* 0x0010b45401007387 */ /* 0x000fe80000100800 */
[----:B------:R-:W4:Y:S01]  /*fe40*/  LDL R41, [R1+0xb5c] ;  /* 0x000b5c0001297983 */ /* 0x000f220000100800 */
[----:B---3--:R-:W-:-:S03]  /*fe50*/  @P0 IMAD.MOV.U32 R5, RZ, RZ, R34 ;  /* 0x000000ffff050224 */ /* 0x008fc600078e0022 */
[----:B------:R-:W3:Y:S04]  /*fe60*/  LDL R34, [R1+0xb60] ;  /* 0x000b600001227983 */ /* 0x000ee80000100800 */
[----:B------:R0:W3:Y:S02]  /*fe70*/  @P0 LDG.E.U8 R27, desc[UR10][R4.64] ;  /* 0x0000000a041b0981 */ /* 0x0000e4000c1e1100 */
[----:B0-----:R-:W-:Y:S02]  /*fe80*/  @P1 IMAD.MOV.U32 R4, RZ, RZ, R86 ;  /* 0x000000ffff041224 */ /* 0x001fe400078e0056 */
[----:B--2---:R-:W-:-:S05]  /*fe90*/  @P1 IMAD.MOV.U32 R5, RZ, RZ, R26 ;  /* 0x000000ffff051224 */ /* 0x004fca00078e001a */
[----:B------:R0:W2:Y:S02]  /*fea0*/  @P1 LDG.E.U8 R171, desc[UR10][R4.64] ;  /* 0x0000000a04ab1981 */ /* 0x0000a4000c1e1100 */
[----:B0-----:R-:W-:Y:S02]  /*feb0*/  @P1 IMAD.MOV.U32 R5, RZ, RZ, R25 ;  /* 0x000000ffff051224 */ /* 0x001fe400078e0019 */
[----:B----4-:R-:W-:-:S05]  /*fec0*/  @P1 IMAD.MOV.U32 R4, RZ, RZ, R24 ;  /* 0x000000ffff041224 */ /* 0x010fca00078e0018 */
[----:B------:R0:W4:Y:S02]  /*fed0*/  @P1 LDG.E.U8 R173, desc[UR10][R4.64] ;  /* 0x0000000a04ad1981 */ /* 0x000124000c1e1100 */
[----:B0-----:R-:W-:Y:S02]  /*fee0*/  @P2 IMAD.MOV.U32 R4, RZ, RZ, R47 ;  /* 0x000000ffff042224 */ /* 0x001fe400078e002f */
[----:B------:R-:W-:-:S05]  /*fef0*/  @P2 IMAD.MOV.U32 R5, RZ, RZ, R166 ;  /* 0x000000ffff052224 */ /* 0x000fca00078e00a6 */
[----:B------:R0:W2:Y:S02]  /*ff00*/  @P2 LDG.E.U8 R45, desc[UR10][R4.64] ;  /* 0x0000000a042d2981 */ /* 0x0000a4000c1e1100 */
[----:B0-----:R-:W-:Y:S02]  /*ff10*/  @P2 IMAD.MOV.U32 R5, RZ, RZ, R41 ;  /* 0x000000ffff052224 */ /* 0x001fe400078e0029 */
[----:B---3--:R0:W-:Y:S04]  /*ff20*/  STL [R1+0x1b8], R27 ;  /* 0x0001b81b01007387 */ /* 0x0081e80000100800 */
[----:B------:R-:W3:Y:S04]  /*ff30*/  LDL R26, [R1+0xb58] ;  /* 0x000b5800011a7983 */ /* 0x000ee80000100800 */
[----:B0-----:R-:W4:Y:S04]  /*ff40*/  LDL R27, [R1+0xb54] ;  /* 0x000b5400011b7983 */ /* 0x001f280000100800 */
[----:B------:R-:W-:Y:S04]  /*ff50*/  STL [R1+0x10b8], R86 ;  /* 0x0010b85601007387 */ /* 0x000fe80000100800 */
[----:B------:R-:W4:Y:S04]  /*ff60*/  LDL R25, [R1+0xb4c] ;  /* 0x000b4c0001197983 */ /* 0x000f280000100800 */
[----:B------:R-:W4:Y:S04]  /*ff70*/  LDL R24, [R1+0xb50] ;  /* 0x000b500001187983 */ /* 0x000f280000100800 */
[----:B--2---:R0:W-:Y:S04]  /*ff80*/  STL [R1+0x1b0], R45 ;  /* 0x0001b02d01007387 */ /* 0x0041e80000100800 */
[----:B------:R-:W2:Y:S04]  /*ff90*/  LDL R41, [R1+0xb48] ;  /* 0x000b480001297983 */ /* 0x000ea80000100800 */
[----:B0-----:R-:W2:Y:S01]  /*ffa0*/  LDL R45, [R1+0xb44] ;  /* 0x000b4400012d7983 */ /* 0x001ea20000100800 */
[C---:B------:R-:W-:Y:S01]  /*ffb0*/  ISETP.GT.AND P0, PT, R2.reuse, 0x39, PT ;  /* 0x000000390200780c */ /* 0x040fe20003f04270 */
[----:B------:R-:W-:Y:S01]  /*ffc0*/  @P2 IMAD.MOV.U32 R4, RZ, RZ, R34 ;  /* 0x000000ffff042224 */ /* 0x000fe200078e0022 */
[----:B------:R-:W-:Y:S01]  /*ffd0*/  PRMT R29, RZ, 0x7610, R29 ;  /* 0x00007610ff1d7816 */ /* 0x000fe2000000001d */
[----:B------:R-:W2:Y:S01]  /*ffe0*/  LDL R34, [R1+0xb3c] ;  /* 0x000b3c0001227983 */ /* 0x000ea20000100800 */
[----:B------:R-:W-:-:S02]  /*fff0*/  ISETP.GT.AND P1, PT, R2, 0x3a, PT ;  /* 0x0000003a0200780c */ /* 0x000fc40003f24270 */
[----:B------:R-:W-:Y:S02]  /*10000*/  PRMT R176, RZ, 0x7610, R176 ;  /* 0x00007610ffb07816 */ /* 0x000fe400000000b0 */
[----:B------:R3:W2:Y:S01]  /*10010*/  @P2 LDG.E.U8 R29, desc[UR10][R4.64] ;  /* 0x0000000a041d2981 */ /* 0x0006a2000c1e1100 */
[----:B------:R-:W-:Y:S02]  /*10020*/  PRMT R178, RZ, 0x7610, R178 ;  /* 0x00007610ffb27816 */ /* 0x000fe400000000b2 */
[----:B------:R-:W-:Y:S02]  /*10030*/  PRMT R39, RZ, 0x7610, R39 ;  /* 0x00007610ff277816 */ /* 0x000fe40000000027 */
[----:B---3--:R-:W-:Y:S02]  /*10040*/  @P0 IMAD.MOV.U32 R4, RZ, RZ, R26 ;  /* 0x000000ffff040224 */ /* 0x008fe400078e001a */
[----:B----4-:R-:W-:-:S05]  /*10050*/  @P0 IMAD.MOV.U32 R5, RZ, RZ, R27 ;  /* 0x000000ffff050224 */ /* 0x010fca00078e001b */
[----:B------:R0:W3:Y:S02]  /*10060*/  @P0 LDG.E.U8 R176, desc[UR10][R4.64] ;  /* 0x0000000a04b00981 */ /* 0x0000e4000c1e1100 */
[----:B0-----:R-:W-:Y:S02]  /*10070*/  @P0 IMAD.MOV.U32 R4, RZ, RZ, R24 ;  /* 0x000000ffff040224 */ /* 0x001fe400078e0018 */
[----:B------:R-:W-:-:S05]  /*10080*/  @P0 IMAD.MOV.U32 R5, RZ, RZ, R25 ;  /* 0x000000ffff050224 */ /* 0x000fca00078e0019 */
[----:B------:R2:W4:Y:S02]  /*10090*/  @P0 LDG.E.U8 R178, desc[UR10][R4.64] ;  /* 0x0000000a04b20981 */ /* 0x000524000c1e1100 */
[----:B--2---:R-:W-:Y:S02]  /*100a0*/  @P1 IMAD.MOV.U32 R4, RZ, RZ, R41 ;  /* 0x000000ffff041224 */ /* 0x004fe400078e0029 */
[----:B------:R-:W-:-:S05]  /*100b0*/  @P1 IMAD.MOV.U32 R5, RZ, RZ, R45 ;  /* 0x000000ffff051224 */ /* 0x000fca00078e002d */
[----:B------:R-:W2:Y:S04]  /*100c0*/  @P1 LDG.E.U8 R39, desc[UR10][R4.64] ;  /* 0x0000000a04271981 */ /* 0x000ea8000c1e1100 */
[----:B------:R0:W-:Y:S04]  /*100d0*/  STL [R1+0x1cc], R29 ;  /* 0x0001cc1d01007387 */ /* 0x0001e80000100800 */
[----:B------:R-:W3:Y:S04]  /*100e0*/  LDL R26, [R1+0xb34] ;  /* 0x000b3400011a7983 */ /* 0x000ee80000100800 */
[----:B------:R-:W4:Y:S04]  /*100f0*/  LDL R24, [R1+0xb38] ;  /* 0x000b380001187983 */ /* 0x000f280000100800 */
[----:B0-----:R-:W3:Y:S04]  /*10100*/  LDL R29, [R1+0xb40] ;  /* 0x000b4000011d7983 */ /* 0x001ee80000100800 */
[----:B------:R-:W4:Y:S04]  /*10110*/  LDL R27, [R1+0xb2c] ;  /* 0x000b2c00011b7983 */ /* 0x000f280000100800 */
[----:B------:R-:W4:Y:S04]  /*10120*/  LDL R25, [R1+0xb30] ;  /* 0x000b300001197983 */ /* 0x000f280000100800 */
[----:B------:R-:W4:Y:S04]  /*10130*/  LDL R41, [R1+0xb24] ;  /* 0x000b240001297983 */ /* 0x000f280000100800 */
[----:B--2---:R0:W-:Y:S04]  /*10140*/  STL [R1+0x1c4], R39 ;  /* 0x0001c42701007387 */ /* 0x0041e80000100800 */
[----:B0-----:R-:W2:Y:S01]  /*10150*/  LDL R39, [R1+0xb28] ;  /* 0x000b280001277983 */ /* 0x001ea20000100800 */
[C---:B------:R-:W-:Y:S01]  /*10160*/  ISETP.GT.AND P2, PT, R2.reuse, 0x3b, PT ;  /* 0x0000003b0200780c */ /* 0x040fe20003f44270 */
[----:B------:R-:W-:Y:S01]  /*10170*/  @P1 IMAD.MOV.U32 R5, RZ, RZ, R34 ;  /* 0x000000ffff051224 */ /* 0x000fe200078e0022 */
[----:B------:R-:W-:Y:S01]  /*10180*/  PRMT R43, RZ, 0x7610, R43 ;  /* 0x00007610ff2b7816 */ /* 0x000fe2000000002b */
[----:B------:R-:W2:Y:S01]  /*10190*/  LDL R34, [R1+0xb1c] ;  /* 0x000b1c0001227983 */ /* 0x000ea20000100800 */
[----:B---3--:R-:W-:Y:S01]  /*101a0*/  @P1 IMAD.MOV.U32 R4, RZ, RZ, R29 ;  /* 0x000000ffff041224 */ /* 0x008fe200078e001d */
[----:B------:R-:W-:-:S02]  /*101b0*/  ISETP.GT.AND P0, PT, R2, 0x3c, PT ;  /* 0x0000003c0200780c */ /* 0x000fc40003f04270 */
[----:B------:R-:W3:Y:S01]  /*101c0*/  LDL R29, [R1+0xb20] ;  /* 0x000b2000011d7983 */ /* 0x000ee20000100800 */
[----:B------:R-:W-:-:S03]  /*101d0*/  PRMT R175, RZ, 0x7610, R175 ;  /* 0x00007610ffaf7816 */ /* 0x000fc600000000af */
[----:B------:R4:W3:Y:S01]  /*101e0*/  @P1 LDG.E.U8 R43, desc[UR10][R4.64] ;  /* 0x0000000a042b1981 */ /* 0x0008e2000c1e1100 */
[----:B------:R-:W-:Y:S01]  /*101f0*/  PRMT R177, RZ, 0x7610, R177 ;  /* 0x00007610ffb17816 */ /* 0x000fe200000000b1 */
[----:B----4-:R-:W-:Y:S02]  /*10200*/  @P2 IMAD.MOV.U32 R4, RZ, RZ, R24 ;  /* 0x000000ffff042224 */ /* 0x010fe400078e0018 */
[----:B------:R-:W-:Y:S01]  /*10210*/  @P2 IMAD.MOV.U32 R5, RZ, RZ, R26 ;  /* 0x000000ffff052224 */ /* 0x000fe200078e001a */
[----:B------:R-:W-:Y:S01]  /*10220*/  PRMT R35, RZ, 0x7610, R35 ;  /* 0x00007610ff237816 */ /* 0x000fe20000000023 */
[----:B------:R-:W4:Y:S04]  /*10230*/  LDL R26, [R1+0xb14] ;  /* 0x000b1400011a7983 */ /* 0x000f280000100800 */
[----:B------:R0:W4:Y:S04]  /*10240*/  @P2 LDG.E.U8 R175, desc[UR10][R4.64] ;  /* 0x0000000a04af2981 */ /* 0x000128000c1e1100 */
[----:B------:R-:W4:Y:S01]  /*10250*/  LDL R24, [R1+0xb18] ;  /* 0x000b180001187983 */ /* 0x000f220000100800 */
[----:B0-----:R-:W-:-:S02]  /*10260*/  @P2 IMAD.MOV.U32 R4, RZ, RZ, R25 ;  /* 0x000000ffff042224 */ /* 0x001fc400078e0019 */
[----:B------:R-:W-:Y:S01]  /*10270*/  @P2 IMAD.MOV.U32 R5, RZ, RZ, R27 ;  /* 0x000000ffff052224 */ /* 0x000fe200078e001b */
[----:B------:R-:W-:Y:S01]  /*10280*/  PRMT R28, RZ, 0x7610, R28 ;  /* 0x00007610ff1c7816 */ /* 0x000fe2000000001c */
[----:B------:R-:W4:Y:S04]  /*10290*/  LDL R27, [R1+0xb0c] ;  /* 0x000b0c00011b7983 */ /* 0x000f280000100800 */
[----:B------:R0:W4:Y:S01]  /*102a0*/  @P2 LDG.E.U8 R177, desc[UR10][R4.64] ;  /* 0x0000000a04b12981 */ /* 0x000122000c1e1100 */
[----:B------:R-:W-:-:S03]  /*102b0*/  ISETP.GT.AND P1, PT, R2, 0x3d, PT ;  /* 0x0000003d0200780c */ /* 0x000fc60003f24270 */
[----:B------:R-:W4:Y:S01]  /*102c0*/  LDL R25, [R1+0xb10] ;  /* 0x000b100001197983 */ /* 0x000f220000100800 */
[----:B0-----:R-:W-:Y:S02]  /*102d0*/  @P0 IMAD.MOV.U32 R5, RZ, RZ, R41 ;  /* 0x000000ffff050224 */ /* 0x001fe400078e0029 */
[----:B--2---:R-:W-:-:S05]  /*102e0*/  @P0 IMAD.MOV.U32 R4, RZ, RZ, R39 ;  /* 0x000000ffff040224 */ /* 0x004fca00078e0027 */
[----:B------:R3:W2:Y:S02]  /*102f0*/  @P0 LDG.E.U8 R35, desc[UR10][R4.64] ;  /* 0x0000000a04230981 */ /* 0x0006a4000c1e1100 */
[----:B---3--:R-:W-:Y:S02]  /*10300*/  @P0 IMAD.MOV.U32 R4, RZ, RZ, R29 ;  /* 0x000000ffff040224 */ /* 0x008fe400078e001d */
[----:B------:R-:W-:-:S05]  /*10310*/  @P0 IMAD.MOV.U32 R5, RZ, RZ, R34 ;  /* 0x000000ffff050224 */ /* 0x000fca00078e0022 */
[----:B------:R4:W3:Y:S02]  /*10320*/  @P0 LDG.E.U8 R28, desc[UR10][R4.64] ;  /* 0x0000000a041c0981 */ /* 0x0008e4000c1e1100 */
[----:B----4-:R-:W-:Y:S02]  /*10330*/  @P1 IMAD.MOV.U32 R5, RZ, RZ, R26 ;  /* 0x000000ffff051224 */ /* 0x010fe400078e001a */
[----:B------:R-:W-:Y:S01]  /*10340*/  @P1 IMAD.MOV.U32 R4, RZ, RZ, R24 ;  /* 0x000000ffff041224 */ /* 0x000fe200078e0018 */
[----:B--2---:R0:W-:Y:S04]  /*10350*/  STL [R1+0x1d0], R35 ;  /* 0x0001d02301007387 */ /* 0x0041e80000100800 */
[----:B------:R-:W2:Y:S04]  /*10360*/  LDL R34, [R1+0xb08] ;  /* 0x000b080001227983 */ /* 0x000ea80000100800 */
[----:B------:R-:W4:Y:S04]  /*10370*/  LDL R26, [R1+0xafc] ;  /* 0x000afc00011a7983 */ /* 0x000f280000100800 */
[----:B0-----:R-:W4:Y:S04]  /*10380*/  LDL R35, [R1+0xb04] ;  /* 0x000b040001237983 */ /* 0x001f280000100800 */
[----:B------:R-:W4:Y:S01]  /*10390*/  LDL R24, [R1+0xb00] ;  /* 0x000b000001187983 */ /* 0x000f220000100800 */
[----:B------:R-:W-:-:S02]  /*103a0*/  ISETP.GT.AND P2, PT, R2, 0x3e, PT ;  /* 0x0000003e0200780c */ /* 0x000fc40003f44270 */
[----:B------:R-:W-:Y:S01]  /*103b0*/  PRMT R205, RZ, 0x7610, R205 ;  /* 0x00007610ffcd7816 */ /* 0x000fe200000000cd */
[----:B------:R-:W4:Y:S04]  /*103c0*/  LDL R29, [R1+0xaf4] ;  /* 0x000af400011d7983 */ /* 0x000f280000100800 */
[----:B---3--:R0:W-:Y:S04]  /*103d0*/  STL [R1+0x1c8], R28 ;  /* 0x0001c81c01007387 */ /* 0x0081e80000100800 */
[----:B------:R-:W-:Y:S01]  /*103e0*/  STL [R1+0x1d4], R43 ;  /* 0x0001d42b01007387 */ /* 0x000fe20000100800 */
[----:B------:R-:W-:-:S03]  /*103f0*/  PRMT R181, RZ, 0x7610, R181 ;  /* 0x00007610ffb57816 */ /* 0x000fc600000000b5 */
[----:B------:R1:W3:Y:S04]  /*10400*/  @P1 LDG.E.U8 R205, desc[UR10][R4.64] ;  /* 0x0000000a04cd1981 */ /* 0x0002e8000c1e1100 */
[----:B0-----:R-:W3:Y:S01]  /*10410*/  LDL R28, [R1+0xaf8] ;  /* 0x000af800011c7983 */ /* 0x001ee20000100800 */
[----:B------:R-:W-:Y:S01]  /*10420*/  PRMT R37, RZ, 0x7610, R37 ;  /* 0x00007610ff257816 */ /* 0x000fe20000000025 */
[----:B-1----:R-:W-:Y:S02]  /*10430*/  @P1 IMAD.MOV.U32 R4, RZ, RZ, R25 ;  /* 0x000000ffff041224 */ /* 0x002fe400078e0019 */
[----:B------:R-:W-:Y:S01]  /*10440*/  @P1 IMAD.MOV.U32 R5, RZ, RZ, R27 ;  /* 0x000000ffff051224 */ /* 0x000fe200078e001b */
[----:B------:R-:W3:Y:S04]  /*10450*/  LDL R25, [R1+0xaf0] ;  /* 0x000af00001197983 */ /* 0x000ee80000100800 */
[----:B------:R-:W3:Y:S04]  /*10460*/  LDL R27, [R1+0xaec] ;  /* 0x000aec00011b7983 */ /* 0x000ee80000100800 */
[----:B------:R2:W3:Y:S02]  /*10470*/  @P1 LDG.E.U8 R181, desc[UR10][R4.64] ;  /* 0x0000000a04b51981 */ /* 0x0004e4000c1e1100 */
[----:B--2---:R-:W-:-:S02]  /*10480*/  @P2 IMAD.MOV.U32 R4, RZ, RZ, R34 ;  /* 0x000000ffff042224 */ /* 0x004fc400078e0022 */
[----:B------:R-:W2:Y:S01]  /*10490*/  LDL R34, [R1+0xae8] ;  /* 0x000ae80001227983 */ /* 0x000ea20000100800 */
[----:B----4-:R-:W-:-:S03]  /*104a0*/  @P2 IMAD.MOV.U32 R5, RZ, RZ, R35 ;  /* 0x000000ffff052224 */ /* 0x010fc600078e0023 */
[----:B------:R-:W4:Y:S04]  /*104b0*/  LDL R35, [R1+0xae4] ;  /* 0x000ae40001237983 */ /* 0x000f280000100800 */
[----:B------:R0:W4:Y:S02]  /*104c0*/  @P2 LDG.E.U8 R37, desc[UR10][R4.64] ;  /* 0x0000000a04252981 */ /* 0x000124000c1e1100 */
[----:B0-----:R-:W-:Y:S02]  /*104d0*/  @P2 IMAD.MOV.U32 R4, RZ, RZ, R24 ;  /* 0x000000ffff042224 */ /* 0x001fe400078e0018 */
[----:B------:R-:W-:Y:S01]  /*104e0*/  @P2 IMAD.MOV.U32 R5, RZ, RZ, R26 ;  /* 0x000000ffff052224 */ /* 0x000fe200078e001a */
[----:B------:R-:W4:Y:S04]  /*104f0*/  LDL R24, [R1+0xae0] ;  /* 0x000ae00001187983 */ /* 0x000f280000100800 */
[----:B------:R-:W4:Y:S01]  /*10500*/  LDL R26, [R1+0xadc] ;  /* 0x000adc00011a7983 */ /* 0x000f220000100800 */
[----:B------:R-:W-:-:S02]  /*10510*/  ISETP.GT.AND P0, PT, R2, 0x3f, PT ;  /* 0x0000003f0200780c */ /* 0x000fc40003f04270 */
[----:B------:R-:W-:Y:S02]  /*10520*/  PRMT R36, RZ, 0x7610, R36 ;  /* 0x00007610ff247816 */ /* 0x000fe40000000024 */
[----:B------:R-:W-:Y:S02]  /*10530*/  ISETP.GT.AND P1, PT, R2, 0x40, PT ;  /* 0x000000400200780c */ /* 0x000fe40003f24270 */
[----:B------:R-:W-:Y:S02]  /*10540*/  PRMT R180, RZ, 0x7610, R180 ;  /* 0x00007610ffb47816 */ /* 0x000fe400000000b4 */
[----:B------:R3:W4:Y:S01]  /*10550*/  @P2 LDG.E.U8 R36, desc[UR10][R4.64] ;  /* 0x0000000a04242981 */ /* 0x000722000c1e1100 */
[----:B------:R-:W-:-:S04]  /*10560*/  PRMT R179, RZ, 0x7610, R179 ;  /* 0x00007610ffb37816 */ /* 0x000fc800000000b3 */
[----:B---3--:R-:W-:Y:S02]  /*10570*/  @P0 IMAD.MOV.U32 R4, RZ, RZ, R28 ;  /* 0x000000ffff040224 */ /* 0x008fe400078e001c */
[----:B------:R-:W-:Y:S01]  /*10580*/  @P0 IMAD.MOV.U32 R5, RZ, RZ, R29 ;  /* 0x000000ffff050224 */ /* 0x000fe200078e001d */
[----:B------:R-:W-:Y:S01]  /*10590*/  PRMT R31, RZ, 0x7610, R31 ;  /* 0x00007610ff1f7816 */ /* 0x000fe2000000001f */
[----:B------:R-:W3:Y:S04]  /*105a0*/  LDL R29, [R1+0xad4] ;  /* 0x000ad400011d7983 */ /* 0x000ee80000100800 */
[----:B------:R0:W3:Y:S01]  /*105b0*/  @P0 LDG.E.U8 R180, desc[UR10][R4.64] ;  /* 0x0000000a04b40981 */ /* 0x0000e2000c1e1100 */
[----:B------:R-:W-:-:S03]  /*105c0*/  PRMT R30, RZ, 0x7610, R30 ;  /* 0x00007610ff1e7816 */ /* 0x000fc6000000001e */
[----:B------:R-:W3:Y:S01]  /*105d0*/  LDL R28, [R1+0xad8] ;  /* 0x000ad800011c7983 */ /* 0x000ee20000100800 */
[----:B0-----:R-:W-:Y:S02]  /*105e0*/  @P0 IMAD.MOV.U32 R4, RZ, RZ, R25 ;  /* 0x000000ffff040224 */ /* 0x001fe400078e0019 */
[----:B------:R-:W-:Y:S01]  /*105f0*/  @P0 IMAD.MOV.U32 R5, RZ, RZ, R27 ;  /* 0x000000ffff050224 */ /* 0x000fe200078e001b */
[----:B------:R-:W3:Y:S04]  /*10600*/  LDL R25, [R1+0xad0] ;  /* 0x000ad00001197983 */ /* 0x000ee80000100800 */
[----:B------:R2:W3:Y:S04]  /*10610*/  @P0 LDG.E.U8 R179, desc[UR10][R4.64] ;  /* 0x0000000a04b30981 */ /* 0x0004e8000c1e1100 */
[----:B------:R-:W3:Y:S01]  /*10620*/  LDL R27, [R1+0xacc] ;  /* 0x000acc00011b7983 */ /* 0x000ee20000100800 */
[----:B--2---:R-:W-:-:S02]  /*10630*/  @P1 IMAD.MOV.U32 R4, RZ, RZ, R34 ;  /* 0x000000ffff041224 */ /* 0x004fc400078e0022 */
[----:B----4-:R-:W-:-:S05]  /*10640*/  @P1 IMAD.MOV.U32 R5, RZ, RZ, R35 ;  /* 0x000000ffff051224 */ /* 0x010fca00078e0023 */
[----:B------:R0:W2:Y:S02]  /*10650*/  @P1 LDG.E.U8 R31, desc[UR10][R4.64] ;  /* 0x0000000a041f1981 */ /* 0x0000a4000c1e1100 */
[----:B0-----:R-:W-:Y:S01]  /*10660*/  @P1 IMAD.MOV.U32 R4, RZ, RZ, R24 ;  /* 0x000000ffff041224 */ /* 0x001fe200078e0018 */
[----:B------:R-:W-:Y:S01]  /*10670*/  ISETP.GT.AND P2, PT, R2, 0x41, PT ;  /* 0x000000410200780c */ /* 0x000fe20003f44270 */
[----:B------:R-:W4:Y:S01]  /*10680*/  LDL R24, [R1+0xac8] ;  /* 0x000ac80001187983 */ /* 0x000f220000100800 */
[----:B------:R-:W-:-:S03]  /*10690*/  @P1 IMAD.MOV.U32 R5, RZ, RZ, R26 ;  /* 0x000000ffff051224 */ /* 0x000fc600078e001a */
[----:B------:R-:W4:Y:S04]  /*106a0*/  LDL R26, [R1+0xac4] ;  /* 0x000ac400011a7983 */ /* 0x000f280000100800 */
[----:B------:R3:W4:Y:S01]  /*106b0*/  @P1 LDG.E.U8 R30, desc[UR10][R4.64] ;  /* 0x0000000a041e1981 */ /* 0x000722000c1e1100 */
[----:B------:R-:W-:-:S03]  /*106c0*/  PRMT R184, RZ, 0x7610, R184 ;  /* 0x00007610ffb87816 */ /* 0x000fc600000000b8 */
[----:B---3--:R-:W-:Y:S02]  /*106d0*/  @P2 IMAD.MOV.U32 R5, RZ, RZ, R29 ;  /* 0x000000ffff052224 */ /* 0x008fe400078e001d */
[----:B------:R-:W-:-:S05]  /*106e0*/  @P2 IMAD.MOV.U32 R4, RZ, RZ, R28 ;  /* 0x000000ffff042224 */ /* 0x000fca00078e001c */
[----:B------:R0:W3:Y:S02]  /*106f0*/  @P2 LDG.E.U8 R184, desc[UR10][R4.64] ;  /* 0x0000000a04b82981 */ /* 0x0000e4000c1e1100 */
[----:B0-----:R-:W-:Y:S02]  /*10700*/  @P2 IMAD.MOV.U32 R4, RZ, RZ, R25 ;  /* 0x000000ffff042224 */ /* 0x001fe400078e0019 */
[----:B--2---:R0:W-:Y:S04]  /*10710*/  STL [R1+0x178], R31 ;  /* 0x0001781f01007387 */ /* 0x0041e80000100800 */
[----:B0-----:R-:W2:Y:S04]  /*10720*/  LDL R31, [R1+0xabc] ;  /* 0x000abc00011f7983 */ /* 0x001ea80000100800 */
[----:B----4-:R0:W-:Y:S04]  /*10730*/  STL [R1+0x16c], R30 ;  /* 0x00016c1e01007387 */ /* 0x0101e80000100800 */
[----:B0-----:R-:W4:Y:S04]  /*10740*/  LDL R30, [R1+0xac0] ;  /* 0x000ac000011e7983 */ /* 0x001f280000100800 */
[----:B------:R-:W-:Y:S04]  /*10750*/  STL [R1+0x1a8], R37 ;  /* 0x0001a82501007387 */ /* 0x000fe80000100800 */
[----:B------:R-:W3:Y:S04]  /*10760*/  LDL R28, [R1+0xab4] ;  /* 0x000ab400011c7983 */ /* 0x000ee80000100800 */
[----:B------:R-:W-:Y:S04]  /*10770*/  STL [R1+0x19c], R36 ;  /* 0x00019c2401007387 */ /* 0x000fe80000100800 */
[----:B------:R-:W3:Y:S01]  /*10780*/  LDL R25, [R1+0xab8] ;  /* 0x000ab80001197983 */ /* 0x000ee20000100800 */
[----:B------:R-:W-:Y:S01]  /*10790*/  ISETP.GT.AND P0, PT, R2, 0x42, PT ;  /* 0x000000420200780c */ /* 0x000fe20003f04270 */
[----:B------:R-:W-:Y:S01]  /*107a0*/  @P2 IMAD.MOV.U32 R5, RZ, RZ, R27 ;  /* 0x000000ffff052224 */ /* 0x000fe200078e001b */
[----:B------:R-:W-:Y:S01]  /*107b0*/  PRMT R122, RZ, 0x7610, R122 ;  /* 0x00007610ff7a7816 */ /* 0x000fe2000000007a */
[----:B------:R-:W3:Y:S04]  /*107c0*/  LDL R29, [R1+0xaac] ;  /* 0x000aac00011d7983 */ /* 0x000ee80000100800 */
[----:B------:R-:W3:Y:S04]  /*107d0*/  LDL R27, [R1+0xab0] ;  /* 0x000ab000011b7983 */ /* 0x000ee80000100800 */
[----:B------:R0:W3:Y:S02]  /*107e0*/  @P2 LDG.E.U8 R122, desc[UR10][R4.64] ;  /* 0x0000000a047a2981 */ /* 0x0000e4000c1e1100 */
[----:B0-----:R-:W-:-:S02]  /*107f0*/  @P0 IMAD.MOV.U32 R5, RZ, RZ, R26 ;  /* 0x000000ffff050224 */ /* 0x001fc400078e001a */
[----:B------:R-:W3:Y:S01]  /*10800*/  LDL R26, [R1+0xaa4] ;  /* 0x000aa400011a7983 */ /* 0x000ee20000100800 */
[----:B------:R-:W-:-:S03]  /*10810*/  @P0 IMAD.MOV.U32 R4, RZ, RZ, R24 ;  /* 0x000000ffff040224 */ /* 0x000fc600078e0018 */
[----:B------:R-:W3:Y:S01]  /*10820*/  LDL R24, [R1+0xaa8] ;  /* 0x000aa80001187983 */ /* 0x000ee20000100800 */
[----:B------:R-:W-:Y:S02]  /*10830*/  ISETP.GT.AND P1, PT, R2, 0x43, PT ;  /* 0x000000430200780c */ /* 0x000fe40003f24270 */
[----:B------:R-:W-:Y:S02]  /*10840*/  PRMT R33, RZ, 0x7610, R33 ;  /* 0x00007610ff217816 */ /* 0x000fe40000000021 */
[----:B------:R-:W-:-:S04]  /*10850*/  PRMT R32, RZ, 0x7610, R32 ;  /* 0x00007610ff207816 */ /* 0x000fc80000000020 */
[----:B------:R2:W3:Y:S02]  /*10860*/  @P0 LDG.E.U8 R33, desc[UR10][R4.64] ;  /* 0x0000000a04210981 */ /* 0x0004e4000c1e1100 */
[----:B--2---:R-:W-:Y:S02]  /*10870*/  @P0 IMAD.MOV.U32 R5, RZ, RZ, R31 ;  /* 0x000000ffff050224 */ /* 0x004fe400078e001f */
[----:B------:R-:W2:Y:S01]  /*10880*/  LDL R31, [R1+0xa9c] ;  /* 0x000a9c00011f7983 */ /* 0x000ea20000100800 */
[----:B----4-:R-:W-:-:S03]  /*10890*/  @P0 IMAD.MOV.U32 R4, RZ, RZ, R30 ;  /* 0x000000ffff040224 */ /* 0x010fc600078e001e */
[----:B------:R-:W4:Y:S04]  /*108a0*/  LDL R30, [R1+0xaa0] ;  /* 0x000aa000011e7983 */ /* 0x000f280000100800 */
[----:B------:R3:W4:Y:S02]  /*108b0*/  @P0 LDG.E.U8 R32, desc[UR10][R4.64] ;  /* 0x0000000a04200981 */ /* 0x000724000c1e1100 */
[----:B---3--:R-:W-:Y:S02]  /*108c0*/  @P1 IMAD.MOV.U32 R4, RZ, RZ, R25 ;  /* 0x000000ffff041224 */ /* 0x008fe400078e0019 */
[----:B------:R-:W-:Y:S01]  /*108d0*/  @P1 IMAD.MOV.U32 R5, RZ, RZ, R28 ;  /* 0x000000ffff051224 */ /* 0x000fe200078e001c */
[----:B------:R-:W3:Y:S04]  /*108e0*/  LDL R25, [R1+0xa98] ;  /* 0x000a980001197983 */ /* 0x000ee80000100800 */
[----:B------:R-:W3:Y:S01]  /*108f0*/  LDL R28, [R1+0xa94] ;  /* 0x000a9400011c7983 */ /* 0x000ee20000100800 */
[----:B------:R-:W-:-:S02]  /*10900*/  PRMT R183, RZ, 0x7610, R183 ;  /* 0x00007610ffb77816 */ /* 0x000fc400000000b7 */
[----:B------:R-:W-:Y:S02]  /*10910*/  ISETP.GT.AND P2, PT, R2, 0x44, PT ;  /* 0x000000440200780c */ /* 0x000fe40003f44270 */
[----:B------:R-:W-:Y:S02]  /*10920*/  PRMT R182, RZ, 0x7610, R182 ;  /* 0x00007610ffb67816 */ /* 0x000fe400000000b6 */
[----:B------:R0:W3:Y:S02]  /*10930*/  @P1 LDG.E.U8 R183, desc[UR10][R4.64] ;  /* 0x0000000a04b71981 */ /* 0x0000e4000c1e1100 */
[----:B0-----:R-:W-:Y:S02]  /*10940*/  @P1 IMAD.MOV.U32 R5, RZ, RZ, R29 ;  /* 0x000000ffff051224 */ /* 0x001fe400078e001d */
[----:B------:R-:W3:Y:S01]  /*10950*/  LDL R29, [R1+0xa8c] ;  /* 0x000a8c00011d7983 */ /* 0x000ee20000100800 */
[----:B------:R-:W-:-:S03]  /*10960*/  @P1 IMAD.MOV.U32 R4, RZ, RZ, R27 ;  /* 0x000000ffff041224 */ /* 0x000fc600078e001b */
[----:B------:R-:W3:Y:S04]  /*10970*/  LDL R27, [R1+0xa90] ;  /* 0x000a9000011b7983 */ /* 0x000ee80000100800 */
[----:B------:R0:W3:Y:S02]  /*10980*/  @P1 LDG.E.U8 R182, desc[UR10][R4.64] ;  /* 0x0000000a04b61981 */ /* 0x0000e4000c1e1100 */
[----:B0-----:R-:W-:Y:S02]  /*10990*/  @P2 IMAD.MOV.U32 R5, RZ, RZ, R26 ;  /* 0x000000ffff052224 */ /* 0x001fe400078e001a */
        /* <DEDUP_REMOVED lines=13> */
[----:B------:R-:W3:Y:S01]  /*10a70*/  LDL R25, [R1+0xa78] ;  /* 0x000a780001197983 */ /* 0x000ee20000100800 */
[----:B------:R-:W-:-:S03]  /*10a80*/  @P0 IMAD.MOV.U32 R5, RZ, RZ, R28 ;  /* 0x000000ffff050224 */ /* 0x000fc600078e001c */
[----:B------:R-:W3:Y:S01]  /*10a90*/  LDL R28, [R1+0xa74] ;  /* 0x000a7400011c7983 */ /* 0x000ee20000100800 */
[----:B------:R-:W-:Y:S02]  /*10aa0*/  PRMT R188, RZ, 0x7610, R188 ;  /* 0x00007610ffbc7816 */ /* 0x000fe400000000bc */
[----:B------:R-:W-:Y:S01]  /*10ab0*/  ISETP.GT.AND P1, PT, R2, 0x46, PT ;  /* 0x000000460200780c */ /* 0x000fe20003f24270 */
[----:B------:R-:W-:Y:S01]  /*10ac0*/  STL [R1+0x154], R33 ;  /* 0x0001542101007387 */ /* 0x000fe20000100800 */
[----:B------:R-:W-:-:S03]  /*10ad0*/  PRMT R186, RZ, 0x7610, R186 ;  /* 0x00007610ffba7816 */ /* 0x000fc600000000ba */
[----:B------:R0:W3:Y:S02]  /*10ae0*/  @P0 LDG.E.U8 R188, desc[UR10][R4.64] ;  /* 0x0000000a04bc0981 */ /* 0x0000e4000c1e1100 */
[----:B0-----:R-:W-:Y:S02]  /*10af0*/  @P0 IMAD.MOV.U32 R5, RZ, RZ, R29 ;  /* 0x000000ffff050224 */ /* 0x001fe400078e001d */
[----:B------:R-:W3:Y:S01]  /*10b00*/  LDL R29, [R1+0xa6c] ;  /* 0x000a6c00011d7983 */ /* 0x000ee20000100800 */
[----:B------:R-:W-:-:S03]  /*10b10*/  @P0 IMAD.MOV.U32 R4, RZ, RZ, R27 ;  /* 0x000000ffff040224 */ /* 0x000fc600078e001b */
[----:B------:R0:W-:Y:S04]  /*10b20*/  STL [R1+0x14c], R32 ;  /* 0x00014c2001007387 */ /* 0x0001e80000100800 */
[----:B------:R-:W3:Y:S04]  /*10b30*/  LDL R27, [R1+0xa70] ;  /* 0x000a7000011b7983 */ /* 0x000ee80000100800 */
[----:B------:R1:W3:Y:S01]  /*10b40*/  @P0 LDG.E.U8 R186, desc[UR10][R4.64] ;  /* 0x0000000a04ba0981 */ /* 0x0002e2000c1e1100 */
[----:B------:R-:W-:Y:S02]  /*10b50*/  ISETP.GT.AND P2, PT, R2, 0x47, PT ;  /* 0x000000470200780c */ /* 0x000fe40003f44270 */
[----:B------:R-:W-:Y:S01]  /*10b60*/  PRMT R82, RZ, 0x7610, R82 ;  /* 0x00007610ff527816 */ /* 0x000fe20000000052 */
[----:B0-----:R-:W3:Y:S01]  /*10b70*/  LDL R32, [R1+0x410] ;  /* 0x0004100001207983 */ /* 0x001ee20000100800 */
[----:B------:R-:W-:-:S02]  /*10b80*/  PRMT R80, RZ, 0x7610, R80 ;  /* 0x00007610ff507816 */ /* 0x000fc40000000050 */
[----:B------:R-:W-:Y:S01]  /*10b90*/  PRMT R187, RZ, 0x7610, R187 ;  /* 0x00007610ffbb7816 */ /* 0x000fe200000000bb */
[----:B------:R-:W3:Y:S01]  /*10ba0*/  LDL R33, [R1+0x40c] ;  /* 0x00040c0001217983 */ /* 0x000ee20000100800 */
[----:B-1----:R-:W-:-:S03]  /*10bb0*/  @P1 IMAD.MOV.U32 R5, RZ, RZ, R26 ;  /* 0x000000ffff051224 */ /* 0x002fc600078e001a */
[----:B------:R-:W3:Y:S01]  /*10bc0*/  LDL R26, [R1+0xa64] ;  /* 0x000a6400011a7983 */ /* 0x000ee20000100800 */
[----:B------:R-:W-:-:S03]  /*10bd0*/  @P1 IMAD.MOV.U32 R4, RZ, RZ, R24 ;  /* 0x000000ffff041224 */ /* 0x000fc600078e0018 */
[----:B------:R-:W3:Y:S04]  /*10be0*/  LDL R24, [R1+0xa68] ;  /* 0x000a680001187983 */ /* 0x000ee80000100800 */
        /* <DEDUP_REMOVED lines=10> */
[----:B------:R-:W-:Y:S02]  /*10c90*/  ISETP.GT.AND P0, PT, R2, 0x48, PT ;  /* 0x000000480200780c */ /* 0x000fe40003f04270 */
[----:B------:R-:W-:Y:S01]  /*10ca0*/  PRMT R185, RZ, 0x7610, R185 ;  /* 0x00007610ffb97816 */ /* 0x000fe200000000b9 */
        /* <DEDUP_REMOVED lines=24> */
[----:B------:R-:W-:Y:S02]  /*10e30*/  PRMT R192, RZ, 0x7610, R192 ;  /* 0x00007610ffc07816 */ /* 0x000fe400000000c0 */
[----:B------:R-:W-:-:S04]  /*10e40*/  PRMT R190, RZ, 0x7610, R190 ;  /* 0x00007610ffbe7816 */ /* 0x000fc800000000be */
        /* <DEDUP_REMOVED lines=218> */
[----:B------:R-:W-:Y:S02]  /*11bf0*/  PRMT R71, RZ, 0x7610, R71 ;  /* 0x00007610ff477816 */ /* 0x000fe40000000047 */
[----:B------:R-:W-:Y:S02]  /*11c00*/  ISETP.GT.AND P1, PT, R2, 0x5b, PT ;  /* 0x0000005b0200780c */ /* 0x000fe40003f24270 */
[----:B------:R-:W-:Y:S02]  /*11c10*/  PRMT R58, RZ, 0x7610, R58 ;  /* 0x00007610ff3a7816 */ /* 0x000fe4000000003a */
        /* <DEDUP_REMOVED lines=425> */
[----:B------:R-:W2:Y:S01]  /*136b0*/  LDL R28, [R1+0x404] ;  /* 0x00040400011c7983 */ /* 0x000ea20000100800 */
[----:B------:R-:W-:Y:S02]  /*136c0*/  PRMT R17, RZ, 0x7610, R17 ;  /* 0x00007610ff117816 */ /* 0x000fe40000000011 */
[----:B------:R-:W-:Y:S02]  /*136d0*/  ISETP.GT.AND P0, PT, R2, 0x7c, PT ;  /* 0x0000007c0200780c */ /* 0x000fe40003f04270 */
[----:B------:R-:W-:Y:S02]  /*136e0*/  PRMT R16, RZ, 0x7610, R16 ;  /* 0x00007610ff107816 */ /* 0x000fe40000000010 */
[----:B------:R0:W4:Y:S02]  /*136f0*/  @P1 LDG.E.U8 R17, desc[UR10][R4.64] ;  /* 0x0000000a04111981 */ /* 0x000124000c1e1100 */
[----:B0-----:R-:W-:Y:S02]  /*13700*/  @P1 IMAD.MOV.U32 R5, RZ, RZ, R29 ;  /* 0x000000ffff051224 */ /* 0x001fe400078e001d */
[----:B------:R-:W4:Y:S01]  /*13710*/  LDL R29, [R1+0x3f4] ;  /* 0x0003f400011d7983 */ /* 0x000f220000100800 */
[----:B------:R-:W-:-:S03]  /*13720*/  @P1 IMAD.MOV.U32 R4, RZ, RZ, R27 ;  /* 0x000000ffff041224 */ /* 0x000fc600078e001b */
[----:B------:R-:W4:Y:S04]  /*13730*/  LDL R27, [R1+0x3f8] ;  /* 0x0003f800011b7983 */ /* 0x000f280000100800 */
[----:B------:R0:W4:Y:S02]  /*13740*/  @P1 LDG.E.U8 R16, desc[UR10][R4.64] ;  /* 0x0000000a04101981 */ /* 0x000124000c1e1100 */
[----:B0-----:R-:W-:Y:S02]  /*13750*/  @P0 IMAD.MOV.U32 R5, RZ, RZ, R26 ;  /* 0x000000ffff050224 */ /* 0x001fe400078e001a */
[----:B------:R-:W4:Y:S01]  /*13760*/  LDL R26, [R1+0x3ec] ;  /* 0x0003ec00011a7983 */ /* 0x000f220000100800 */
[----:B------:R-:W-:-:S03]  /*13770*/  @P0 IMAD.MOV.U32 R4, RZ, RZ, R24 ;  /* 0x000000ffff040224 */ /* 0x000fc600078e0018 */
[----:B------:R-:W4:Y:S01]  /*13780*/  LDL R24, [R1+0x3f0] ;  /* 0x0003f00001187983 */ /* 0x000f220000100800 */
[----:B------:R-:W-:Y:S02]  /*13790*/  PRMT R15, RZ, 0x7610, R15 ;  /* 0x00007610ff0f7816 */ /* 0x000fe4000000000f */
[----:B------:R-:W-:Y:S02]  /*137a0*/  ISETP.GT.AND P1, PT, R2, 0x7d, PT ;  /* 0x0000007d0200780c */ /* 0x000fe40003f24270 */
[----:B------:R-:W-:Y:S02]  /*137b0*/  PRMT R14, RZ, 0x7610, R14 ;  /* 0x00007610ff0e7816 */ /* 0x000fe4000000000e */
[----:B------:R0:W4:Y:S02]  /*137c0*/  @P0 LDG.E.U8 R15, desc[UR10][R4.64] ;  /* 0x0000000a040f0981 */ /* 0x000124000c1e1100 */
[----:B0-----:R-:W-:Y:S02]  /*137d0*/  @P0 IMAD.MOV.U32 R4, RZ, RZ, R32 ;  /* 0x000000ffff040224 */ /* 0x001fe400078e0020 */
[----:B------:R-:W-:Y:S01]  /*137e0*/  @P0 IMAD.MOV.U32 R5, RZ, RZ, R33 ;  /* 0x000000ffff050224 */ /* 0x000fe200078e0021 */
[----:B------:R-:W-:-:S02]  /*137f0*/  PRMT R13, RZ, 0x7610, R13 ;  /* 0x00007610ff0d7816 */ /* 0x000fc4000000000d */
[----:B------:R-:W-:Y:S01]  /*13800*/  LOP3.LUT R3, R3, 0xffff, RZ, 0xc0, !PT ;  /* 0x0000ffff03037812 */ /* 0x000fe200078ec0ff */
[----:B------:R-:W0:Y:S01]  /*13810*/  S2R R166, SR_TID.X ;  /* 0x0000000000a67919 */ /* 0x000e220000002100 */
[----:B------:R3:W4:Y:S04]  /*13820*/  @P0 LDG.E.U8 R14, desc[UR10][R4.64] ;  /* 0x0000000a040e0981 */ /* 0x000728000c1e1100 */
[----:B------:R-:W4:Y:S01]  /*13830*/  LDL R32, [R1+0x1e0] ;  /* 0x0001e00001207983 */ /* 0x000f220000100800 */
[----:B---3--:R-:W-:-:S03]  /*13840*/  @P1 IMAD.MOV.U32 R4, RZ, RZ, R25 ;  /* 0x000000ffff041224 */ /* 0x008fc600078e0019 */
[----:B------:R-:W3:Y:S01]  /*13850*/  LDL R25, [R1+0x3e8] ;  /* 0x0003e80001197983 */ /* 0x000ee20000100800 */
[----:B--2---:R-:W-:-:S03]  /*13860*/  @P1 IMAD.MOV.U32 R5, RZ, RZ, R28 ;  /* 0x000000ffff051224 */ /* 0x004fc600078e001c */
[----:B------:R-:W2:Y:S04]  /*13870*/  LDL R28, [R1+0x3e4] ;  /* 0x0003e400011c7983 */ /* 0x000ea80000100800 */
[----:B------:R1:W2:Y:S01]  /*13880*/  @P1 LDG.E.U8 R13, desc[UR10][R4.64] ;  /* 0x0000000a040d1981 */ /* 0x0002a2000c1e1100 */
[----:B------:R-:W-:Y:S02]  /*13890*/  ISETP.GT.AND P0, PT, R2, 0x7e, PT ;  /* 0x0000007e0200780c */ /* 0x000fe40003f04270 */
[----:B-1----:R-:W-:Y:S01]  /*138a0*/  LOP3.LUT R4, R12, 0xffff, RZ, 0xc0, !PT ;  /* 0x0000ffff0c047812 */ /* 0x002fe200078ec0ff */
[----:B------:R-:W-:Y:S01]  /*138b0*/  @P1 IMAD.MOV.U32 R5, RZ, RZ, R31 ;  /* 0x000000ffff051224 */ /* 0x000fe200078e001f */
[----:B------:R-:W-:Y:S01]  /*138c0*/  PRMT R12, RZ, 0x7610, R12 ;  /* 0x00007610ff0c7816 */ /* 0x000fe2000000000c */
[----:B------:R-:W2:Y:S01]  /*138d0*/  LDL R31, [R1+0x3d4] ;  /* 0x0003d400011f7983 */ /* 0x000ea20000100800 */
[----:B------:R-:W-:Y:S01]  /*138e0*/  PRMT R33, R4, 0x3340, R3 ;  /* 0x0000334004217816 */ /* 0x000fe20000000003 */
[----:B----4-:R-:W-:Y:S01]  /*138f0*/  @P1 IMAD.MOV.U32 R4, RZ, RZ, R30 ;  /* 0x000000ffff041224 */ /* 0x010fe200078e001e */
[----:B------:R-:W-:Y:S01]  /*13900*/  LOP3.LUT R3, R11, 0xffff, RZ, 0xc0, !PT ;  /* 0x0000ffff0b037812 */ /* 0x000fe200078ec0ff */
[----:B------:R-:W4:Y:S04]  /*13910*/  LDL R30, [R1+0x3d8] ;  /* 0x0003d800011e7983 */ /* 0x000f280000100800 */
[----:B------:R1:W4:Y:S01]  /*13920*/  @P1 LDG.E.U8 R12, desc[UR10][R4.64] ;  /* 0x0000000a040c1981 */ /* 0x000322000c1e1100 */
[----:B------:R-:W-:-:S02]  /*13930*/  PRMT R11, RZ, 0x7610, R11 ;  /* 0x00007610ff0b7816 */ /* 0x000fc4000000000b */
[----:B-1----:R-:W-:Y:S01]  /*13940*/  LOP3.LUT R4, R230, 0xffff, RZ, 0xc0, !PT ;  /* 0x0000ffffe6047812 */ /* 0x002fe200078ec0ff */
[----:B------:R-:W-:Y:S02]  /*13950*/  @P0 IMAD.MOV.U32 R5, RZ, RZ, R29 ;  /* 0x000000ffff050224 */ /* 0x000fe400078e001d */
[----:B------:R-:W4:Y:S01]  /*13960*/  LDL R29, [R1+0x3b4] ;  /* 0x0003b400011d7983 */ /* 0x000f220000100800 */
[----:B------:R-:W-:Y:S01]  /*13970*/  PRMT R230, R4, 0x3340, R3 ;  /* 0x0000334004e67816 */ /* 0x000fe20000000003 */
[----:B------:R-:W-:Y:S02]  /*13980*/  @P0 IMAD.MOV.U32 R4, RZ, RZ, R27 ;  /* 0x000000ffff040224 */ /* 0x000fe400078e001b */
[----:B------:R-:W4:Y:S04]  /*13990*/  LDL R27, [R1+0x3dc] ;  /* 0x0003dc00011b7983 */ /* 0x000f280000100800 */
[----:B------:R1:W4:Y:S01]  /*139a0*/  @P0 LDG.E.U8 R11, desc[UR10][R4.64] ;  /* 0x0000000a040b0981 */ /* 0x000322000c1e1100 */
[----:B------:R-:W-:Y:S01]  /*139b0*/  LOP3.LUT R3, R10, 0xffff, RZ, 0xc0, !PT ;  /* 0x0000ffff0a037812 */ /* 0x000fe200078ec0ff */
[----:B-1----:R-:W-:-:S02]  /*139c0*/  @P0 IMAD.MOV.U32 R5, RZ, RZ, R26 ;  /* 0x000000ffff050224 */ /* 0x002fc400078e001a */
[----:B------:R-:W4:Y:S01]  /*139d0*/  LDL R26, [R1+0x3e0] ;  /* 0x0003e000011a7983 */ /* 0x000f220000100800 */
[----:B------:R-:W-:Y:S02]  /*139e0*/  LOP3.LUT R4, R229, 0xffff, RZ, 0xc0, !PT ;  /* 0x0000ffffe5047812 */ /* 0x000fe400078ec0ff */
[----:B------:R-:W-:Y:S02]  /*139f0*/  PRMT R10, RZ, 0x7610, R10 ;  /* 0x00007610ff0a7816 */ /* 0x000fe4000000000a */
[----:B------:R-:W-:Y:S01]  /*13a00*/  PRMT R229, R4, 0x3340, R3 ;  /* 0x0000334004e57816 */ /* 0x000fe20000000003 */
[----:B------:R-:W-:-:S05]  /*13a10*/  @P0 IMAD.MOV.U32 R4, RZ, RZ, R24 ;  /* 0x000000ffff040224 */ /* 0x000fca00078e0018 */
[----:B------:R1:W4:Y:S01]  /*13a20*/  @P0 LDG.E.U8 R10, desc[UR10][R4.64] ;  /* 0x0000000a040a0981 */ /* 0x000322000c1e1100 */
[----:B------:R-:W-:Y:S02]  /*13a30*/  ISETP.GT.AND P0, PT, R2, 0x7f, PT ;  /* 0x0000007f0200780c */ /* 0x000fe40003f04270 */
[----:B------:R-:W-:Y:S02]  /*13a40*/  LOP3.LUT R3, R9, 0xffff, RZ, 0xc0, !PT ;  /* 0x0000ffff09037812 */ /* 0x000fe400078ec0ff */
[----:B0-----:R-:W-:Y:S02]  /*13a50*/  LOP3.LUT R24, R166, 0x7f, RZ, 0xc0, !PT ;  /* 0x0000007fa6187812 */ /* 0x001fe400078ec0ff */
[----:B------:R-:W4:Y:S01]  /*13a60*/  LDL R166, [R1+0xbcc] ;  /* 0x000bcc0001a67983 */ /* 0x000f220000100800 */
[----:B-1----:R-:W-:Y:S02]  /*13a70*/  LOP3.LUT R4, R228, 0xffff, RZ, 0xc0, !PT ;  /* 0x0000ffffe4047812 */ /* 0x002fe400078ec0ff */
[----:B------:R-:W-:-:S02]  /*13a80*/  ISETP.GE.AND P1, PT, R24, R2, PT ;  /* 0x000000021800720c */ /* 0x000fc40003f26270 */
[----:B------:R-:W-:Y:S01]  /*13a90*/  PRMT R228, R4, 0x3340, R3 ;  /* 0x0000334004e47816 */ /* 0x000fe20000000003 */
[----:B------:R-:W4:Y:S01]  /*13aa0*/  LDL R24, [R1+0x398] ;  /* 0x0003980001187983 */ /* 0x000f220000100800 */
[----:B---3--:R-:W-:-:S03]  /*13ab0*/  @P0 IMAD.MOV.U32 R4, RZ, RZ, R25 ;  /* 0x000000ffff040224 */ /* 0x008fc600078e0019 */
[----:B------:R-:W3:Y:S01]  /*13ac0*/  LDL R25, [R1+0x394] ;  /* 0x0003940001197983 */ /* 0x000ee20000100800 */
[----:B--2---:R-:W-:-:S03]  /*13ad0*/  @P0 IMAD.MOV.U32 R5, RZ, RZ, R28 ;  /* 0x000000ffff050224 */ /* 0x004fc600078e001c */
[----:B------:R-:W2:Y:S04]  /*13ae0*/  LDL R28, [R1+0x3b8] ;  /* 0x0003b800011c7983 */ /* 0x000ea80000100800 */
[----:B------:R-:W3:Y:S01]  /*13af0*/  LDL.LU R220, [R1+0x1dc] ;  /* 0x0001dc0001dc7983 */ /* 0x000ee20000300800 */
[----:B------:R-:W-:Y:S02]  /*13b00*/  PRMT R9, RZ, 0x7610, R9 ;  /* 0x00007610ff097816 */ /* 0x000fe40000000009 */
[----:B------:R-:W-:Y:S02]  /*13b10*/  LOP3.LUT R3, R225, 0xffff, RZ, 0xc0, !PT ;  /* 0x0000ffffe1037812 */ /* 0x000fe400078ec0ff */
[----:B------:R-:W-:Y:S02]  /*13b20*/  LOP3.LUT R2, R224, 0xffff, RZ, 0xc0, !PT ;  /* 0x0000ffffe0027812 */ /* 0x000fe400078ec0ff */
[----:B------:R0:W2:Y:S02]  /*13b30*/  @P0 LDG.E.U8 R9, desc[UR10][R4.64] ;  /* 0x0000000a04090981 */ /* 0x0000a4000c1e1100 */
[----:B------:R-:W-:-:S02]  /*13b40*/  PRMT R224, R3, 0x3340, R2 ;  /* 0x0000334003e07816 */ /* 0x000fc40000000002 */
[----:B------:R-:W-:Y:S02]  /*13b50*/  LOP3.LUT R3, R7, 0xffff, RZ, 0xc0, !PT ;  /* 0x0000ffff07037812 */ /* 0x000fe400078ec0ff */
[----:B0-----:R-:W-:Y:S02]  /*13b60*/  LOP3.LUT R5, R227, 0xffff, RZ, 0xc0, !PT ;  /* 0x0000ffffe3057812 */ /* 0x001fe400078ec0ff */
[----:B------:R-:W-:Y:S02]  /*13b70*/  LOP3.LUT R4, R226, 0xffff, RZ, 0xc0, !PT ;  /* 0x0000ffffe2047812 */ /* 0x000fe400078ec0ff */
[----:B------:R-:W-:Y:S02]  /*13b80*/  LOP3.LUT R2, R6, 0xffff, RZ, 0xc0, !PT ;  /* 0x0000ffff06027812 */ /* 0x000fe400078ec0ff */
[----:B------:R-:W-:Y:S02]  /*13b90*/  PRMT R225, R5, 0x3340, R4 ;  /* 0x0000334005e17816 */ /* 0x000fe40000000004 */
[----:B------:R-:W-:-:S02]  /*13ba0*/  LOP3.LUT R5, R223, 0xffff, RZ, 0xc0, !PT ;  /* 0x0000ffffdf057812 */ /* 0x000fc400078ec0ff */
[----:B------:R-:W-:Y:S02]  /*13bb0*/  LOP3.LUT R4, R8, 0xffff, RZ, 0xc0, !PT ;  /* 0x0000ffff08047812 */ /* 0x000fe400078ec0ff */
[----:B------:R-:W-:Y:S02]  /*13bc0*/  PRMT R2, R3, 0x3340, R2 ;  /* 0x0000334003027816 */ /* 0x000fe40000000002 */
[----:B------:R-:W-:Y:S02]  /*13bd0*/  PRMT R7, R5, 0x3340, R4 ;  /* 0x0000334005077816 */ /* 0x000fe40000000004 */
[----:B------:R-:W-:Y:S02]  /*13be0*/  PRMT R8, RZ, 0x7610, R8 ;  /* 0x00007610ff087816 */ /* 0x000fe40000000008 */
[----:B------:R-:W-:Y:S01]  /*13bf0*/  PRMT R7, R7, 0x5410, R2 ;  /* 0x0000541007077816 */ /* 0x000fe20000000002 */
[----:B----4-:R-:W-:Y:S01]  /*13c00*/  @P0 IMAD.MOV.U32 R3, RZ, RZ, R27 ;  /* 0x000000ffff030224 */ /* 0x010fe200078e001b */
[----:B------:R-:W-:Y:S01]  /*13c10*/  PRMT R4, R33, 0x5410, R230 ;  /* 0x0000541021047816 */ /* 0x000fe200000000e6 */
[----:B------:R-:W4:Y:S01]  /*13c20*/  LDL R27, [R1+0x374] ;  /* 0x00037400011b7983 */ /* 0x000f220000100800 */
[----:B------:R-:W-:Y:S01]  /*13c30*/  @P0 IMAD.MOV.U32 R2, RZ, RZ, R26 ;  /* 0x000000ffff020224 */ /* 0x000fe200078e001a */
[----:B------:R-:W-:-:S02]  /*13c40*/  PRMT R5, R229, 0x5410, R228 ;  /* 0x00005410e5057816 */ /* 0x000fc400000000e4 */
[----:B------:R-:W4:Y:S04]  /*13c50*/  LDL R26, [R1+0x378] ;  /* 0x00037800011a7983 */ /* 0x000f280000100800 */
[----:B------:R0:W4:Y:S01]  /*13c60*/  @P0 LDG.E.U8 R8, desc[UR10][R2.64] ;  /* 0x0000000a02080981 */ /* 0x000122000c1e1100 */
[----:B------:R-:W-:Y:S01]  /*13c70*/  PRMT R6, R225, 0x5410, R224 ;  /* 0x00005410e1067816 */ /* 0x000fe200000000e0 */
[----:B------:R-:W-:Y:S01]  /*13c80*/  BAR.SYNC.DEFER_BLOCKING 0x0 ;  /* 0x0000000000007b1d */ /* 0x000fe20000010000 */
[----:B------:R-:W-:Y:S01]  /*13c90*/  PRMT R215, RZ, 0x7610, R215 ;  /* 0x00007610ffd77816 */ /* 0x000fe200000000d7 */
[----:B0-----:R-:W-:Y:S01]  /*13ca0*/  @!P1 IMAD.MOV.U32 R2, RZ, RZ, R32 ;  /* 0x000000ffff029224 */ /* 0x001fe200078e0020 */
[----:B------:R-:W-:Y:S02]  /*13cb0*/  PRMT R120, RZ, 0x7610, R120 ;  /* 0x00007610ff787816 */ /* 0x000fe40000000078 */
[----:B------:R-:W-:Y:S01]  /*13cc0*/  PRMT R119, RZ, 0x7610, R119 ;  /* 0x00007610ff777816 */ /* 0x000fe20000000077 */
[----:B------:R0:W-:Y:S01]  /*13cd0*/  STS.128 [R166+UR7], R4 ;  /* 0x00000004a6007988 */ /* 0x0001e20008000c07 */
[----:B---3--:R-:W-:-:S03]  /*13ce0*/  @!P1 IMAD.MOV.U32 R3, RZ, RZ, R220 ;  /* 0x000000ffff039224 */ /* 0x008fc600078e00dc */
[----:B------:R1:W-:Y:S04]  /*13cf0*/  STL [R1+0xc90], R220 ;  /* 0x000c90dc01007387 */ /* 0x0003e80000100800 */
[----:B0-----:R-:W3:Y:S04]  /*13d00*/  LDL R7, [R1+0x354] ;  /* 0x0003540001077983 */ /* 0x001ee80000100800 */
[----:B------:R-:W3:Y:S04]  /*13d10*/  LDL R6, [R1+0x358] ;  /* 0x0003580001067983 */ /* 0x000ee80000100800 */
[----:B------:R0:W3:Y:S04]  /*13d20*/  @!P1 LDG.E.U8 R215, desc[UR10][R2.64] ;  /* 0x0000000a02d79981 */ /* 0x0000e8000c1e1100 */
[----:B------:R-:W3:Y:S04]  /*13d30*/  LDL R5, [R1+0x334] ;  /* 0x0003340001057983 */ /* 0x000ee80000100800 */
[----:B------:R-:W3:Y:S01]  /*13d40*/  LDL R4, [R1+0x338] ;  /* 0x0003380001047983 */ /* 0x000ee20000100800 */
[----:B0-----:R-:W-:-:S02]  /*13d50*/  @!P1 IMAD.MOV.U32 R2, RZ, RZ, R30 ;  /* 0x000000ffff029224 */ /* 0x001fc400078e001e */
[----:B------:R-:W-:-:S05]  /*13d60*/  @!P1 IMAD.MOV.U32 R3, RZ, RZ, R31 ;  /* 0x000000ffff039224 */ /* 0x000fca00078e001f */
[----:B------:R2:W3:Y:S02]  /*13d70*/  @!P1 LDG.E.U8 R120, desc[UR10][R2.64] ;  /* 0x0000000a02789981 */ /* 0x0004e4000c1e1100 */
[----:B--2---:R-:W-:Y:S02]  /*13d80*/  @!P1 IMAD.MOV.U32 R2, RZ, RZ, R28 ;  /* 0x000000ffff029224 */ /* 0x004fe400078e001c */
[----:B------:R-:W-:Y:S01]  /*13d90*/  @!P1 IMAD.MOV.U32 R3, RZ, RZ, R29 ;  /* 0x000000ffff039224 */ /* 0x000fe200078e001d */
[----:B------:R-:W2:Y:S04]  /*13da0*/  LDL R28, [R1+0x318] ;  /* 0x00031800011c7983 */ /* 0x000ea80000100800 */
[----:B------:R-:W2:Y:S04]  /*13db0*/  LDL R29, [R1+0x314] ;  /* 0x00031400011d7983 */ /* 0x000ea80000100800 */
[----:B------:R0:W2:Y:S02]  /*13dc0*/  @!P1 LDG.E.U8 R119, desc[UR10][R2.64] ;  /* 0x0000000a02779981 */ /* 0x0000a4000c1e1100 */
[----:B0-----:R-:W-:-:S02]  /*13dd0*/  @!P1 IMAD.MOV.U32 R2, RZ, RZ, R24 ;  /* 0x000000ffff029224 */ /* 0x001fc400078e0018 */
[----:B------:R-:W-:Y:S01]  /*13de0*/  @!P1 IMAD.MOV.U32 R3, RZ, RZ, R25 ;  /* 0x000000ffff039224 */ /* 0x000fe200078e0019 */
[----:B------:R-:W2:Y:S04]  /*13df0*/  LDL R24, [R1+0x2f8] ;  /* 0x0002f80001187983 */ /* 0x000ea80000100800 */
[----:B------:R-:W2:Y:S01]  /*13e00*/  LDL R25, [R1+0x2f4] ;  /* 0x0002f40001197983 */ /* 0x000ea20000100800 */
[----:B------:R-:W-:Y:S02]  /*13e10*/  PRMT R118, RZ, 0x7610, R118 ;  /* 0x00007610ff767816 */ /* 0x000fe40000000076 */
[----:B------:R-:W-:-:S04]  /*13e20*/  PRMT R117, RZ, 0x7610, R117 ;  /* 0x00007610ff757816 */ /* 0x000fc80000000075 */
[----:B------:R4:W2:Y:S01]  /*13e30*/  @!P1 LDG.E.U8 R118, desc[UR10][R2.64] ;  /* 0x0000000a02769981 */ /* 0x0008a2000c1e1100 */
[----:B------:R-:W-:Y:S01]  /*13e40*/  PRMT R116, RZ, 0x7610, R116 ;  /* 0x00007610ff747816 */ /* 0x000fe20000000074 */
[----:B----4-:R-:W-:Y:S02]  /*13e50*/  @!P1 IMAD.MOV.U32 R2, RZ, RZ, R26 ;  /* 0x000000ffff029224 */ /* 0x010fe400078e001a */
[----:B------:R-:W-:Y:S01]  /*13e60*/  @!P1 IMAD.MOV.U32 R3, RZ, RZ, R27 ;  /* 0x000000ffff039224 */ /* 0x000fe200078e001b */
[----:B------:R-:W4:Y:S04]  /*13e70*/  LDL R26, [R1+0x2d8] ;  /* 0x0002d800011a7983 */ /* 0x000f280000100800 */
[----:B------:R-:W4:Y:S04]  /*13e80*/  LDL R27, [R1+0x2d4] ;  /* 0x0002d400011b7983 */ /* 0x000f280000100800 */
[----:B------:R3:W4:Y:S01]  /*13e90*/  @!P1 LDG.E.U8 R117, desc[UR10][R2.64] ;  /* 0x0000000a02759981 */ /* 0x000722000c1e1100 */
[----:B------:R-:W-:-:S02]  /*13ea0*/  PRMT R115, RZ, 0x7610, R115 ;  /* 0x00007610ff737816 */ /* 0x000fc40000000073 */
[----:B------:R-:W-:Y:S01]  /*13eb0*/  PRMT R114, RZ, 0x7610, R114 ;  /* 0x00007610ff727816 */ /* 0x000fe20000000072 */
[----:B---3--:R-:W-:Y:S02]  /*13ec0*/  @!P1 IMAD.MOV.U32 R3, RZ, RZ, R7 ;  /* 0x000000ffff039224 */ /* 0x008fe400078e0007 */
[----:B------:R-:W3:Y:S01]  /*13ed0*/  LDL R7, [R1+0x2b4] ;  /* 0x0002b40001077983 */ /* 0x000ee20000100800 */
[----:B------:R-:W-:-:S03]  /*13ee0*/  @!P1 IMAD.MOV.U32 R2, RZ, RZ, R6 ;  /* 0x000000ffff029224 */ /* 0x000fc600078e0006 */
[----:B------:R-:W3:Y:S04]  /*13ef0*/  LDL R6, [R1+0x2b8] ;  /* 0x0002b80001067983 */ /* 0x000ee80000100800 */
[----:B------:R0:W3:Y:S02]  /*13f00*/  @!P1 LDG.E.U8 R116, desc[UR10][R2.64] ;  /* 0x0000000a02749981 */ /* 0x0000e4000c1e1100 */
[----:B0-----:R-:W-:Y:S02]  /*13f10*/  @!P1 IMAD.MOV.U32 R2, RZ, RZ, R4 ;  /* 0x000000ffff029224 */ /* 0x001fe400078e0004 */
[----:B------:R-:W-:Y:S01]  /*13f20*/  @!P1 IMAD.MOV.U32 R3, RZ, RZ, R5 ;  /* 0x000000ffff039224 */ /* 0x000fe200078e0005 */
[----:B------:R-:W3:Y:S04]  /*13f30*/  LDL R4, [R1+0x298] ;  /* 0x0002980001047983 */ /* 0x000ee80000100800 */
[----:B------:R-:W3:Y:S04]  /*13f40*/  LDL R5, [R1+0x294] ;  /* 0x0002940001057983 */ /* 0x000ee80000100800 */
[----:B------:R2:W3:Y:S02]  /*13f50*/  @!P1 LDG.E.U8 R115, desc[UR10][R2.64] ;  /* 0x0000000a02739981 */ /* 0x0004e4000c1e1100 */
[----:B--2---:R-:W-:-:S02]  /*13f60*/  @!P1 IMAD.MOV.U32 R2, RZ, RZ, R28 ;  /* 0x000000ffff029224 */ /* 0x004fc400078e001c */
[----:B------:R-:W-:-:S05]  /*13f70*/  @!P1 IMAD.MOV.U32 R3, RZ, RZ, R29 ;  /* 0x000000ffff039224 */ /* 0x000fca00078e001d */
[----:B------:R0:W2:Y:S02]  /*13f80*/  @!P1 LDG.E.U8 R114, desc[UR10][R2.64] ;  /* 0x0000000a02729981 */ /* 0x0000a4000c1e1100 */
[----:B0-----:R-:W-:Y:S02]  /*13f90*/  @!P1 IMAD.MOV.U32 R2, RZ, RZ, R24 ;  /* 0x000000ffff029224 */ /* 0x001fe400078e0018 */
[----:B------:R-:W2:Y:S01]  /*13fa0*/  LDL R24, [R1+0x278] ;  /* 0x0002780001187983 */ /* 0x000ea20000100800 */
[----:B------:R-:W-:-:S03]  /*13fb0*/  @!P1 IMAD.MOV.U32 R3, RZ, RZ, R25 ;  /* 0x000000ffff039224 */ /* 0x000fc600078e0019 */
[----:B------:R-:W2:Y:S01]  /*13fc0*/  LDL R25, [R1+0x274] ;  /* 0x0002740001197983 */ /* 0x000ea20000100800 */
[----:B------:R-:W-:Y:S02]  /*13fd0*/  PRMT R113, RZ, 0x7610, R113 ;  /* 0x00007610ff717816 */ /* 0x000fe40000000071 */
[----:B------:R-:W-:-:S04]  /*13fe0*/  PRMT R112, RZ, 0x7610, R112 ;  /* 0x00007610ff707816 */ /* 0x000fc80000000070 */
[----:B------:R4:W2:Y:S01]  /*13ff0*/  @!P1 LDG.E.U8 R113, desc[UR10][R2.64] ;  /* 0x0000000a02719981 */ /* 0x0008a2000c1e1100 */
[----:B------:R-:W-:Y:S01]  /*14000*/  PRMT R111, RZ, 0x7610, R111 ;  /* 0x00007610ff6f7816 */ /* 0x000fe2000000006f */
[----:B----4-:R-:W-:Y:S02]  /*14010*/  @!P1 IMAD.MOV.U32 R2, RZ, RZ, R26 ;  /* 0x000000ffff029224 */ /* 0x010fe400078e001a */
[----:B------:R-:W-:-:S05]  /*14020*/  @!P1 IMAD.MOV.U32 R3, RZ, RZ, R27 ;  /* 0x000000ffff039224 */ /* 0x000fca00078e001b */
[----:B------:R3:W4:Y:S01]  /*14030*/  @!P1 LDG.E.U8 R112, desc[UR10][R2.64] ;  /* 0x0000000a02709981 */ /* 0x000722000c1e1100 */
[----:B------:R-:W-:Y:S02]  /*14040*/  PRMT R110, RZ, 0x7610, R110 ;  /* 0x00007610ff6e7816 */ /* 0x000fe4000000006e */
[----:B------:R-:W-:Y:S01]  /*14050*/  PRMT R109, RZ, 0x7610, R109 ;  /* 0x00007610ff6d7816 */ /* 0x000fe2000000006d */
[----:B---3--:R-:W-:Y:S02]  /*14060*/  @!P1 IMAD.MOV.U32 R3, RZ, RZ, R7 ;  /* 0x000000ffff039224 */ /* 0x008fe400078e0007 */
[----:B------:R-:W3:Y:S01]  /*14070*/  LDL R7, [R1+0x254] ;  /* 0x0002540001077983 */ /* 0x000ee20000100800 */
[----:B------:R-:W-:-:S03]  /*14080*/  @!P1 IMAD.MOV.U32 R2, RZ, RZ, R6 ;  /* 0x000000ffff029224 */ /* 0x000fc600078e0006 */
[----:B------:R-:W4:Y:S04]  /*14090*/  LDL R6, [R1+0x258] ;  /* 0x0002580001067983 */ /* 0x000f280000100800 */
[----:B------:R0:W4:Y:S02]  /*140a0*/  @!P1 LDG.E.U8 R111, desc[UR10][R2.64] ;  /* 0x0000000a026f9981 */ /* 0x000124000c1e1100 */
[----:B0-----:R-:W-:Y:S02]  /*140b0*/  @!P1 IMAD.MOV.U32 R2, RZ, RZ, R4 ;  /* 0x000000ffff029224 */ /* 0x001fe400078e0004 */
[----:B------:R-:W4:Y:S01]  /*140c0*/  LDL R4, [R1+0x238] ;  /* 0x0002380001047983 */ /* 0x000f220000100800 */
[----:B------:R-:W-:-:S03]  /*140d0*/  @!P1 IMAD.MOV.U32 R3, RZ, RZ, R5 ;  /* 0x000000ffff039224 */ /* 0x000fc600078e0005 */
[----:B------:R-:W4:Y:S04]  /*140e0*/  LDL R5, [R1+0x234] ;  /* 0x0002340001057983 */ /* 0x000f280000100800 */
[----:B------:R0:W4:Y:S02]  /*140f0*/  @!P1 LDG.E.U8 R110, desc[UR10][R2.64] ;  /* 0x0000000a026e9981 */ /* 0x000124000c1e1100 */
[----:B0-----:R-:W-:Y:S02]  /*14100*/  LOP3.LUT R3, R98, 0xffff, RZ, 0xc0, !PT ;  /* 0x0000ffff62037812 */ /* 0x001fe400078ec0ff */
[----:B------:R-:W-:Y:S01]  /*14110*/  LOP3.LUT R2, R99, 0xffff, RZ, 0xc0, !PT ;  /* 0x0000ffff63027812 */ /* 0x000fe200078ec0ff */
[----:B------:R-:W4:Y:S03]  /*14120*/  LDL.LU R98, [R1+0x10f8] ;  /* 0x0010f80001627983 */ /* 0x000f260000300800 */
[----:B------:R-:W-:Y:S01]  /*14130*/  PRMT R47, R3, 0x3340, R2 ;  /* 0x00003340032f7816 */ /* 0x000fe20000000002 */
[----:B------:R-:W4:Y:S01]  /*14140*/  LDL.LU R99, [R1+0x10f4] ;  /* 0x0010f40001637983 */ /* 0x000f220000300800 */
[----:B--2---:R-:W-:-:S03]  /*14150*/  @!P1 IMAD.MOV.U32 R2, RZ, RZ, R24 ;  /* 0x000000ffff029224 */ /* 0x004fc600078e0018 */
[----:B------:R-:W2:Y:S01]  /*14160*/  LDL R24, [R1+0x218] ;  /* 0x0002180001187983 */ /* 0x000ea20000100800 */
[----:B------:R-:W-:-:S03]  /*14170*/  @!P1 IMAD.MOV.U32 R3, RZ, RZ, R25 ;  /* 0x000000ffff039224 */ /* 0x000fc600078e0019 */
[----:B------:R-:W2:Y:S04]  /*14180*/  LDL R25, [R1+0x214] ;  /* 0x0002140001197983 */ /* 0x000ea80000100800 */
[----:B------:R0:W2:Y:S02]  /*14190*/  @!P1 LDG.E.U8 R109, desc[UR10][R2.64] ;  /* 0x0000000a026d9981 */ /* 0x0000a4000c1e1100 */
[----:B0-----:R-:W-:Y:S02]  /*141a0*/  LOP3.LUT R3, R100, 0xffff, RZ, 0xc0, !PT ;  /* 0x0000ffff64037812 */ /* 0x001fe400078ec0ff */
[----:B------:R-:W2:Y:S01]  /*141b0*/  LDL.LU R100, [R1+0x10f0] ;  /* 0x0010f00001647983 */ /* 0x000ea20000300800 */
[----:B------:R-:W-:-:S03]  /*141c0*/  LOP3.LUT R2, R108, 0xffff, RZ, 0xc0, !PT ;  /* 0x0000ffff6c027812 */ /* 0x000fc600078ec0ff */
[----:B------:R-:W2:Y:S01]  /*141d0*/  LDL.LU R108, [R1+0x10ec] ;  /* 0x0010ec00016c7983 */ /* 0x000ea20000300800 */
[----:B------:R-:W-:Y:S02]  /*141e0*/  PRMT R36, R3, 0x3340, R2 ;  /* 0x0000334003247816 */ /* 0x000fe40000000002 */
[----:B------:R-:W-:Y:S01]  /*141f0*/  PRMT R90, RZ, 0x7610, R90 ;  /* 0x00007610ff5a7816 */ /* 0x000fe2000000005a */
[----:B---3--:R-:W-:Y:S02]  /*14200*/  @!P1 IMAD.MOV.U32 R3, RZ, RZ, R7 ;  /* 0x000000ffff039224 */ /* 0x008fe400078e0007 */
[----:B------:R-:W3:Y:S01]  /*14210*/  LDL R7, [R1+0x1f4] ;  /* 0x0001f40001077983 */ /* 0x000ee20000100800 */
[----:B----4-:R-:W-:-:S03]  /*14220*/  @!P1 IMAD.MOV.U32 R2, RZ, RZ, R6 ;  /* 0x000000ffff029224 */ /* 0x010fc600078e0006 */
[----:B------:R-:W4:Y:S04]  /*14230*/  LDL R6, [R1+0x1f8] ;  /* 0x0001f80001067983 */ /* 0x000f280000100800 */
[----:B------:R0:W3:Y:S02]  /*14240*/  @!P1 LDG.E.U8 R90, desc[UR10][R2.64] ;  /* 0x0000000a025a9981 */ /* 0x0000e4000c1e1100 */
[----:B0-----:R-:W-:Y:S02]  /*14250*/  LOP3.LUT R3, R101, 0xffff, RZ, 0xc0, !PT ;  /* 0x0000ffff65037812 */ /* 0x001fe400078ec0ff */
[----:B------:R-:W3:Y:S01]  /*14260*/  LDL.LU R101, [R1+0x10e8] ;  /* 0x0010e80001657983 */ /* 0x000ee20000300800 */
[----:B------:R-:W-:-:S03]  /*14270*/  LOP3.LUT R2, R107, 0xffff, RZ, 0xc0, !PT ;  /* 0x0000ffff6b027812 */ /* 0x000fc600078ec0ff */
[----:B------:R-:W4:Y:S01]  /*14280*/  LDL.LU R107, [R1+0x10e4] ;  /* 0x0010e400016b7983 */ /* 0x000f220000300800 */
[----:B------:R-:W-:Y:S01]  /*14290*/  PRMT R45, R3, 0x3340, R2 ;  /* 0x00003340032d7816 */ /* 0x000fe20000000002 */
[----:B------:R-:W-:Y:S02]  /*142a0*/  @!P1 IMAD.MOV.U32 R2, RZ, RZ, R4 ;  /* 0x000000ffff029224 */ /* 0x000fe400078e0004 */
[----:B------:R-:W-:Y:S01]  /*142b0*/  @!P1 IMAD.MOV.U32 R3, RZ, RZ, R5 ;  /* 0x000000ffff039224 */ /* 0x000fe200078e0005 */
[----:B------:R-:W3:Y:S04]  /*142c0*/  LDL R4, [R1+0x3d0] ;  /* 0x0003d00001047983 */ /* 0x000ee80000100800 */
[----:B------:R-:W3:Y:S01]  /*142d0*/  LDL R5, [R1+0x3cc] ;  /* 0x0003cc0001057983 */ /* 0x000ee20000100800 */
[----:B--2---:R-:W-:-:S06]  /*142e0*/  PRMT R108, RZ, 0x7610, R108 ;  /* 0x00007610ff6c7816 */ /* 0x004fcc000000006c */
[----:B------:R0:W2:Y:S02]  /*142f0*/  @!P1 LDG.E.U8 R108, desc[UR10][R2.64] ;  /* 0x0000000a026c9981 */ /* 0x0000a4000c1e1100 */
[----:B0-----:R-:W-:Y:S02]  /*14300*/  LOP3.LUT R3, R102, 0xffff, RZ, 0xc0, !PT ;  /* 0x0000ffff66037812 */ /* 0x001fe400078ec0ff */
[----:B------:R-:W2:Y:S01]  /*14310*/  LDL.LU R102, [R1+0x10e0] ;  /* 0x0010e00001667983 */ /* 0x000ea20000300800 */
[----:B------:R-:W-:-:S03]  /*14320*/  LOP3.LUT R2, R106, 0xffff, RZ, 0xc0, !PT ;  /* 0x0000ffff6a027812 */ /* 0x000fc600078ec0ff */
[----:B------:R-:W2:Y:S01]  /*14330*/  LDL.LU R106, [R1+0x10dc] ;  /* 0x0010dc00016a7983 */ /* 0x000ea20000300800 */
[----:B------:R-:W-:Y:S01]  /*14340*/  PRMT R34, R3, 0x3340, R2 ;  /* 0x0000334003227816 */ /* 0x000fe20000000002 */
[----:B------:R-:W-:Y:S02]  /*14350*/  @!P1 IMAD.MOV.U32 R2, RZ, RZ, R24 ;  /* 0x000000ffff029224 */ /* 0x000fe400078e0018 */
[----:B------:R-:W-:Y:S01]  /*14360*/  @!P1 IMAD.MOV.U32 R3, RZ, RZ, R25 ;  /* 0x000000ffff039224 */ /* 0x000fe200078e0019 */
[----:B------:R-:W2:Y:S04]  /*14370*/  LDL R24, [R1+0x3b0] ;  /* 0x0003b00001187983 */ /* 0x000ea80000100800 */
[----:B------:R-:W2:Y:S01]  /*14380*/  LDL R25, [R1+0x3ac] ;  /* 0x0003ac0001197983 */ /* 0x000ea20000100800 */
[----:B----4-:R-:W-:-:S06]  /*14390*/  PRMT R107, RZ, 0x7610, R107 ;  /* 0x00007610ff6b7816 */ /* 0x010fcc000000006b */
[----:B------:R0:W4:Y:S02]  /*143a0*/  @!P1 LDG.E.U8 R107, desc[UR10][R2.64] ;  /* 0x0000000a026b9981 */ /* 0x000124000c1e1100 */
[----:B0-----:R-:W-:Y:S02]  /*143b0*/  LOP3.LUT R3, R103, 0xffff, RZ, 0xc0, !PT ;  /* 0x0000ffff67037812 */ /* 0x001fe400078ec0ff */
[----:B------:R-:W4:Y:S01]  /*143c0*/  LDL.LU R103, [R1+0x10d8] ;  /* 0x0010d80001677983 */ /* 0x000f220000300800 */
[----:B------:R-:W-:-:S03]  /*143d0*/  LOP3.LUT R2, R105, 0xffff, RZ, 0xc0, !PT ;  /* 0x0000ffff69027812 */ /* 0x000fc600078ec0ff */
[----:B------:R-:W4:Y:S01]  /*143e0*/  LDL.LU R105, [R1+0x10d4] ;  /* 0x0010d40001697983 */ /* 0x000f220000300800 */
[----:B------:R-:W-:Y:S01]  /*143f0*/  PRMT R43, R3, 0x3340, R2 ;  /* 0x00003340032b7816 */ /* 0x000fe20000000002 */
[----:B------:R-:W-:Y:S02]  /*14400*/  @!P1 IMAD.MOV.U32 R2, RZ, RZ, R6 ;  /* 0x000000ffff029224 */ /* 0x000fe400078e0006 */
[----:B---3--:R-:W-:Y:S01]  /*14410*/  @!P1 IMAD.MOV.U32 R3, RZ, RZ, R7 ;  /* 0x000000ffff039224 */ /* 0x008fe200078e0007 */
[----:B------:R-:W3:Y:S04]  /*14420*/  LDL R6, [R1+0x390] ;  /* 0x0003900001067983 */ /* 0x000ee80000100800 */
[----:B------:R-:W3:Y:S01]  /*14430*/  LDL R7, [R1+0x38c] ;  /* 0x00038c0001077983 */ /* 0x000ee20000100800 */
[----:B--2---:R-:W-:-:S06]  /*14440*/  PRMT R106, RZ, 0x7610, R106 ;  /* 0x00007610ff6a7816 */ /* 0x004fcc000000006a */
[----:B------:R0:W2:Y:S02]  /*14450*/  @!P1 LDG.E.U8 R106, desc[UR10][R2.64] ;  /* 0x0000000a026a9981 */ /* 0x0000a4000c1e1100 */
[----:B0-----:R-:W-:Y:S02]  /*14460*/  LOP3.LUT R3, R104, 0xffff, RZ, 0xc0, !PT ;  /* 0x0000ffff68037812 */ /* 0x001fe400078ec0ff */
[----:B------:R-:W3:Y:S01]  /*14470*/  LDL.LU R104, [R1+0x10d0] ;  /* 0x0010d00001687983 */ /* 0x000ee20000300800 */
[----:B------:R-:W-:Y:S02]  /*14480*/  LOP3.LUT R2, R246, 0xffff, RZ, 0xc0, !PT ;  /* 0x0000fffff6027812 */ /* 0x000fe400078ec0ff */
[----:B------:R-:W-:Y:S01]  /*14490*/  PRMT R102, RZ, 0x7610, R102 ;  /* 0x00007610ff667816 */ /* 0x000fe20000000066 */
[----:B-1----:R-:W2:Y:S01]  /*144a0*/  LDL R220, [R1+0x26c] ;  /* 0x00026c0001dc7983 */ /* 0x002ea20000100800 */
[----:B------:R-:W-:Y:S01]  /*144b0*/  PRMT R32, R3, 0x3340, R2 ;  /* 0x0000334003207816 */ /* 0x000fe20000000002 */
[----:B------:R-:W-:-:S02]  /*144c0*/  @!P1 IMAD.MOV.U32 R2, RZ, RZ, R4 ;  /* 0x000000ffff029224 */ /* 0x000fc400078e0004 */
[----:B------:R-:W-:Y:S01]  /*144d0*/  @!P1 IMAD.MOV.U32 R3, RZ, RZ, R5 ;  /* 0x000000ffff039224 */ /* 0x000fe200078e0005 */
[----:B------:R-:W2:Y:S04]  /*144e0*/  LDL R4, [R1+0x370] ;  /* 0x0003700001047983 */ /* 0x000ea80000100800 */
[----:B------:R-:W2:Y:S01]  /*144f0*/  LDL R5, [R1+0x36c] ;  /* 0x00036c0001057983 */ /* 0x000ea20000100800 */
[----:B----4-:R-:W-:-:S06]  /*14500*/  PRMT R105, RZ, 0x7610, R105 ;  /* 0x00007610ff697816 */ /* 0x010fcc0000000069 */
[----:B------:R0:W4:Y:S02]  /*14510*/  @!P1 LDG.E.U8 R105, desc[UR10][R2.64] ;  /* 0x0000000a02699981 */ /* 0x000124000c1e1100 */
[----:B0-----:R-:W-:Y:S02]  /*14520*/  LOP3.LUT R3, R245, 0xffff, RZ, 0xc0, !PT ;  /* 0x0000fffff5037812 */ /* 0x001fe400078ec0ff */
[----:B------:R-:W-:-:S04]  /*14530*/  LOP3.LUT R2, R238, 0xffff, RZ, 0xc0, !PT ;  /* 0x0000ffffee027812 */ /* 0x000fc800078ec0ff */
[----:B------:R-:W-:Y:S01]  /*14540*/  PRMT R41, R3, 0x3340, R2 ;  /* 0x0000334003297816 */ /* 0x000fe20000000002 */
[----:B------:R-:W-:Y:S02]  /*14550*/  @!P1 IMAD.MOV.U32 R2, RZ, RZ, R24 ;  /* 0x000000ffff029224 */ /* 0x000fe400078e0018 */
[----:B------:R-:W-:Y:S01]  /*14560*/  @!P1 IMAD.MOV.U32 R3, RZ, RZ, R25 ;  /* 0x000000ffff039224 */ /* 0x000fe200078e0019 */
[----:B------:R-:W4:Y:S04]  /*14570*/  LDL R24, [R1+0x350] ;  /* 0x0003500001187983 */ /* 0x000f280000100800 */
[----:B------:R-:W4:Y:S01]  /*14580*/  LDL R25, [R1+0x34c] ;  /* 0x00034c0001197983 */ /* 0x000f220000100800 */
[----:B------:R-:W-:Y:S02]  /*14590*/  PRMT R103, RZ, 0x7610, R103 ;  /* 0x00007610ff677816 */ /* 0x000fe40000000067 */
[----:B---3--:R-:W-:-:S06]  /*145a0*/  PRMT R104, RZ, 0x7610, R104 ;  /* 0x00007610ff687816 */ /* 0x008fcc0000000068 */
[----:B------:R0:W3:Y:S02]  /*145b0*/  @!P1 LDG.E.U8 R104, desc[UR10][R2.64] ;  /* 0x0000000a02689981 */ /* 0x0000e4000c1e1100 */
[----:B0-----:R-:W-:Y:S02]  /*145c0*/  LOP3.LUT R3, R237, 0xffff, RZ, 0xc0, !PT ;  /* 0x0000ffffed037812 */ /* 0x001fe400078ec0ff */
[----:B------:R-:W-:-:S04]  /*145d0*/  LOP3.LUT R2, R232, 0xffff, RZ, 0xc0, !PT ;  /* 0x0000ffffe8027812 */ /* 0x000fc800078ec0ff */
[----:B------:R-:W-:Y:S01]  /*145e0*/  PRMT R30, R3, 0x3340, R2 ;  /* 0x00003340031e7816 */ /* 0x000fe20000000002 */
[----:B------:R-:W-:Y:S02]  /*145f0*/  @!P1 IMAD.MOV.U32 R2, RZ, RZ, R6 ;  /* 0x000000ffff029224 */ /* 0x000fe400078e0006 */
[----:B------:R-:W-:Y:S01]  /*14600*/  @!P1 IMAD.MOV.U32 R3, RZ, RZ, R7 ;  /* 0x000000ffff039224 */ /* 0x000fe200078e0007 */
[----:B------:R-:W3:Y:S04]  /*14610*/  LDL R6, [R1+0x330] ;  /* 0x0003300001067983 */ /* 0x000ee80000100800 */
[----:B------:R-:W3:Y:S04]  /*14620*/  LDL R7, [R1+0x32c] ;  /* 0x00032c0001077983 */ /* 0x000ee80000100800 */
[----:B------:R0:W3:Y:S02]  /*14630*/  @!P1 LDG.E.U8 R103, desc[UR10][R2.64] ;  /* 0x0000000a02679981 */ /* 0x0000e4000c1e1100 */
[----:B0-----:R-:W-:-:S02]  /*14640*/  LOP3.LUT R3, R235, 0xffff, RZ, 0xc0, !PT ;  /* 0x0000ffffeb037812 */ /* 0x001fc400078ec0ff */
[----:B------:R-:W-:-:S04]  /*14650*/  LOP3.LUT R2, R231, 0xffff, RZ, 0xc0, !PT ;  /* 0x0000ffffe7027812 */ /* 0x000fc800078ec0ff */
[----:B------:R-:W-:Y:S01]  /*14660*/  PRMT R39, R3, 0x3340, R2 ;  /* 0x0000334003277816 */ /* 0x000fe20000000002 */
[----:B--2---:R-:W-:Y:S02]  /*14670*/  @!P1 IMAD.MOV.U32 R2, RZ, RZ, R4 ;  /* 0x000000ffff029224 */ /* 0x004fe400078e0004 */
[----:B------:R-:W-:Y:S01]  /*14680*/  @!P1 IMAD.MOV.U32 R3, RZ, RZ, R5 ;  /* 0x000000ffff039224 */ /* 0x000fe200078e0005 */
[----:B------:R-:W2:Y:S04]  /*14690*/  LDL R4, [R1+0x310] ;  /* 0x0003100001047983 */ /* 0x000ea80000100800 */
[----:B------:R-:W2:Y:S04]  /*146a0*/  LDL R5, [R1+0x30c] ;  /* 0x00030c0001057983 */ /* 0x000ea80000100800 */
[----:B------:R0:W2:Y:S01]  /*146b0*/  @!P1 LDG.E.U8 R102, desc[UR10][R2.64] ;  /* 0x0000000a02669981 */ /* 0x0000a2000c1e1100 */
[----:B------:R-:W-:-:S02]  /*146c0*/  PRMT R101, RZ, 0x7610, R101 ;  /* 0x00007610ff657816 */ /* 0x000fc40000000065 */
[----:B0-----:R-:W-:Y:S02]  /*146d0*/  LOP3.LUT R3, R242, 0xffff, RZ, 0xc0, !PT ;  /* 0x0000fffff2037812 */ /* 0x001fe400078ec0ff */
[----:B------:R-:W-:-:S04]  /*146e0*/  LOP3.LUT R2, R234, 0xffff, RZ, 0xc0, !PT ;  /* 0x0000ffffea027812 */ /* 0x000fc800078ec0ff */
[----:B------:R-:W-:Y:S02]  /*146f0*/  PRMT R37, R3, 0x3340, R2 ;  /* 0x0000334003257816 */ /* 0x000fe40000000002 */
[----:B------:R-:W-:Y:S01]  /*14700*/  PRMT R100, RZ, 0x7610, R100 ;  /* 0x00007610ff647816 */ /* 0x000fe20000000064 */
[----:B----4-:R-:W-:Y:S02]  /*14710*/  @!P1 IMAD.MOV.U32 R2, RZ, RZ, R24 ;  /* 0x000000ffff029224 */ /* 0x010fe400078e0018 */
[----:B------:R-:W4:Y:S01]  /*14720*/  LDL R24, [R1+0x2f0] ;  /* 0x0002f00001187983 */ /* 0x000f220000100800 */
[----:B------:R-:W-:-:S03]  /*14730*/  @!P1 IMAD.MOV.U32 R3, RZ, RZ, R25 ;  /* 0x000000ffff039224 */ /* 0x000fc600078e0019 */
[----:B------:R-:W4:Y:S04]  /*14740*/  LDL R25, [R1+0x2ec] ;  /* 0x0002ec0001197983 */ /* 0x000f280000100800 */
[----:B------:R0:W4:Y:S02]  /*14750*/  @!P1 LDG.E.U8 R101, desc[UR10][R2.64] ;  /* 0x0000000a02659981 */ /* 0x000124000c1e1100 */
[----:B0-----:R-:W-:Y:S02]  /*14760*/  LOP3.LUT R3, R240, 0xffff, RZ, 0xc0, !PT ;  /* 0x0000fffff0037812 */ /* 0x001fe400078ec0ff */
[----:B------:R-:W-:-:S04]  /*14770*/  LOP3.LUT R2, R233, 0xffff, RZ, 0xc0, !PT ;  /* 0x0000ffffe9027812 */ /* 0x000fc800078ec0ff */
[----:B------:R-:W-:Y:S01]  /*14780*/  PRMT R28, R3, 0x3340, R2 ;  /* 0x00003340031c7816 */ /* 0x000fe20000000002 */
[----:B---3--:R-:W-:Y:S02]  /*14790*/  @!P1 IMAD.MOV.U32 R2, RZ, RZ, R6 ;  /* 0x000000ffff029224 */ /* 0x008fe400078e0006 */
[----:B------:R-:W3:Y:S01]  /*147a0*/  LDL R6, [R1+0x2d0] ;  /* 0x0002d00001067983 */ /* 0x000ee20000100800 */
[----:B------:R-:W-:-:S03]  /*147b0*/  @!P1 IMAD.MOV.U32 R3, RZ, RZ, R7 ;  /* 0x000000ffff039224 */ /* 0x000fc600078e0007 */
[----:B------:R-:W3:Y:S04]  /*147c0*/  LDL R7, [R1+0x2cc] ;  /* 0x0002cc0001077983 */ /* 0x000ee80000100800 */
[----:B------:R0:W3:Y:S02]  /*147d0*/  @!P1 LDG.E.U8 R100, desc[UR10][R2.64] ;  /* 0x0000000a02649981 */ /* 0x0000e4000c1e1100 */
[----:B0-----:R-:W-:Y:S02]  /*147e0*/  LOP3.LUT R3, R248, 0xffff, RZ, 0xc0, !PT ;  /* 0x0000fffff8037812 */ /* 0x001fe400078ec0ff */
[----:B------:R-:W-:-:S04]  /*147f0*/  LOP3.LUT R2, R239, 0xffff, RZ, 0xc0, !PT ;  /* 0x0000ffffef027812 */ /* 0x000fc800078ec0ff */
[----:B------:R-:W-:Y:S01]  /*14800*/  PRMT R26, R3, 0x3340, R2 ;  /* 0x00003340031a7816 */ /* 0x000fe20000000002 */
[----:B--2---:R-:W-:Y:S02]  /*14810*/  @!P1 IMAD.MOV.U32 R2, RZ, RZ, R4 ;  /* 0x000000ffff029224 */ /* 0x004fe400078e0004 */
[----:B------:R-:W2:Y:S01]  /*14820*/  LDL R4, [R1+0x2b0] ;  /* 0x0002b00001047983 */ /* 0x000ea20000100800 */
[----:B------:R-:W-:-:S03]  /*14830*/  @!P1 IMAD.MOV.U32 R3, RZ, RZ, R5 ;  /* 0x000000ffff039224 */ /* 0x000fc600078e0005 */
[----:B------:R-:W2:Y:S01]  /*14840*/  LDL R5, [R1+0x2ac] ;  /* 0x0002ac0001057983 */ /* 0x000ea20000100800 */
[----:B------:R-:W-:-:S06]  /*14850*/  PRMT R99, RZ, 0x7610, R99 ;  /* 0x00007610ff637816 */ /* 0x000fcc0000000063 */
[----:B------:R0:W2:Y:S01]  /*14860*/  @!P1 LDG.E.U8 R99, desc[UR10][R2.64] ;  /* 0x0000000a02639981 */ /* 0x0000a2000c1e1100 */
[----:B------:R-:W-:Y:S02]  /*14870*/  PRMT R98, RZ, 0x7610, R98 ;  /* 0x00007610ff627816 */ /* 0x000fe40000000062 */
[----:B0-----:R-:W-:Y:S02]  /*14880*/  LOP3.LUT R3, R244, 0xffff, RZ, 0xc0, !PT ;  /* 0x0000fffff4037812 */ /* 0x001fe400078ec0ff */
[----:B------:R-:W-:-:S04]  /*14890*/  LOP3.LUT R2, R236, 0xffff, RZ, 0xc0, !PT ;  /* 0x0000ffffec027812 */ /* 0x000fc800078ec0ff */
[----:B------:R-:W-:Y:S02]  /*148a0*/  PRMT R35, R3, 0x3340, R2 ;  /* 0x0000334003237816 */ /* 0x000fe40000000002 */
[----:B------:R-:W-:Y:S02]  /*148b0*/  PRMT R97, RZ, 0x7610, R97 ;  /* 0x00007610ff617816 */ /* 0x000fe40000000061 */
[----:B------:R-:W-:Y:S01]  /*148c0*/  PRMT R96, RZ, 0x7610, R96 ;  /* 0x00007610ff607816 */ /* 0x000fe20000000060 */
[----:B----4-:R-:W-:Y:S02]  /*148d0*/  @!P1 IMAD.MOV.U32 R2, RZ, RZ, R24 ;  /* 0x000000ffff029224 */ /* 0x010fe400078e0018 */
[----:B------:R-:W-:Y:S02]  /*148e0*/  @!P1 IMAD.MOV.U32 R3, RZ, RZ, R25 ;  /* 0x000000ffff039224 */ /* 0x000fe400078e0019 */
[----:B------:R-:W4:Y:S04]  /*148f0*/  LDL R25, [R1+0x270] ;  /* 0x0002700001197983 */ /* 0x000f280000100800 */
[----:B------:R0:W4:Y:S02]  /*14900*/  @!P1 LDG.E.U8 R98, desc[UR10][R2.64] ;  /* 0x0000000a02629981 */ /* 0x000124000c1e1100 */
[----:B0-----:R-:W-:-:S02]  /*14910*/  LOP3.LUT R3, R252, 0xffff, RZ, 0xc0, !PT ;  /* 0x0000fffffc037812 */ /* 0x001fc400078ec0ff */
[----:B------:R-:W-:-:S04]  /*14920*/  LOP3.LUT R2, R243, 0xffff, RZ, 0xc0, !PT ;  /* 0x0000fffff3027812 */ /* 0x000fc800078ec0ff */
[----:B------:R-:W-:Y:S01]  /*14930*/  PRMT R33, R3, 0x3340, R2 ;  /* 0x0000334003217816 */ /* 0x000fe20000000002 */
[----:B---3--:R-:W-:Y:S02]  /*14940*/  @!P1 IMAD.MOV.U32 R2, RZ, RZ, R6 ;  /* 0x000000ffff029224 */ /* 0x008fe400078e0006 */
[----:B------:R-:W3:Y:S01]  /*14950*/  LDL R6, [R1+0x290] ;  /* 0x0002900001067983 */ /* 0x000ee20000100800 */
[----:B------:R-:W-:-:S03]  /*14960*/  @!P1 IMAD.MOV.U32 R3, RZ, RZ, R7 ;  /* 0x000000ffff039224 */ /* 0x000fc600078e0007 */
[----:B------:R-:W4:Y:S04]  /*14970*/  LDL R7, [R1+0x28c] ;  /* 0x00028c0001077983 */ /* 0x000f280000100800 */
[----:B------:R0:W4:Y:S04]  /*14980*/  @!P1 LDG.E.U8 R97, desc[UR10][R2.64] ;  /* 0x0000000a02619981 */ /* 0x000128000c1e1100 */
[----:B------:R-:W4:Y:S01]  /*14990*/  LDL.LU R29, [R1+0x100] ;  /* 0x00010000011d7983 */ /* 0x000f220000300800 */
[----:B0-----:R-:W-:Y:S02]  /*149a0*/  LOP3.LUT R3, R250, 0xffff, RZ, 0xc0, !PT ;  /* 0x0000fffffa037812 */ /* 0x001fe400078ec0ff */
[----:B------:R-:W-:-:S04]  /*149b0*/  LOP3.LUT R2, R241, 0xffff, RZ, 0xc0, !PT ;  /* 0x0000fffff1027812 */ /* 0x000fc800078ec0ff */
[----:B------:R-:W-:Y:S01]  /*149c0*/  PRMT R24, R3, 0x3340, R2 ;  /* 0x0000334003187816 */ /* 0x000fe20000000002 */
[----:B--2---:R-:W-:Y:S02]  /*149d0*/  @!P1 IMAD.MOV.U32 R2, RZ, RZ, R4 ;  /* 0x000000ffff029224 */ /* 0x004fe400078e0004 */
[----:B------:R-:W-:-:S05]  /*149e0*/  @!P1 IMAD.MOV.U32 R3, RZ, RZ, R5 ;  /* 0x000000ffff039224 */ /* 0x000fca00078e0005 */
[----:B------:R0:W2:Y:S02]  /*149f0*/  @!P1 LDG.E.U8 R96, desc[UR10][R2.64] ;  /* 0x0000000a02609981 */ /* 0x0000a4000c1e1100 */
[----:B0-----:R-:W-:Y:S02]  /*14a00*/  LOP3.LUT R3, R94, 0xffff, RZ, 0xc0, !PT ;  /* 0x0000ffff5e037812 */ /* 0x001fe400078ec0ff */
[----:B------:R-:W2:Y:S01]  /*14a10*/  LDL.LU R94, [R1+0x10cc] ;  /* 0x0010cc00015e7983 */ /* 0x000ea20000300800 */
[----:B------:R-:W-:Y:S02]  /*14a20*/  LOP3.LUT R2, R249, 0xffff, RZ, 0xc0, !PT ;  /* 0x0000fffff9027812 */ /* 0x000fe400078ec0ff */
[----:B------:R-:W-:Y:S01]  /*14a30*/  PRMT R95, RZ, 0x7610, R95 ;  /* 0x00007610ff5f7816 */ /* 0x000fe2000000005f */
[----:B------:R-:W2:Y:S01]  /*14a40*/  LDL R5, [R1+0x24c] ;  /* 0x00024c0001057983 */ /* 0x000ea20000100800 */
[----:B------:R-:W-:-:S03]  /*14a50*/  PRMT R27, R3, 0x3340, R2 ;  /* 0x00003340031b7816 */ /* 0x000fc60000000002 */
[----:B------:R-:W2:Y:S01]  /*14a60*/  LDL R4, [R1+0x250] ;  /* 0x0002500001047983 */ /* 0x000ea20000100800 */
[----:B---3--:R-:W-:Y:S02]  /*14a70*/  @!P1 IMAD.MOV.U32 R2, RZ, RZ, R6 ;  /* 0x000000ffff029224 */ /* 0x008fe400078e0006 */
[----:B----4-:R-:W-:-:S05]  /*14a80*/  @!P1 IMAD.MOV.U32 R3, RZ, RZ, R7 ;  /* 0x000000ffff039224 */ /* 0x010fca00078e0007 */
[----:B------:R0:W3:Y:S02]  /*14a90*/  @!P1 LDG.E.U8 R95, desc[UR10][R2.64] ;  /* 0x0000000a025f9981 */ /* 0x0000e4000c1e1100 */
[----:B0-----:R-:W-:Y:S02]  /*14aa0*/  LOP3.LUT R3, R93, 0xffff, RZ, 0xc0, !PT ;  /* 0x0000ffff5d037812 */ /* 0x001fe400078ec0ff */
[----:B------:R-:W-:Y:S01]  /*14ab0*/  LOP3.LUT R2, R247, 0xffff, RZ, 0xc0, !PT ;  /* 0x0000fffff7027812 */ /* 0x000fe200078ec0ff */
[----:B------:R-:W4:Y:S03]  /*14ac0*/  LDL.LU R93, [R1+0x10c8] ;  /* 0x0010c800015d7983 */ /* 0x000f260000300800 */
[----:B------:R-:W-:Y:S01]  /*14ad0*/  PRMT R31, R3, 0x3340, R2 ;  /* 0x00003340031f7816 */ /* 0x000fe20000000002 */
[----:B------:R-:W-:Y:S01]  /*14ae0*/  @!P1 IMAD.MOV.U32 R2, RZ, RZ, R25 ;  /* 0x000000ffff029224 */ /* 0x000fe200078e0019 */
[----:B------:R-:W3:Y:S01]  /*14af0*/  LDL R7, [R1+0x22c] ;  /* 0x00022c0001077983 */ /* 0x000ee20000100800 */
[----:B------:R-:W-:-:S03]  /*14b00*/  @!P1 IMAD.MOV.U32 R3, RZ, RZ, R220 ;  /* 0x000000ffff039224 */ /* 0x000fc600078e00dc */
[----:B------:R-:W3:Y:S01]  /*14b10*/  LDL R6, [R1+0x230] ;  /* 0x0002300001067983 */ /* 0x000ee20000100800 */
[----:B--2---:R-:W-:-:S06]  /*14b20*/  PRMT R94, RZ, 0x7610, R94 ;  /* 0x00007610ff5e7816 */ /* 0x004fcc000000005e */
[----:B------:R0:W2:Y:S02]  /*14b30*/  @!P1 LDG.E.U8 R94, desc[UR10][R2.64] ;  /* 0x0000000a025e9981 */ /* 0x0000a4000c1e1100 */
[----:B0-----:R-:W-:Y:S02]  /*14b40*/  LOP3.LUT R3, R92, 0xffff, RZ, 0xc0, !PT ;  /* 0x0000ffff5c037812 */ /* 0x001fe400078ec0ff */
[----:B------:R-:W2:Y:S01]  /*14b50*/  LDL.LU R92, [R1+0x10c4] ;  /* 0x0010c400015c7983 */ /* 0x000ea20000300800 */
[----:B------:R-:W-:-:S03]  /*14b60*/  LOP3.LUT R2, R219, 0xffff, RZ, 0xc0, !PT ;  /* 0x0000ffffdb027812 */ /* 0x000fc600078ec0ff */
[----:B------:R-:W2:Y:S01]  /*14b70*/  LDL R220, [R1+0x210] ;  /* 0x0002100001dc7983 */ /* 0x000ea20000100800 */
[----:B------:R-:W-:Y:S01]  /*14b80*/  PRMT R219, R3, 0x3340, R2 ;  /* 0x0000334003db7816 */ /* 0x000fe20000000002 */
[----:B------:R-:W-:Y:S02]  /*14b90*/  @!P1 IMAD.MOV.U32 R2, RZ, RZ, R4 ;  /* 0x000000ffff029224 */ /* 0x000fe400078e0004 */
[----:B------:R-:W-:Y:S02]  /*14ba0*/  @!P1 IMAD.MOV.U32 R3, RZ, RZ, R5 ;  /* 0x000000ffff039224 */ /* 0x000fe400078e0005 */
[----:B------:R-:W2:Y:S04]  /*14bb0*/  LDL R5, [R1+0x1f0] ;  /* 0x0001f00001057983 */ /* 0x000ea80000100800 */
[----:B------:R-:W2:Y:S01]  /*14bc0*/  LDL.LU R4, [R1+0x104] ;  /* 0x0001040001047983 */ /* 0x000ea20000300800 */
[----:B----4-:R-:W-:-:S06]  /*14bd0*/  PRMT R93, RZ, 0x7610, R93 ;  /* 0x00007610ff5d7816 */ /* 0x010fcc000000005d */
[----:B------:R0:W4:Y:S02]  /*14be0*/  @!P1 LDG.E.U8 R93, desc[UR10][R2.64] ;  /* 0x0000000a025d9981 */ /* 0x000124000c1e1100 */
[----:B0-----:R-:W-:Y:S02]  /*14bf0*/  LOP3.LUT R3, R222, 0xffff, RZ, 0xc0, !PT ;  /* 0x0000ffffde037812 */ /* 0x001fe400078ec0ff */
[----:B------:R-:W-:Y:S01]  /*14c00*/  LOP3.LUT R2, R251, 0xffff, RZ, 0xc0, !PT ;  /* 0x0000fffffb027812 */ /* 0x000fe200078ec0ff */
[----:B------:R-:W4:Y:S03]  /*14c10*/  LDL.LU R222, [R1+0x1ec] ;  /* 0x0001ec0001de7983 */ /* 0x000f260000300800 */
[----:B------:R-:W-:Y:S01]  /*14c20*/  PRMT R25, R3, 0x3340, R2 ;  /* 0x0000334003197816 */ /* 0x000fe20000000002 */
[----:B---3--:R-:W-:Y:S02]  /*14c30*/  @!P1 IMAD.MOV.U32 R2, RZ, RZ, R6 ;  /* 0x000000ffff029224 */ /* 0x008fe400078e0006 */
[----:B------:R-:W-:-:S02]  /*14c40*/  @!P1 IMAD.MOV.U32 R3, RZ, RZ, R7 ;  /* 0x000000ffff039224 */ /* 0x000fc400078e0007 */
[----:B------:R-:W3:Y:S01]  /*14c50*/  LDL.LU R7, [R1+0x110] ;  /* 0x0001100001077983 */ /* 0x000ee20000300800 */
[----:B--2---:R-:W-:-:S06]  /*14c60*/  PRMT R92, RZ, 0x7610, R92 ;  /* 0x00007610ff5c7816 */ /* 0x004fcc000000005c */
[----:B------:R0:W2:Y:S02]  /*14c70*/  @!P1 LDG.E.U8 R92, desc[UR10][R2.64] ;  /* 0x0000000a025c9981 */ /* 0x0000a4000c1e1100 */
[----:B0-----:R-:W-:Y:S02]  /*14c80*/  LOP3.LUT R2, R89, 0xffff, RZ, 0xc0, !PT ;  /* 0x0000ffff59027812 */ /* 0x001fe400078ec0ff */
[----:B------:R-:W-:Y:S01]  /*14c90*/  LOP3.LUT R3, R29, 0xffff, RZ, 0xc0, !PT ;  /* 0x0000ffff1d037812 */ /* 0x000fe200078ec0ff */
[----:B------:R-:W4:Y:S03]  /*14ca0*/  LDL.LU R89, [R1+0x10c0] ;  /* 0x0010c00001597983 */ /* 0x000f260000300800 */
[----:B------:R-:W-:Y:S01]  /*14cb0*/  PRMT R29, R3, 0x3340, R2 ;  /* 0x00003340031d7816 */ /* 0x000fe20000000002 */
[----:B------:R-:W3:Y:S04]  /*14cc0*/  LDL R6, [R1+0x3c8] ;  /* 0x0003c80001067983 */ /* 0x000ee80000100800 */
[----:B------:R-:W2:Y:S01]  /*14cd0*/  LDL R2, [R1+0x20c] ;  /* 0x00020c0001027983 */ /* 0x000ea20000100800 */
[----:B------:R-:W-:Y:S01]  /*14ce0*/  PRMT R91, RZ, 0x7610, R91 ;  /* 0x00007610ff5b7816 */ /* 0x000fe2000000005b */
[----:B--2---:R-:W-:-:S02]  /*14cf0*/  @!P1 IMAD.MOV.U32 R3, RZ, RZ, R2 ;  /* 0x000000ffff039224 */ /* 0x004fc400078e0002 */
[----:B------:R-:W-:-:S05]  /*14d00*/  @!P1 IMAD.MOV.U32 R2, RZ, RZ, R220 ;  /* 0x000000ffff029224 */ /* 0x000fca00078e00dc */
[----:B------:R0:W2:Y:S01]  /*14d10*/  @!P1 LDG.E.U8 R91, desc[UR10][R2.64] ;  /* 0x0000000a025b9981 */ /* 0x0000a2000c1e1100 */
[----:B----4-:R-:W-:Y:S02]  /*14d20*/  PRMT R89, RZ, 0x7610, R89 ;  /* 0x00007610ff597816 */ /* 0x010fe40000000059 */
[----:B0-----:R-:W-:Y:S02]  /*14d30*/  LOP3.LUT R3, R88, 0xffff, RZ, 0xc0, !PT ;  /* 0x0000ffff58037812 */ /* 0x001fe400078ec0ff */
[----:B------:R-:W-:Y:S01]  /*14d40*/  LOP3.LUT R2, R217, 0xffff, RZ, 0xc0, !PT ;  /* 0x0000ffffd9027812 */ /* 0x000fe200078ec0ff */
[----:B------:R-:W4:Y:S03]  /*14d50*/  LDL.LU R88, [R1+0x10bc] ;  /* 0x0010bc0001587983 */ /* 0x000f260000300800 */
[----:B------:R-:W-:Y:S01]  /*14d60*/  PRMT R217, R3, 0x3340, R2 ;  /* 0x0000334003d97816 */ /* 0x000fe20000000002 */
[----:B------:R-:W-:Y:S01]  /*14d70*/  @!P1 IMAD.MOV.U32 R2, RZ, RZ, R5 ;  /* 0x000000ffff029224 */ /* 0x000fe200078e0005 */
[----:B------:R-:W2:Y:S01]  /*14d80*/  LDL R220, [R1+0x3a8] ;  /* 0x0003a80001dc7983 */ /* 0x000ea20000100800 */
[----:B------:R-:W-:-:S03]  /*14d90*/  @!P1 IMAD.MOV.U32 R3, RZ, RZ, R222 ;  /* 0x000000ffff039224 */ /* 0x000fc600078e00de */
[----:B------:R-:W2:Y:S04]  /*14da0*/  LDL.LU R5, [R1+0x118] ;  /* 0x0001180001057983 */ /* 0x000ea80000300800 */
[----:B------:R0:W-:Y:S04]  /*14db0*/  STL [R1+0xc94], R222 ;  /* 0x000c94de01007387 */ /* 0x0001e80000100800 */
[----:B------:R1:W2:Y:S04]  /*14dc0*/  @!P1 LDG.E.U8 R89, desc[UR10][R2.64] ;  /* 0x0000000a02599981 */ /* 0x0002a8000c1e1100 */
[----:B0-----:R-:W2:Y:S04]  /*14dd0*/  LDL R222, [R1+0x3a4] ;  /* 0x0003a40001de7983 */ /* 0x001ea80000100800 */
[----:B------:R-:W3:Y:S01]  /*14de0*/  LDL.LU R3, [R1+0x108] ;  /* 0x0001080001037983 */ /* 0x000ee20000300800 */
[----:B-1----:R-:W-:-:S02]  /*14df0*/  LOP3.LUT R2, R0, 0xffff, RZ, 0xc0, !PT ;  /* 0x0000ffff00027812 */ /* 0x002fc400078ec0ff */
[----:B---3--:R-:W-:-:S04]  /*14e00*/  LOP3.LUT R3, R3, 0xffff, RZ, 0xc0, !PT ;  /* 0x0000ffff03037812 */ /* 0x008fc800078ec0ff */
[----:B------:R-:W-:Y:S02]  /*14e10*/  PRMT R0, R3, 0x3340, R2 ;  /* 0x0000334003007816 */ /* 0x000fe40000000002 */
[----:B------:R-:W3:Y:S01]  /*14e20*/  LDL R2, [R1+0x3c4] ;  /* 0x0003c40001027983 */ /* 0x000ee20000100800 */
[----:B----4-:R-:W-:Y:S02]  /*14e30*/  PRMT R88, RZ, 0x7610, R88 ;  /* 0x00007610ff587816 */ /* 0x010fe40000000058 */
[----:B------:R-:W-:Y:S01]  /*14e40*/  PRMT R252, RZ, 0x7610, R252 ;  /* 0x00007610fffc7816 */ /* 0x000fe200000000fc */
[----:B---3--:R-:W-:Y:S02]  /*14e50*/  @!P1 IMAD.MOV.U32 R3, RZ, RZ, R2 ;  /* 0x000000ffff039224 */ /* 0x008fe400078e0002 */
[----:B------:R-:W-:Y:S02]  /*14e60*/  @!P1 IMAD.MOV.U32 R2, RZ, RZ, R6 ;  /* 0x000000ffff029224 */ /* 0x000fe400078e0006 */
[----:B------:R-:W3:Y:S04]  /*14e70*/  LDL.LU R6, [R1+0x114] ;  /* 0x0001140001067983 */ /* 0x000ee80000300800 */
[----:B------:R0:W4:Y:S02]  /*14e80*/  @!P1 LDG.E.U8 R88, desc[UR10][R2.64] ;  /* 0x0000000a02589981 */ /* 0x000124000c1e1100 */
[----:B0-----:R-:W-:-:S02]  /*14e90*/  LOP3.LUT R3, R4, 0xffff, RZ, 0xc0, !PT ;  /* 0x0000ffff04037812 */ /* 0x001fc400078ec0ff */
[----:B------:R-:W-:Y:S01]  /*14ea0*/  LOP3.LUT R2, R218, 0xffff, RZ, 0xc0, !PT ;  /* 0x0000ffffda027812 */ /* 0x000fe200078ec0ff */
[----:B------:R-:W3:Y:S03]  /*14eb0*/  LDL R4, [R1+0x368] ;  /* 0x0003680001047983 */ /* 0x000ee60000100800 */
[----:B------:R-:W-:Y:S01]  /*14ec0*/  PRMT R218, R3, 0x3340, R2 ;  /* 0x0000334003da7816 */ /* 0x000fe20000000002 */
[----:B--2---:R-:W-:Y:S02]  /*14ed0*/  @!P1 IMAD.MOV.U32 R2, RZ, RZ, R220 ;  /* 0x000000ffff029224 */ /* 0x004fe400078e00dc */
[----:B------:R-:W-:Y:S02]  /*14ee0*/  @!P1 IMAD.MOV.U32 R3, RZ, RZ, R222 ;  /* 0x000000ffff039224 */ /* 0x000fe400078e00de */
[----:B------:R-:W2:Y:S04]  /*14ef0*/  LDL.LU R222, [R1+0x120] ;  /* 0x0001200001de7983 */ /* 0x000ea80000300800 */
[----:B------:R0:W4:Y:S04]  /*14f00*/  @!P1 LDG.E.U8 R252, desc[UR10][R2.64] ;  /* 0x0000000a02fc9981 */ /* 0x000128000c1e1100 */
[----:B------:R-:W2:Y:S01]  /*14f10*/  LDL R220, [R1+0x348] ;  /* 0x0003480001dc7983 */ /* 0x000ea20000100800 */
[----:B0-----:R-:W-:-:S02]  /*14f20*/  LOP3.LUT R3, R7, 0xffff, RZ, 0xc0, !PT ;  /* 0x0000ffff07037812 */ /* 0x001fc400078ec0ff */
[----:B------:R-:W-:Y:S01]  /*14f30*/  LOP3.LUT R2, R216, 0xffff, RZ, 0xc0, !PT ;  /* 0x0000ffffd8027812 */ /* 0x000fe200078ec0ff */
[----:B------:R-:W4:Y:S03]  /*14f40*/  LDL.LU R7, [R1+0x11c] ;  /* 0x00011c0001077983 */ /* 0x000f260000300800 */
[----:B------:R-:W-:Y:S02]  /*14f50*/  PRMT R216, R3, 0x3340, R2 ;  /* 0x0000334003d87816 */ /* 0x000fe40000000002 */
[----:B------:R-:W3:Y:S04]  /*14f60*/  LDL R3, [R1+0x384] ;  /* 0x0003840001037983 */ /* 0x000ee80000100800 */
[----:B------:R-:W3:Y:S01]  /*14f70*/  LDL R2, [R1+0x388] ;  /* 0x0003880001027983 */ /* 0x000ee20000100800 */
[----:B------:R-:W-:-:S06]  /*14f80*/  PRMT R251, RZ, 0x7610, R251 ;  /* 0x00007610fffb7816 */ /* 0x000fcc00000000fb */
[----:B---3--:R0:W3:Y:S04]  /*14f90*/  @!P1 LDG.E.U8 R251, desc[UR10][R2.64] ;  /* 0x0000000a02fb9981 */ /* 0x0080e8000c1e1100 */
[----:B------:R-:W2:Y:S01]  /*14fa0*/  LDL.LU R3, [R1+0x10c] ;  /* 0x00010c0001037983 */ /* 0x000ea20000300800 */
[----:B0-----:R-:W-:Y:S02]  /*14fb0*/  LOP3.LUT R2, R153, 0xffff, RZ, 0xc0, !PT ;  /* 0x0000ffff99027812 */ /* 0x001fe400078ec0ff */
[----:B--2---:R-:W-:-:S04]  /*14fc0*/  LOP3.LUT R3, R3, 0xffff, RZ, 0xc0, !PT ;  /* 0x0000ffff03037812 */ /* 0x004fc800078ec0ff */
[----:B------:R-:W-:Y:S02]  /*14fd0*/  PRMT R153, R3, 0x3340, R2 ;  /* 0x0000334003997816 */ /* 0x000fe40000000002 */
[----:B------:R-:W2:Y:S01]  /*14fe0*/  LDL R2, [R1+0x364] ;  /* 0x0003640001027983 */ /* 0x000ea20000100800 */
[----:B------:R-:W-:Y:S01]  /*14ff0*/  PRMT R250, RZ, 0x7610, R250 ;  /* 0x00007610fffa7816 */ /* 0x000fe200000000fa */
[----:B--2---:R-:W-:Y:S02]  /*15000*/  @!P1 IMAD.MOV.U32 R3, RZ, RZ, R2 ;  /* 0x000000ffff039224 */ /* 0x004fe400078e0002 */
[----:B------:R-:W-:Y:S01]  /*15010*/  @!P1 IMAD.MOV.U32 R2, RZ, RZ, R4 ;  /* 0x000000ffff029224 */ /* 0x000fe200078e0004 */
[----:B------:R-:W-:Y:S01]  /*15020*/  PRMT R249, RZ, 0x7610, R249 ;  /* 0x00007610fff97816 */ /* 0x000fe200000000f9 */
[----:B------:R-:W2:Y:S04]  /*15030*/  LDL R4, [R1+0x308] ;  /* 0x0003080001047983 */ /* 0x000ea80000100800 */
[----:B------:R0:W3:Y:S02]  /*15040*/  @!P1 LDG.E.U8 R250, desc[UR10][R2.64] ;  /* 0x0000000a02fa9981 */ /* 0x0000e4000c1e1100 */
[----:B0-----:R-:W-:-:S02]  /*15050*/  LOP3.LUT R2, R155, 0xffff, RZ, 0xc0, !PT ;  /* 0x0000ffff9b027812 */ /* 0x001fc400078ec0ff */
[----:B------:R-:W-:Y:S02]  /*15060*/  LOP3.LUT R3, R5, 0xffff, RZ, 0xc0, !PT ;  /* 0x0000ffff05037812 */ /* 0x000fe400078ec0ff */
[----:B------:R-:W4:Y:S02]  /*15070*/  LDL R5, [R1+0x304] ;  /* 0x0003040001057983 */ /* 0x000f240000100800 */
[----:B------:R-:W-:Y:S02]  /*15080*/  PRMT R155, R3, 0x3340, R2 ;  /* 0x00003340039b7816 */ /* 0x000fe40000000002 */
[----:B------:R-:W2:Y:S02]  /*15090*/  LDL R2, [R1+0x344] ;  /* 0x0003440001027983 */ /* 0x000ea40000100800 */
[----:B--2---:R-:W-:Y:S02]  /*150a0*/  @!P1 IMAD.MOV.U32 R3, RZ, RZ, R2 ;  /* 0x000000ffff039224 */ /* 0x004fe400078e0002 */
[----:B------:R-:W-:-:S02]  /*150b0*/  @!P1 IMAD.MOV.U32 R2, RZ, RZ, R220 ;  /* 0x000000ffff029224 */ /* 0x000fc400078e00dc */
[----:B------:R-:W2:Y:S04]  /*150c0*/  LDL.LU R220, [R1+0x124] ;  /* 0x0001240001dc7983 */ /* 0x000ea80000300800 */
[----:B------:R0:W3:Y:S02]  /*150d0*/  @!P1 LDG.E.U8 R249, desc[UR10][R2.64] ;  /* 0x0000000a02f99981 */ /* 0x0000e4000c1e1100 */
[----:B0-----:R-:W-:Y:S02]  /*150e0*/  LOP3.LUT R3, R6, 0xffff, RZ, 0xc0, !PT ;  /* 0x0000ffff06037812 */ /* 0x001fe400078ec0ff */
[----:B------:R-:W-:Y:S01]  /*150f0*/  LOP3.LUT R2, R152, 0xffff, RZ, 0xc0, !PT ;  /* 0x0000ffff98027812 */ /* 0x000fe200078ec0ff */
[----:B------:R-:W3:Y:S03]  /*15100*/  LDL.LU R6, [R1+0x130] ;  /* 0x0001300001067983 */ /* 0x000ee60000300800 */
[----:B------:R-:W-:-:S02]  /*15110*/  PRMT R152, R3, 0x3340, R2 ;  /* 0x0000334003987816 */ /* 0x000fc40000000002 */
[----:B------:R-:W4:Y:S04]  /*15120*/  LDL R3, [R1+0x324] ;  /* 0x0003240001037983 */ /* 0x000f280000100800 */
[----:B------:R-:W4:Y:S01]  /*15130*/  LDL R2, [R1+0x328] ;  /* 0x0003280001027983 */ /* 0x000f220000100800 */
[----:B------:R-:W-:Y:S02]  /*15140*/  PRMT R248, RZ, 0x7610, R248 ;  /* 0x00007610fff87816 */ /* 0x000fe400000000f8 */
[----:B------:R-:W-:-:S04]  /*15150*/  PRMT R247, RZ, 0x7610, R247 ;  /* 0x00007610fff77816 */ /* 0x000fc800000000f7 */
[----:B----4-:R0:W4:Y:S02]  /*15160*/  @!P1 LDG.E.U8 R248, desc[UR10][R2.64] ;  /* 0x0000000a02f89981 */ /* 0x010124000c1e1100 */
[----:B0-----:R-:W-:Y:S02]  /*15170*/  LOP3.LUT R3, R222, 0xffff, RZ, 0xc0, !PT ;  /* 0x0000ffffde037812 */ /* 0x001fe400078ec0ff */
[----:B------:R-:W-:-:S04]  /*15180*/  LOP3.LUT R2, R154, 0xffff, RZ, 0xc0, !PT ;  /* 0x0000ffff9a027812 */ /* 0x000fc800078ec0ff */
[----:B------:R-:W-:Y:S01]  /*15190*/  PRMT R154, R3, 0x3340, R2 ;  /* 0x00003340039a7816 */ /* 0x000fe20000000002 */
[----:B------:R-:W-:Y:S02]  /*151a0*/  @!P1 IMAD.MOV.U32 R2, RZ, RZ, R4 ;  /* 0x000000ffff029224 */ /* 0x000fe400078e0004 */
[----:B------:R-:W-:Y:S01]  /*151b0*/  @!P1 IMAD.MOV.U32 R3, RZ, RZ, R5 ;  /* 0x000000ffff039224 */ /* 0x000fe200078e0005 */
[----:B------:R-:W4:Y:S04]  /*151c0*/  LDL.LU R4, [R1+0x12c] ;  /* 0x00012c0001047983 */ /* 0x000f280000300800 */
[----:B------:R0:W4:Y:S04]  /*151d0*/  @!P1 LDG.E.U8 R247, desc[UR10][R2.64] ;  /* 0x0000000a02f79981 */ /* 0x000128000c1e1100 */
[----:B------:R-:W3:Y:S01]  /*151e0*/  LDL R222, [R1+0x2a4] ;  /* 0x0002a40001de7983 */ /* 0x000ee20000100800 */
[----:B0-----:R-:W-:-:S02]  /*151f0*/  LOP3.LUT R3, R7, 0xffff, RZ, 0xc0, !PT ;  /* 0x0000ffff07037812 */ /* 0x001fc400078ec0ff */
[----:B------:R-:W-:Y:S01]  /*15200*/  LOP3.LUT R2, R157, 0xffff, RZ, 0xc0, !PT ;  /* 0x0000ffff9d027812 */ /* 0x000fe200078ec0ff */
[----:B------:R-:W4:Y:S03]  /*15210*/  LDL R7, [R1+0x2a8] ;  /* 0x0002a80001077983 */ /* 0x000f260000100800 */
[----:B------:R-:W-:Y:S01]  /*15220*/  PRMT R157, R3, 0x3340, R2 ;  /* 0x00003340039d7816 */ /* 0x000fe20000000002 */
[----:B------:R-:W3:Y:S04]  /*15230*/  LDL.LU R5, [R1+0x138] ;  /* 0x0001380001057983 */ /* 0x000ee80000300800 */
[----:B------:R-:W2:Y:S04]  /*15240*/  LDL R3, [R1+0x2e4] ;  /* 0x0002e40001037983 */ /* 0x000ea80000100800 */
[----:B------:R-:W2:Y:S01]  /*15250*/  LDL R2, [R1+0x2e8] ;  /* 0x0002e80001027983 */ /* 0x000ea20000100800 */
[----:B------:R-:W-:-:S06]  /*15260*/  PRMT R246, RZ, 0x7610, R246 ;  /* 0x00007610fff67816 */ /* 0x000fcc00000000f6 */
[----:B--2---:R0:W2:Y:S04]  /*15270*/  @!P1 LDG.E.U8 R246, desc[UR10][R2.64] ;  /* 0x0000000a02f69981 */ /* 0x0040a8000c1e1100 */
[----:B------:R-:W4:Y:S01]  /*15280*/  LDL.LU R3, [R1+0x128] ;  /* 0x0001280001037983 */ /* 0x000f220000300800 */
[----:B0-----:R-:W-:Y:S02]  /*15290*/  LOP3.LUT R2, R159, 0xffff, RZ, 0xc0, !PT ;  /* 0x0000ffff9f027812 */ /* 0x001fe400078ec0ff */
[----:B----4-:R-:W-:-:S04]  /*152a0*/  LOP3.LUT R3, R3, 0xffff, RZ, 0xc0, !PT ;  /* 0x0000ffff03037812 */ /* 0x010fc800078ec0ff */
[----:B------:R-:W-:Y:S02]  /*152b0*/  PRMT R159, R3, 0x3340, R2 ;  /* 0x00003340039f7816 */ /* 0x000fe40000000002 */
[----:B------:R-:W4:Y:S04]  /*152c0*/  LDL R3, [R1+0x2c4] ;  /* 0x0002c40001037983 */ /* 0x000f280000100800 */
[----:B------:R-:W4:Y:S01]  /*152d0*/  LDL R2, [R1+0x2c8] ;  /* 0x0002c80001027983 */ /* 0x000f220000100800 */
[----:B------:R-:W-:Y:S02]  /*152e0*/  PRMT R245, RZ, 0x7610, R245 ;  /* 0x00007610fff57816 */ /* 0x000fe400000000f5 */
[----:B------:R-:W-:-:S04]  /*152f0*/  PRMT R244, RZ, 0x7610, R244 ;  /* 0x00007610fff47816 */ /* 0x000fc800000000f4 */
[----:B----4-:R0:W4:Y:S02]  /*15300*/  @!P1 LDG.E.U8 R245, desc[UR10][R2.64] ;  /* 0x0000000a02f59981 */ /* 0x010124000c1e1100 */
[----:B0-----:R-:W-:Y:S02]  /*15310*/  LOP3.LUT R3, R220, 0xffff, RZ, 0xc0, !PT ;  /* 0x0000ffffdc037812 */ /* 0x001fe400078ec0ff */
[----:B------:R-:W-:Y:S01]  /*15320*/  LOP3.LUT R2, R156, 0xffff, RZ, 0xc0, !PT ;  /* 0x0000ffff9c027812 */ /* 0x000fe200078ec0ff */
[----:B------:R-:W2:Y:S03]  /*15330*/  LDL R220, [R1+0x268] ;  /* 0x0002680001dc7983 */ /* 0x000ea60000100800 */
[----:B------:R-:W-:Y:S01]  /*15340*/  PRMT R156, R3, 0x3340, R2 ;  /* 0x00003340039c7816 */ /* 0x000fe20000000002 */
[----:B------:R-:W-:Y:S02]  /*15350*/  @!P1 IMAD.MOV.U32 R2, RZ, RZ, R7 ;  /* 0x000000ffff029224 */ /* 0x000fe400078e0007 */
[----:B---3--:R-:W-:Y:S01]  /*15360*/  @!P1 IMAD.MOV.U32 R3, RZ, RZ, R222 ;  /* 0x000000ffff039224 */ /* 0x008fe200078e00de */
[----:B------:R-:W3:Y:S04]  /*15370*/  LDL.LU R7, [R1+0x140] ;  /* 0x0001400001077983 */ /* 0x000ee80000300800 */
[----:B------:R0:W4:Y:S02]  /*15380*/  @!P1 LDG.E.U8 R244, desc[UR10][R2.64] ;  /* 0x0000000a02f49981 */ /* 0x000124000c1e1100 */
[----:B0-----:R-:W-:-:S02]  /*15390*/  LOP3.LUT R3, R6, 0xffff, RZ, 0xc0, !PT ;  /* 0x0000ffff06037812 */ /* 0x001fc400078ec0ff */
[----:B------:R-:W-:Y:S01]  /*153a0*/  LOP3.LUT R2, R158, 0xffff, RZ, 0xc0, !PT ;  /* 0x0000ffff9e027812 */ /* 0x000fe200078ec0ff */
[----:B------:R-:W3:Y:S03]  /*153b0*/  LDL.LU R6, [R1+0x134] ;  /* 0x0001340001067983 */ /* 0x000ee60000300800 */
[----:B------:R-:W-:Y:S01]  /*153c0*/  PRMT R158, R3, 0x3340, R2 ;  /* 0x00003340039e7816 */ /* 0x000fe20000000002 */
[----:B------:R-:W4:Y:S04]  /*153d0*/  LDL R222, [R1+0x248] ;  /* 0x0002480001de7983 */ /* 0x000f280000100800 */
[----:B------:R-:W2:Y:S04]  /*153e0*/  LDL R3, [R1+0x284] ;  /* 0x0002840001037983 */ /* 0x000ea80000100800 */
[----:B------:R-:W2:Y:S01]  /*153f0*/  LDL R2, [R1+0x288] ;  /* 0x0002880001027983 */ /* 0x000ea20000100800 */
[----:B------:R-:W-:-:S06]  /*15400*/  PRMT R243, RZ, 0x7610, R243 ;  /* 0x00007610fff37816 */ /* 0x000fcc00000000f3 */
[----:B--2---:R0:W2:Y:S02]  /*15410*/  @!P1 LDG.E.U8 R243, desc[UR10][R2.64] ;  /* 0x0000000a02f39981 */ /* 0x0040a4000c1e1100 */
[----:B0-----:R-:W-:Y:S02]  /*15420*/  LOP3.LUT R2, R161, 0xffff, RZ, 0xc0, !PT ;  /* 0x0000ffffa1027812 */ /* 0x001fe400078ec0ff */
[----:B------:R-:W-:Y:S02]  /*15430*/  LOP3.LUT R3, R4, 0xffff, RZ, 0xc0, !PT ;  /* 0x0000ffff04037812 */ /* 0x000fe400078ec0ff */
[----:B------:R-:W-:Y:S01]  /*15440*/  PRMT R242, RZ, 0x7610, R242 ;  /* 0x00007610fff27816 */ /* 0x000fe200000000f2 */
[----:B------:R-:W3:Y:S01]  /*15450*/  LDL R4, [R1+0x228] ;  /* 0x0002280001047983 */ /* 0x000ee20000100800 */
[----:B------:R-:W-:-:S03]  /*15460*/  PRMT R161, R3, 0x3340, R2 ;  /* 0x0000334003a17816 */ /* 0x000fc60000000002 */
[----:B------:R-:W4:Y:S02]  /*15470*/  LDL R2, [R1+0x264] ;  /* 0x0002640001027983 */ /* 0x000f240000100800 */
[----:B----4-:R-:W-:Y:S02]  /*15480*/  @!P1 IMAD.MOV.U32 R3, RZ, RZ, R2 ;  /* 0x000000ffff039224 */ /* 0x010fe400078e0002 */
[----:B------:R-:W-:-:S05]  /*15490*/  @!P1 IMAD.MOV.U32 R2, RZ, RZ, R220 ;  /* 0x000000ffff029224 */ /* 0x000fca00078e00dc */
[----:B------:R0:W4:Y:S02]  /*154a0*/  @!P1 LDG.E.U8 R242, desc[UR10][R2.64] ;  /* 0x0000000a02f29981 */ /* 0x000124000c1e1100 */
[----:B0-----:R-:W-:Y:S02]  /*154b0*/  LOP3.LUT R2, R162, 0xffff, RZ, 0xc0, !PT ;  /* 0x0000ffffa2027812 */ /* 0x001fe400078ec0ff */
[----:B------:R-:W-:Y:S02]  /*154c0*/  LOP3.LUT R3, R5, 0xffff, RZ, 0xc0, !PT ;  /* 0x0000ffff05037812 */ /* 0x000fe400078ec0ff */
[----:B------:R-:W2:Y:S02]  /*154d0*/  LDL.LU R5, [R1+0x150] ;  /* 0x0001500001057983 */ /* 0x000ea40000300800 */
[----:B------:R-:W-:Y:S02]  /*154e0*/  PRMT R162, R3, 0x3340, R2 ;  /* 0x0000334003a27816 */ /* 0x000fe40000000002 */
[----:B------:R-:W4:Y:S04]  /*154f0*/  LDL.LU R220, [R1+0x204] ;  /* 0x0002040001dc7983 */ /* 0x000f280000300800 */
[----:B------:R-:W3:Y:S01]  /*15500*/  LDL R2, [R1+0x244] ;  /* 0x0002440001027983 */ /* 0x000ee20000100800 */
[----:B------:R-:W-:Y:S01]  /*15510*/  PRMT R241, RZ, 0x7610, R241 ;  /* 0x00007610fff17816 */ /* 0x000fe200000000f1 */
[----:B---3--:R-:W-:-:S02]  /*15520*/  @!P1 IMAD.MOV.U32 R3, RZ, RZ, R2 ;  /* 0x000000ffff039224 */ /* 0x008fc400078e0002 */
[----:B------:R-:W-:Y:S02]  /*15530*/  @!P1 IMAD.MOV.U32 R2, RZ, RZ, R222 ;  /* 0x000000ffff029224 */ /* 0x000fe400078e00de */
[----:B------:R-:W3:Y:S04]  /*15540*/  LDL.LU R222, [R1+0x148] ;  /* 0x0001480001de7983 */ /* 0x000ee80000300800 */
[----:B------:R0:W3:Y:S02]  /*15550*/  @!P1 LDG.E.U8 R241, desc[UR10][R2.64] ;  /* 0x0000000a02f19981 */ /* 0x0000e4000c1e1100 */
[----:B0-----:R-:W-:Y:S02]  /*15560*/  LOP3.LUT R2, R160, 0xffff, RZ, 0xc0, !PT ;  /* 0x0000ffffa0027812 */ /* 0x001fe400078ec0ff */
[----:B------:R-:W-:-:S02]  /*15570*/  LOP3.LUT R3, R221, 0xffff, RZ, 0xc0, !PT ;  /* 0x0000ffffdd037812 */ /* 0x000fc400078ec0ff */
[----:B------:R-:W2:Y:S02]  /*15580*/  LDL.LU R221, [R1+0x1e4] ;  /* 0x0001e40001dd7983 */ /* 0x000ea40000300800 */
[----:B------:R-:W-:Y:S02]  /*15590*/  PRMT R160, R3, 0x3340, R2 ;  /* 0x0000334003a07816 */ /* 0x000fe40000000002 */
[----:B------:R-:W4:Y:S01]  /*155a0*/  LDL R2, [R1+0x224] ;  /* 0x0002240001027983 */ /* 0x000f220000100800 */
[----:B------:R-:W-:Y:S01]  /*155b0*/  PRMT R240, RZ, 0x7610, R240 ;  /* 0x00007610fff07816 */ /* 0x000fe200000000f0 */
[----:B----4-:R-:W-:Y:S02]  /*155c0*/  @!P1 IMAD.MOV.U32 R3, RZ, RZ, R2 ;  /* 0x000000ffff039224 */ /* 0x010fe400078e0002 */
[----:B------:R-:W-:Y:S02]  /*155d0*/  @!P1 IMAD.MOV.U32 R2, RZ, RZ, R4 ;  /* 0x000000ffff029224 */ /* 0x000fe400078e0004 */
[----:B------:R-:W4:Y:S04]  /*155e0*/  LDL.LU R4, [R1+0x15c] ;  /* 0x00015c0001047983 */ /* 0x000f280000300800 */
[----:B------:R0:W4:Y:S02]  /*155f0*/  @!P1 LDG.E.U8 R240, desc[UR10][R2.64] ;  /* 0x0000000a02f09981 */ /* 0x000124000c1e1100 */
[----:B0-----:R-:W-:-:S02]  /*15600*/  LOP3.LUT R2, R6, 0xffff, RZ, 0xc0, !PT ;  /* 0x0000ffff06027812 */ /* 0x001fc400078ec0ff */
[----:B------:R-:W-:Y:S02]  /*15610*/  LOP3.LUT R3, R7, 0xffff, RZ, 0xc0, !PT ;  /* 0x0000ffff07037812 */ /* 0x000fe400078ec0ff */
[----:B------:R-:W4:Y:S02]  /*15620*/  LDL.LU R7, [R1+0x144] ;  /* 0x0001440001077983 */ /* 0x000f240000300800 */
[----:B------:R-:W-:Y:S01]  /*15630*/  PRMT R6, R3, 0x3340, R2 ;  /* 0x0000334003067816 */ /* 0x000fe20000000002 */
[----:B------:R-:W-:Y:S01]  /*15640*/  @!P1 IMAD.MOV.U32 R3, RZ, RZ, R220 ;  /* 0x000000ffff039224 */ /* 0x000fe200078e00dc */
[----:B------:R-:W3:Y:S04]  /*15650*/  LDL R2, [R1+0x208] ;  /* 0x0002080001027983 */ /* 0x000ee80000100800 */
[----:B------:R0:W-:Y:S04]  /*15660*/  STL [R1+0xc98], R220 ;  /* 0x000c98dc01007387 */ /* 0x0001e80000100800 */
[----:B0-----:R-:W2:Y:S01]  /*15670*/  LDL.LU R220, [R1+0x13c] ;  /* 0x00013c0001dc7983 */ /* 0x001ea20000300800 */
[----:B------:R-:W-:-:S06]  /*15680*/  PRMT R239, RZ, 0x7610, R239 ;  /* 0x00007610ffef7816 */ /* 0x000fcc00000000ef */
[----:B---3--:R0:W3:Y:S02]  /*15690*/  @!P1 LDG.E.U8 R239, desc[UR10][R2.64] ;  /* 0x0000000a02ef9981 */ /* 0x0080e4000c1e1100 */
[----:B0-----:R-:W-:Y:S02]  /*156a0*/  LOP3.LUT R2, R164, 0xffff, RZ, 0xc0, !PT ;  /* 0x0000ffffa4027812 */ /* 0x001fe400078ec0ff */
[----:B--2---:R-:W-:Y:S02]  /*156b0*/  LOP3.LUT R3, R220, 0xffff, RZ, 0xc0, !PT ;  /* 0x0000ffffdc037812 */ /* 0x004fe400078ec0ff */
[----:B------:R-:W2:Y:S02]  /*156c0*/  LDL.LU R220, [R1+0x174] ;  /* 0x0001740001dc7983 */ /* 0x000ea40000300800 */
[----:B------:R-:W-:Y:S02]  /*156d0*/  PRMT R164, R3, 0x3340, R2 ;  /* 0x0000334003a47816 */ /* 0x000fe40000000002 */
[----:B------:R-:W4:Y:S01]  /*156e0*/  LDL R2, [R1+0x1e8] ;  /* 0x0001e80001027983 */ /* 0x000f220000100800 */
[----:B------:R-:W-:Y:S01]  /*156f0*/  PRMT R238, RZ, 0x7610, R238 ;  /* 0x00007610ffee7816 */ /* 0x000fe200000000ee */
[----:B------:R-:W-:-:S02]  /*15700*/  @!P1 IMAD.MOV.U32 R3, RZ, RZ, R221 ;  /* 0x000000ffff039224 */ /* 0x000fc400078e00dd */
[----:B------:R0:W-:Y:S04]  /*15710*/  STL [R1+0xc9c], R221 ;  /* 0x000c9cdd01007387 */ /* 0x0001e80000100800 */
[----:B0-----:R-:W3:Y:S04]  /*15720*/  LDL R221, [R1+0x3c0] ;  /* 0x0003c00001dd7983 */ /* 0x001ee80000100800 */
[----:B----4-:R0:W4:Y:S02]  /*15730*/  @!P1 LDG.E.U8 R238, desc[UR10][R2.64] ;  /* 0x0000000a02ee9981 */ /* 0x010124000c1e1100 */
[----:B0-----:R-:W-:-:S02]  /*15740*/  LOP3.LUT R2, R165, 0xffff, RZ, 0xc0, !PT ;  /* 0x0000ffffa5027812 */ /* 0x001fc400078ec0ff */
[----:B------:R-:W-:Y:S02]  /*15750*/  LOP3.LUT R3, R5, 0xffff, RZ, 0xc0, !PT ;  /* 0x0000ffff05037812 */ /* 0x000fe400078ec0ff */
[----:B------:R-:W4:Y:S02]  /*15760*/  LDL.LU R5, [R1+0x168] ;  /* 0x0001680001057983 */ /* 0x000f240000300800 */
[----:B------:R-:W-:Y:S02]  /*15770*/  PRMT R165, R3, 0x3340, R2 ;  /* 0x0000334003a57816 */ /* 0x000fe40000000002 */
[----:B------:R-:W2:Y:S01]  /*15780*/  LDL R2, [R1+0x3bc] ;  /* 0x0003bc0001027983 */ /* 0x000ea20000100800 */
[----:B------:R-:W-:Y:S01]  /*15790*/  PRMT R237, RZ, 0x7610, R237 ;  /* 0x00007610ffed7816 */ /* 0x000fe200000000ed */
[----:B--2---:R-:W-:Y:S02]  /*157a0*/  @!P1 IMAD.MOV.U32 R3, RZ, RZ, R2 ;  /* 0x000000ffff039224 */ /* 0x004fe400078e0002 */
[----:B---3--:R-:W-:-:S02]  /*157b0*/  @!P1 IMAD.MOV.U32 R2, RZ, RZ, R221 ;  /* 0x000000ffff029224 */ /* 0x008fc400078e00dd */
[----:B------:R-:W2:Y:S04]  /*157c0*/  LDL R221, [R1+0x360] ;  /* 0x0003600001dd7983 */ /* 0x000ea80000100800 */
[----:B------:R0:W3:Y:S02]  /*157d0*/  @!P1 LDG.E.U8 R237, desc[UR10][R2.64] ;  /* 0x0000000a02ed9981 */ /* 0x0000e4000c1e1100 */
[----:B0-----:R-:W-:Y:S02]  /*157e0*/  LOP3.LUT R3, R222, 0xffff, RZ, 0xc0, !PT ;  /* 0x0000ffffde037812 */ /* 0x001fe400078ec0ff */
[----:B------:R-:W-:Y:S01]  /*157f0*/  LOP3.LUT R2, R163, 0xffff, RZ, 0xc0, !PT ;  /* 0x0000ffffa3027812 */ /* 0x000fe200078ec0ff */
[----:B------:R-:W3:Y:S03]  /*15800*/  LDL.LU R222, [R1+0x18c] ;  /* 0x00018c0001de7983 */ /* 0x000ee60000300800 */
[----:B------:R-:W-:-:S02]  /*15810*/  PRMT R163, R3, 0x3340, R2 ;  /* 0x0000334003a37816 */ /* 0x000fc40000000002 */
[----:B------:R-:W4:Y:S04]  /*15820*/  LDL R3, [R1+0x39c] ;  /* 0x00039c0001037983 */ /* 0x000f280000100800 */
[----:B------:R-:W4:Y:S01]  /*15830*/  LDL R2, [R1+0x3a0] ;  /* 0x0003a00001027983 */ /* 0x000f220000100800 */
[----:B------:R-:W-:-:S06]  /*15840*/  PRMT R236, RZ, 0x7610, R236 ;  /* 0x00007610ffec7816 */ /* 0x000fcc00000000ec */
[----:B----4-:R0:W4:Y:S02]  /*15850*/  @!P1 LDG.E.U8 R236, desc[UR10][R2.64] ;  /* 0x0000000a02ec9981 */ /* 0x010124000c1e1100 */
[----:B0-----:R-:W-:Y:S02]  /*15860*/  LOP3.LUT R3, R4, 0xffff, RZ, 0xc0, !PT ;  /* 0x0000ffff04037812 */ /* 0x001fe400078ec0ff */
[----:B------:R-:W-:Y:S01]  /*15870*/  LOP3.LUT R2, R7, 0xffff, RZ, 0xc0, !PT ;  /* 0x0000ffff07027812 */ /* 0x000fe200078ec0ff */
[----:B------:R-:W4:Y:S03]  /*15880*/  LDL.LU R4, [R1+0x180] ;  /* 0x0001800001047983 */ /* 0x000f260000300800 */
[----:B------:R-:W-:Y:S02]  /*15890*/  PRMT R7, R3, 0x3340, R2 ;  /* 0x0000334003077816 */ /* 0x000fe40000000002 */
[----:B------:R-:W2:Y:S04]  /*158a0*/  LDL R3, [R1+0x37c] ;  /* 0x00037c0001037983 */ /* 0x000ea80000100800 */
[----:B------:R-:W2:Y:S01]  /*158b0*/  LDL R2, [R1+0x380] ;  /* 0x0003800001027983 */ /* 0x000ea20000100800 */
[----:B------:R-:W-:-:S06]  /*158c0*/  PRMT R235, RZ, 0x7610, R235 ;  /* 0x00007610ffeb7816 */ /* 0x000fcc00000000eb */
[----:B--2---:R0:W2:Y:S04]  /*158d0*/  @!P1 LDG.E.U8 R235, desc[UR10][R2.64] ;  /* 0x0000000a02eb9981 */ /* 0x0040a8000c1e1100 */
[----:B------:R-:W3:Y:S01]  /*158e0*/  LDL.LU R3, [R1+0x158] ;  /* 0x0001580001037983 */ /* 0x000ee20000300800 */
[----:B0-----:R-:W-:Y:S02]  /*158f0*/  LOP3.LUT R2, R168, 0xffff, RZ, 0xc0, !PT ;  /* 0x0000ffffa8027812 */ /* 0x001fe400078ec0ff */
[----:B---3--:R-:W-:-:S04]  /*15900*/  LOP3.LUT R3, R3, 0xffff, RZ, 0xc0, !PT ;  /* 0x0000ffff03037812 */ /* 0x008fc800078ec0ff */
[----:B------:R-:W-:Y:S02]  /*15910*/  PRMT R168, R3, 0x3340, R2 ;  /* 0x0000334003a87816 */ /* 0x000fe40000000002 */
[----:B------:R-:W3:Y:S01]  /*15920*/  LDL R2, [R1+0x35c] ;  /* 0x00035c0001027983 */ /* 0x000ee20000100800 */
[----:B------:R-:W-:Y:S01]  /*15930*/  PRMT R234, RZ, 0x7610, R234 ;  /* 0x00007610ffea7816 */ /* 0x000fe200000000ea */
[----:B---3--:R-:W-:Y:S02]  /*15940*/  @!P1 IMAD.MOV.U32 R3, RZ, RZ, R2 ;  /* 0x000000ffff039224 */ /* 0x008fe400078e0002 */
[----:B------:R-:W-:Y:S01]  /*15950*/  @!P1 IMAD.MOV.U32 R2, RZ, RZ, R221 ;  /* 0x000000ffff029224 */ /* 0x000fe200078e00dd */
[----:B------:R-:W-:Y:S01]  /*15960*/  PRMT R233, RZ, 0x7610, R233 ;  /* 0x00007610ffe97816 */ /* 0x000fe200000000e9 */
[----:B------:R-:W3:Y:S04]  /*15970*/  LDL R221, [R1+0x2fc] ;  /* 0x0002fc0001dd7983 */ /* 0x000ee80000100800 */
[----:B------:R0:W2:Y:S02]  /*15980*/  @!P1 LDG.E.U8 R234, desc[UR10][R2.64] ;  /* 0x0000000a02ea9981 */ /* 0x0000a4000c1e1100 */
[----:B0-----:R-:W-:-:S02]  /*15990*/  LOP3.LUT R3, R220, 0xffff, RZ, 0xc0, !PT ;  /* 0x0000ffffdc037812 */ /* 0x001fc400078ec0ff */
[----:B------:R-:W-:Y:S01]  /*159a0*/  LOP3.LUT R2, R170, 0xffff, RZ, 0xc0, !PT ;  /* 0x0000ffffaa027812 */ /* 0x000fe200078ec0ff */
[----:B------:R-:W4:Y:S03]  /*159b0*/  LDL R220, [R1+0x300] ;  /* 0x0003000001dc7983 */ /* 0x000f260000100800 */
[----:B------:R-:W-:Y:S02]  /*159c0*/  PRMT R170, R3, 0x3340, R2 ;  /* 0x0000334003aa7816 */ /* 0x000fe40000000002 */
[----:B------:R-:W3:Y:S04]  /*159d0*/  LDL R3, [R1+0x33c] ;  /* 0x00033c0001037983 */ /* 0x000ee80000100800 */
[----:B------:R-:W3:Y:S04]  /*159e0*/  LDL R2, [R1+0x340] ;  /* 0x0003400001027983 */ /* 0x000ee80000100800 */
[----:B---3--:R0:W3:Y:S02]  /*159f0*/  @!P1 LDG.E.U8 R233, desc[UR10][R2.64] ;  /* 0x0000000a02e99981 */ /* 0x0080e4000c1e1100 */
[----:B0-----:R-:W-:-:S02]  /*15a00*/  LOP3.LUT R3, R5, 0xffff, RZ, 0xc0, !PT ;  /* 0x0000ffff05037812 */ /* 0x001fc400078ec0ff */
[----:B------:R-:W-:Y:S01]  /*15a10*/  LOP3.LUT R2, R167, 0xffff, RZ, 0xc0, !PT ;  /* 0x0000ffffa7027812 */ /* 0x000fe200078ec0ff */
[----:B------:R-:W2:Y:S03]  /*15a20*/  LDL.LU R5, [R1+0x1b8] ;  /* 0x0001b80001057983 */ /* 0x000ea60000300800 */
[----:B------:R-:W-:Y:S02]  /*15a30*/  PRMT R167, R3, 0x3340, R2 ;  /* 0x0000334003a77816 */ /* 0x000fe40000000002 */
[----:B------:R-:W4:Y:S04]  /*15a40*/  LDL R3, [R1+0x31c] ;  /* 0x00031c0001037983 */ /* 0x000f280000100800 */
[----:B------:R-:W4:Y:S01]  /*15a50*/  LDL R2, [R1+0x320] ;  /* 0x0003200001027983 */ /* 0x000f220000100800 */
[----:B------:R-:W-:-:S02]  /*15a60*/  PRMT R232, RZ, 0x7610, R232 ;  /* 0x00007610ffe87816 */ /* 0x000fc400000000e8 */
[----:B------:R-:W-:-:S04]  /*15a70*/  PRMT R231, RZ, 0x7610, R231 ;  /* 0x00007610ffe77816 */ /* 0x000fc800000000e7 */
[----:B----4-:R0:W4:Y:S02]  /*15a80*/  @!P1 LDG.E.U8 R232, desc[UR10][R2.64] ;  /* 0x0000000a02e89981 */ /* 0x010124000c1e1100 */
[----:B0-----:R-:W-:Y:S02]  /*15a90*/  LOP3.LUT R3, R222, 0xffff, RZ, 0xc0, !PT ;  /* 0x0000ffffde037812 */ /* 0x001fe400078ec0ff */
[----:B------:R-:W-:Y:S01]  /*15aa0*/  LOP3.LUT R2, R169, 0xffff, RZ, 0xc0, !PT ;  /* 0x0000ffffa9027812 */ /* 0x000fe200078ec0ff */
[----:B------:R-:W3:Y:S03]  /*15ab0*/  LDL.LU R222, [R1+0x1b0] ;  /* 0x0001b00001de7983 */ /* 0x000ee60000300800 */
[----:B------:R-:W-:Y:S01]  /*15ac0*/  PRMT R169, R3, 0x3340, R2 ;  /* 0x0000334003a97816 */ /* 0x000fe20000000002 */
[----:B------:R-:W-:Y:S02]  /*15ad0*/  @!P1 IMAD.MOV.U32 R2, RZ, RZ, R220 ;  /* 0x000000ffff029224 */ /* 0x000fe400078e00dc */
[----:B------:R-:W-:-:S02]  /*15ae0*/  @!P1 IMAD.MOV.U32 R3, RZ, RZ, R221 ;  /* 0x000000ffff039224 */ /* 0x000fc400078e00dd */
[----:B------:R-:W2:Y:S04]  /*15af0*/  LDL R221, [R1+0x29c] ;  /* 0x00029c0001dd7983 */ /* 0x000ea80000100800 */
[----:B------:R0:W4:Y:S02]  /*15b00*/  @!P1 LDG.E.U8 R231, desc[UR10][R2.64] ;  /* 0x0000000a02e79981 */ /* 0x000124000c1e1100 */
[----:B0-----:R-:W-:Y:S02]  /*15b10*/  LOP3.LUT R3, R4, 0xffff, RZ, 0xc0, !PT ;  /* 0x0000ffff04037812 */ /* 0x001fe400078ec0ff */
[----:B------:R-:W-:Y:S01]  /*15b20*/  LOP3.LUT R2, R172, 0xffff, RZ, 0xc0, !PT ;  /* 0x0000ffffac027812 */ /* 0x000fe200078ec0ff */
[----:B------:R-:W3:Y:S03]  /*15b30*/  LDL R4, [R1+0x2a0] ;  /* 0x0002a00001047983 */ /* 0x000ee60000100800 */
[----:B------:R-:W-:Y:S01]  /*15b40*/  PRMT R172, R3, 0x3340, R2 ;  /* 0x0000334003ac7816 */ /* 0x000fe20000000002 */
[----:B------:R-:W4:Y:S04]  /*15b50*/  LDL.LU R220, [R1+0x1cc] ;  /* 0x0001cc0001dc7983 */ /* 0x000f280000300800 */
        /* <DEDUP_REMOVED lines=8> */
[----:B------:R-:W3:Y:S04]  /*15be0*/  LDL R3, [R1+0x2bc] ;  /* 0x0002bc0001037983 */ /* 0x000ee80000100800 */
[----:B------:R-:W3:Y:S01]  /*15bf0*/  LDL R2, [R1+0x2c0] ;  /* 0x0002c00001027983 */ /* 0x000ee20000100800 */
[----:B------:R-:W-:-:S06]  /*15c00*/  PRMT R229, RZ, 0x7610, R229 ;  /* 0x00007610ffe57816 */ /* 0x000fcc00000000e5 */
[----:B---3--:R0:W3:Y:S04]  /*15c10*/  @!P1 LDG.E.U8 R229, desc[UR10][R2.64] ;  /* 0x0000000a02e59981 */ /* 0x0080e8000c1e1100 */
[----:B------:R-:W4:Y:S01]  /*15c20*/  LDL.LU R3, [R1+0x198] ;  /* 0x0001980001037983 */ /* 0x000f220000300800 */
[----:B0-----:R-:W-:Y:S02]  /*15c30*/  LOP3.LUT R2, R171, 0xffff, RZ, 0xc0, !PT ;  /* 0x0000ffffab027812 */ /* 0x001fe400078ec0ff */
[----:B------:R-:W-:Y:S02]  /*15c40*/  PRMT R228, RZ, 0x7610, R228 ;  /* 0x00007610ffe47816 */ /* 0x000fe400000000e4 */
[----:B----4-:R-:W-:-:S04]  /*15c50*/  LOP3.LUT R3, R3, 0xffff, RZ, 0xc0, !PT ;  /* 0x0000ffff03037812 */ /* 0x010fc800078ec0ff */
[----:B------:R-:W-:Y:S01]  /*15c60*/  PRMT R171, R3, 0x3340, R2 ;  /* 0x0000334003ab7816 */ /* 0x000fe20000000002 */
[----:B------:R-:W-:Y:S02]  /*15c70*/  @!P1 IMAD.MOV.U32 R2, RZ, RZ, R4 ;  /* 0x000000ffff029224 */ /* 0x000fe400078e0004 */
[----:B------:R-:W-:-:S05]  /*15c80*/  @!P1 IMAD.MOV.U32 R3, RZ, RZ, R221 ;  /* 0x000000ffff039224 */ /* 0x000fca00078e00dd */
[----:B------:R0:W4:Y:S02]  /*15c90*/  @!P1 LDG.E.U8 R228, desc[UR10][R2.64] ;  /* 0x0000000a02e49981 */ /* 0x000124000c1e1100 */
[----:B0-----:R-:W-:Y:S02]  /*15ca0*/  LOP3.LUT R3, R5, 0xffff, RZ, 0xc0, !PT ;  /* 0x0000ffff05037812 */ /* 0x001fe400078ec0ff */
[----:B------:R-:W-:Y:S01]  /*15cb0*/  LOP3.LUT R2, R173, 0xffff, RZ, 0xc0, !PT ;  /* 0x0000ffffad027812 */ /* 0x000fe200078ec0ff */
[----:B------:R-:W2:Y:S03]  /*15cc0*/  LDL.LU R5, [R1+0x1d0] ;  /* 0x0001d00001057983 */ /* 0x000ea60000300800 */
[----:B------:R-:W-:Y:S01]  /*15cd0*/  PRMT R173, R3, 0x3340, R2 ;  /* 0x0000334003ad7816 */ /* 0x000fe20000000002 */
[----:B------:R-:W3:Y:S04]  /*15ce0*/  LDL.LU R4, [R1+0x1c8] ;  /* 0x0001c80001047983 */ /* 0x000ee80000300800 */
[----:B------:R-:W4:Y:S04]  /*15cf0*/  LDL.LU R221, [R1+0x23c] ;  /* 0x00023c0001dd7983 */ /* 0x000f280000300800 */
[----:B------:R-:W2:Y:S04]  /*15d00*/  LDL R3, [R1+0x27c] ;  /* 0x00027c0001037983 */ /* 0x000ea80000100800 */
[----:B------:R-:W2:Y:S01]  /*15d10*/  LDL R2, [R1+0x280] ;  /* 0x0002800001027983 */ /* 0x000ea20000100800 */
[----:B------:R-:W-:-:S06]  /*15d20*/  PRMT R227, RZ, 0x7610, R227 ;  /* 0x00007610ffe37816 */ /* 0x000fcc00000000e3 */
[----:B--2---:R0:W2:Y:S02]  /*15d30*/  @!P1 LDG.E.U8 R227, desc[UR10][R2.64] ;  /* 0x0000000a02e39981 */ /* 0x0040a4000c1e1100 */
[----:B0-----:R-:W-:Y:S02]  /*15d40*/  LOP3.LUT R3, R222, 0xffff, RZ, 0xc0, !PT ;  /* 0x0000ffffde037812 */ /* 0x001fe400078ec0ff */
[----:B------:R-:W-:Y:S01]  /*15d50*/  LOP3.LUT R2, R176, 0xffff, RZ, 0xc0, !PT ;  /* 0x0000ffffb0027812 */ /* 0x000fe200078ec0ff */
[----:B------:R-:W3:Y:S03]  /*15d60*/  LDL.LU R222, [R1+0x21c] ;  /* 0x00021c0001de7983 */ /* 0x000ee60000300800 */
[----:B------:R-:W-:Y:S02]  /*15d70*/  PRMT R176, R3, 0x3340, R2 ;  /* 0x0000334003b07816 */ /* 0x000fe40000000002 */
[----:B------:R-:W4:Y:S04]  /*15d80*/  LDL R3, [R1+0x25c] ;  /* 0x00025c0001037983 */ /* 0x000f280000100800 */
[----:B------:R-:W4:Y:S01]  /*15d90*/  LDL R2, [R1+0x260] ;  /* 0x0002600001027983 */ /* 0x000f220000100800 */
[----:B------:R-:W-:-:S06]  /*15da0*/  PRMT R226, RZ, 0x7610, R226 ;  /* 0x00007610ffe27816 */ /* 0x000fcc00000000e2 */
[----:B----4-:R0:W4:Y:S02]  /*15db0*/  @!P1 LDG.E.U8 R226, desc[UR10][R2.64] ;  /* 0x0000000a02e29981 */ /* 0x010124000c1e1100 */
[----:B0-----:R-:W-:Y:S02]  /*15dc0*/  LOP3.LUT R2, R178, 0xffff, RZ, 0xc0, !PT ;  /* 0x0000ffffb2027812 */ /* 0x001fe400078ec0ff */
[----:B------:R-:W-:Y:S02]  /*15dd0*/  LOP3.LUT R3, R220, 0xffff, RZ, 0xc0, !PT ;  /* 0x0000ffffdc037812 */ /* 0x000fe400078ec0ff */
[----:B------:R-:W2:Y:S02]  /*15de0*/  LDL.LU R220, [R1+0x200] ;  /* 0x0002000001dc7983 */ /* 0x000ea40000300800 */
[----:B------:R-:W-:Y:S02]  /*15df0*/  PRMT R178, R3, 0x3340, R2 ;  /* 0x0000334003b27816 */ /* 0x000fe40000000002 */
[----:B------:R-:W3:Y:S01]  /*15e00*/  LDL R2, [R1+0x240] ;  /* 0x0002400001027983 */ /* 0x000ee20000100800 */
[----:B------:R-:W-:Y:S01]  /*15e10*/  PRMT R225, RZ, 0x7610, R225 ;  /* 0x00007610ffe17816 */ /* 0x000fe200000000e1 */
[----:B------:R-:W-:-:S05]  /*15e20*/  @!P1 IMAD.MOV.U32 R3, RZ, RZ, R221 ;  /* 0x000000ffff039224 */ /* 0x000fca00078e00dd */
[----:B---3--:R0:W3:Y:S04]  /*15e30*/  @!P1 LDG.E.U8 R225, desc[UR10][R2.64] ;  /* 0x0000000a02e19981 */ /* 0x0080e8000c1e1100 */
[----:B------:R-:W4:Y:S01]  /*15e40*/  LDL.LU R3, [R1+0x1c4] ;  /* 0x0001c40001037983 */ /* 0x000f220000300800 */
[----:B0-----:R-:W-:Y:S02]  /*15e50*/  LOP3.LUT R2, R175, 0xffff, RZ, 0xc0, !PT ;  /* 0x0000ffffaf027812 */ /* 0x001fe400078ec0ff */
[----:B----4-:R-:W-:-:S04]  /*15e60*/  LOP3.LUT R3, R3, 0xffff, RZ, 0xc0, !PT ;  /* 0x0000ffff03037812 */ /* 0x010fc800078ec0ff */
[----:B------:R-:W-:Y:S02]  /*15e70*/  PRMT R175, R3, 0x3340, R2 ;  /* 0x0000334003af7816 */ /* 0x000fe40000000002 */
[----:B------:R-:W4:Y:S01]  /*15e80*/  LDL R2, [R1+0x220] ;  /* 0x0002200001027983 */ /* 0x000f220000100800 */
[----:B------:R-:W-:Y:S01]  /*15e90*/  PRMT R224, RZ, 0x7610, R224 ;  /* 0x00007610ffe07816 */ /* 0x000fe200000000e0 */
[----:B------:R-:W-:-:S05]  /*15ea0*/  @!P1 IMAD.MOV.U32 R3, RZ, RZ, R222 ;  /* 0x000000ffff039224 */ /* 0x000fca00078e00de */
[----:B----4-:R0:W4:Y:S04]  /*15eb0*/  @!P1 LDG.E.U8 R224, desc[UR10][R2.64] ;  /* 0x0000000a02e09981 */ /* 0x010128000c1e1100 */
[----:B------:R-:W2:Y:S01]  /*15ec0*/  LDL.LU R3, [R1+0x1d4] ;  /* 0x0001d40001037983 */ /* 0x000ea20000300800 */
[----:B0-----:R-:W-:Y:S02]  /*15ed0*/  LOP3.LUT R2, R177, 0xffff, RZ, 0xc0, !PT ;  /* 0x0000ffffb1027812 */ /* 0x001fe400078ec0ff */
[----:B--2---:R-:W-:-:S04]  /*15ee0*/  LOP3.LUT R3, R3, 0xffff, RZ, 0xc0, !PT ;  /* 0x0000ffff03037812 */ /* 0x004fc800078ec0ff */
[----:B------:R-:W-:Y:S02]  /*15ef0*/  PRMT R177, R3, 0x3340, R2 ;  /* 0x0000334003b17816 */ /* 0x000fe40000000002 */
[----:B------:R-:W2:Y:S01]  /*15f00*/  LDL R2, [R1+0x1fc] ;  /* 0x0001fc0001027983 */ /* 0x000ea20000100800 */
[----:B------:R-:W-:Y:S02]  /*15f10*/  PRMT R223, RZ, 0x7610, R223 ;  /* 0x00007610ffdf7816 */ /* 0x000fe400000000df */
[----:B------:R-:W-:Y:S01]  /*15f20*/  LOP3.LUT R5, R5, 0xffff, RZ, 0xc0, !PT ;  /* 0x0000ffff05057812 */ /* 0x000fe200078ec0ff */
[----:B--2---:R-:W-:Y:S02]  /*15f30*/  @!P1 IMAD.MOV.U32 R3, RZ, RZ, R2 ;  /* 0x000000ffff039224 */ /* 0x004fe400078e0002 */
[----:B------:R-:W-:-:S05]  /*15f40*/  @!P1 IMAD.MOV.U32 R2, RZ, RZ, R220 ;  /* 0x000000ffff029224 */ /* 0x000fca00078e00dc */
[----:B------:R0:W2:Y:S02]  /*15f50*/  @!P1 LDG.E.U8 R223, desc[UR10][R2.64] ;  /* 0x0000000a02df9981 */ /* 0x0000a4000c1e1100 */
[----:B0-----:R-:W-:Y:S02]  /*15f60*/  LOP3.LUT R3, R4, 0xffff, RZ, 0xc0, !PT ;  /* 0x0000ffff04037812 */ /* 0x001fe400078ec0ff */
[----:B------:R-:W-:-:S04]  /*15f70*/  LOP3.LUT R4, R205, 0xffff, RZ, 0xc0, !PT ;  /* 0x0000ffffcd047812 */ /* 0x000fc800078ec0ff */
[----:B------:R-:W-:Y:S02]  /*15f80*/  PRMT R205, R5, 0x3340, R4 ;  /* 0x0000334005cd7816 */ /* 0x000fe40000000004 */
[----:B------:R-:W3:Y:S04]  /*15f90*/  LDL.LU R5, [R1+0x1a8] ;  /* 0x0001a80001057983 */ /* 0x000ee80000300800 */
[----:B------:R-:W4:Y:S01]  /*15fa0*/  LDL.LU R4, [R1+0x19c] ;  /* 0x00019c0001047983 */ /* 0x000f220000300800 */
[----:B------:R-:W-:-:S04]  /*15fb0*/  LOP3.LUT R2, R181, 0xffff, RZ, 0xc0, !PT ;  /* 0x0000ffffb5027812 */ /* 0x000fc800078ec0ff */
[----:B------:R-:W-:Y:S02]  /*15fc0*/  PRMT R181, R3, 0x3340, R2 ;  /* 0x0000334003b57816 */ /* 0x000fe40000000002 */
[----:B------:R-:W-:Y:S02]  /*15fd0*/  LOP3.LUT R2, R179, 0xffff, RZ, 0xc0, !PT ;  /* 0x0000ffffb3027812 */ /* 0x000fe400078ec0ff */
[----:B---3--:R-:W-:Y:S02]  /*15fe0*/  LOP3.LUT R5, R5, 0xffff, RZ, 0xc0, !PT ;  /* 0x0000ffff05057812 */ /* 0x008fe400078ec0ff */
[----:B----4-:R-:W-:Y:S02]  /*15ff0*/  LOP3.LUT R3, R4, 0xffff, RZ, 0xc0, !PT ;  /* 0x0000ffff04037812 */ /* 0x010fe400078ec0ff */
[----:B------:R-:W-:-:S04]  /*16000*/  LOP3.LUT R4, R180, 0xffff, RZ, 0xc0, !PT ;  /* 0x0000ffffb4047812 */ /* 0x000fc800078ec0ff */
[----:B------:R-:W-:Y:S02]  /*16010*/  PRMT R179, R5, 0x3340, R4 ;  /* 0x0000334005b37816 */ /* 0x000fe40000000004 */
[----:B------:R-:W3:Y:S04]  /*16020*/  LDL.LU R5, [R1+0x178] ;  /* 0x0001780001057983 */ /* 0x000ee80000300800 */
[----:B------:R-:W4:Y:S01]  /*16030*/  LDL.LU R4, [R1+0x16c] ;  /* 0x00016c0001047983 */ /* 0x000f220000300800 */
[----:B------:R-:W-:Y:S02]  /*16040*/  PRMT R180, R3, 0x3340, R2 ;  /* 0x0000334003b47816 */ /* 0x000fe40000000002 */
[----:B------:R-:W-:Y:S02]  /*16050*/  LOP3.LUT R2, R122, 0xffff, RZ, 0xc0, !PT ;  /* 0x0000ffff7a027812 */ /* 0x000fe400078ec0ff */
[----:B---3--:R-:W-:-:S02]  /*16060*/  LOP3.LUT R5, R5, 0xffff, RZ, 0xc0, !PT ;  /* 0x0000ffff05057812 */ /* 0x008fc400078ec0ff */
[----:B----4-:R-:W-:Y:S02]  /*16070*/  LOP3.LUT R3, R4, 0xffff, RZ, 0xc0, !PT ;  /* 0x0000ffff04037812 */ /* 0x010fe400078ec0ff */
[----:B------:R-:W-:-:S04]  /*16080*/  LOP3.LUT R4, R184, 0xffff, RZ, 0xc0, !PT ;  /* 0x0000ffffb8047812 */ /* 0x000fc800078ec0ff */
[----:B------:R-:W-:Y:S02]  /*16090*/  PRMT R122, R5, 0x3340, R4 ;  /* 0x00003340057a7816 */ /* 0x000fe40000000004 */
[----:B------:R-:W3:Y:S04]  /*160a0*/  LDL.LU R5, [R1+0x154] ;  /* 0x0001540001057983 */ /* 0x000ee80000300800 */
[----:B------:R-:W4:Y:S01]  /*160b0*/  LDL.LU R4, [R1+0x14c] ;  /* 0x00014c0001047983 */ /* 0x000f220000300800 */
[----:B------:R-:W-:Y:S02]  /*160c0*/  PRMT R184, R3, 0x3340, R2 ;  /* 0x0000334003b87816 */ /* 0x000fe40000000002 */
[----:B------:R-:W-:Y:S02]  /*160d0*/  LOP3.LUT R2, R182, 0xffff, RZ, 0xc0, !PT ;  /* 0x0000ffffb6027812 */ /* 0x000fe400078ec0ff */
[----:B------:R-:W-:-:S02]  /*160e0*/  PRMT R6, R162, 0x5410, R6 ;  /* 0x00005410a2067816 */ /* 0x000fc40000000006 */
[----:B------:R-:W-:Y:S02]  /*160f0*/  PRMT R7, R165, 0x5410, R7 ;  /* 0x00005410a5077816 */ /* 0x000fe40000000007 */
[----:B---3--:R-:W-:Y:S02]  /*16100*/  LOP3.LUT R5, R5, 0xffff, RZ, 0xc0, !PT ;  /* 0x0000ffff05057812 */ /* 0x008fe400078ec0ff */
[----:B----4-:R-:W-:Y:S02]  /*16110*/  LOP3.LUT R3, R4, 0xffff, RZ, 0xc0, !PT ;  /* 0x0000ffff04037812 */ /* 0x010fe400078ec0ff */
[----:B------:R-:W-:Y:S02]  /*16120*/  LOP3.LUT R4, R183, 0xffff, RZ, 0xc0, !PT ;  /* 0x0000ffffb7047812 */ /* 0x000fe400078ec0ff */
[----:B------:R-:W-:Y:S02]  /*16130*/  PRMT R183, R3, 0x3340, R2 ;  /* 0x0000334003b77816 */ /* 0x000fe40000000002 */
[----:B------:R-:W-:-:S02]  /*16140*/  LOP3.LUT R3, R84, 0xffff, RZ, 0xc0, !PT ;  /* 0x0000ffff54037812 */ /* 0x000fc400078ec0ff */
[----:B------:R-:W-:Y:S02]  /*16150*/  LOP3.LUT R2, R186, 0xffff, RZ, 0xc0, !PT ;  /* 0x0000ffffba027812 */ /* 0x000fe400078ec0ff */
[----:B------:R-:W-:Y:S02]  /*16160*/  PRMT R182, R5, 0x3340, R4 ;  /* 0x0000334005b67816 */ /* 0x000fe40000000004 */
[----:B------:R-:W-:Y:S02]  /*16170*/  LOP3.LUT R5, R86, 0xffff, RZ, 0xc0, !PT ;  /* 0x0000ffff56057812 */ /* 0x000fe400078ec0ff */
[----:B------:R-:W-:Y:S01]  /*16180*/  LOP3.LUT R4, R188, 0xffff, RZ, 0xc0, !PT ;  /* 0x0000ffffbc047812 */ /* 0x000fe200078ec0ff */
[----:B------:R-:W3:Y:S01]  /*16190*/  LDL.LU R86, [R1+0x10b8] ;  /* 0x0010b80001567983 */ /* 0x000ee20000300800 */
[----:B------:R-:W-:Y:S02]  /*161a0*/  PRMT R188, R3, 0x3340, R2 ;  /* 0x0000334003bc7816 */ /* 0x000fe40000000002 */
[----:B------:R-:W-:Y:S01]  /*161b0*/  LOP3.LUT R3, R80, 0xffff, RZ, 0xc0, !PT ;  /* 0x0000ffff50037812 */ /* 0x000fe200078ec0ff */
[----:B------:R-:W4:Y:S01]  /*161c0*/  LDL.LU R84, [R1+0x10b4] ;  /* 0x0010b40001547983 */ /* 0x000f220000300800 */
[----:B------:R-:W-:-:S02]  /*161d0*/  LOP3.LUT R2, R185, 0xffff, RZ, 0xc0, !PT ;  /* 0x0000ffffb9027812 */ /* 0x000fc400078ec0ff */
        /* <DEDUP_REMOVED lines=62> */
[----:B------:R-:W3:Y:S01]  /*165c0*/  LDL.LU R64, [R1+0x1074] ;  /* 0x0010740001407983 */ /* 0x000ee20000300800 */
        /* <DEDUP_REMOVED lines=110> */
[----:B------:R-:W-:Y:S02]  /*16cb0*/  LOP3.LUT R3, R133, 0xffff, RZ, 0xc0, !PT ;  /* 0x0000ffff85037812 */ /* 0x000fe400078ec0ff */
[----:B------:R-:W-:-:S02]  /*16cc0*/  LOP3.LUT R2, R131, 0xffff, RZ, 0xc0, !PT ;  /* 0x0000ffff83027812 */ /* 0x000fc400078ec0ff */
[----:B------:R-:W-:Y:S02]  /*16cd0*/  PRMT R136, R5, 0x3340, R4 ;  /* 0x0000334005887816 */ /* 0x000fe40000000004 */
[----:B------:R-:W-:Y:S02]  /*16ce0*/  LOP3.LUT R5, R135, 0xffff, RZ, 0xc0, !PT ;  /* 0x0000ffff87057812 */ /* 0x000fe400078ec0ff */
[----:B------:R-:W-:Y:S02]  /*16cf0*/  LOP3.LUT R4, R132, 0xffff, RZ, 0xc0, !PT ;  /* 0x0000ffff84047812 */ /* 0x000fe400078ec0ff */
[----:B------:R-:W-:Y:S02]  /*16d00*/  PRMT R135, R3, 0x3340, R2 ;  /* 0x0000334003877816 */ /* 0x000fe40000000002 */
[----:B------:R-:W-:Y:S02]  /*16d10*/  LOP3.LUT R3, R129, 0xffff, RZ, 0xc0, !PT ;  /* 0x0000ffff81037812 */ /* 0x000fe400078ec0ff */
[----:B------:R-:W-:-:S02]  /*16d20*/  LOP3.LUT R2, R127, 0xffff, RZ, 0xc0, !PT ;  /* 0x0000ffff7f027812 */ /* 0x000fc400078ec0ff */
[----:B------:R-:W-:Y:S02]  /*16d30*/  PRMT R137, R5, 0x3340, R4 ;  /* 0x0000334005897816 */ /* 0x000fe40000000004 */
[----:B------:R-:W-:Y:S02]  /*16d40*/  LOP3.LUT R5, R130, 0xffff, RZ, 0xc0, !PT ;  /* 0x0000ffff82057812 */ /* 0x000fe400078ec0ff */
[----:B------:R-:W-:Y:S02]  /*16d50*/  PRMT R130, R3, 0x3340, R2 ;  /* 0x0000334003827816 */ /* 0x000fe40000000002 */
[----:B------:R-:W-:Y:S02]  /*16d60*/  LOP3.LUT R4, R128, 0xffff, RZ, 0xc0, !PT ;  /* 0x0000ffff80047812 */ /* 0x000fe400078ec0ff */
[----:B------:R-:W-:Y:S02]  /*16d70*/  LOP3.LUT R3, R125, 0xffff, RZ, 0xc0, !PT ;  /* 0x0000ffff7d037812 */ /* 0x000fe400078ec0ff */
[----:B------:R-:W-:-:S02]  /*16d80*/  LOP3.LUT R2, R123, 0xffff, RZ, 0xc0, !PT ;  /* 0x0000ffff7b027812 */ /* 0x000fc400078ec0ff */
[----:B------:R-:W-:Y:S02]  /*16d90*/  PRMT R132, R5, 0x3340, R4 ;  /* 0x0000334005847816 */ /* 0x000fe40000000004 */
[----:B------:R-:W-:Y:S02]  /*16da0*/  PRMT R131, R3, 0x3340, R2 ;  /* 0x0000334003837816 */ /* 0x000fe40000000002 */
[----:B------:R-:W-:Y:S02]  /*16db0*/  LOP3.LUT R5, R126, 0xffff, RZ, 0xc0, !PT ;  /* 0x0000ffff7e057812 */ /* 0x000fe400078ec0ff */
[----:B------:R-:W-:Y:S02]  /*16dc0*/  LOP3.LUT R4, R124, 0xffff, RZ, 0xc0, !PT ;  /* 0x0000ffff7c047812 */ /* 0x000fe400078ec0ff */
[----:B------:R-:W-:Y:S02]  /*16dd0*/  LOP3.LUT R3, R22, 0xffff, RZ, 0xc0, !PT ;  /* 0x0000ffff16037812 */ /* 0x000fe400078ec0ff */
[----:B------:R-:W-:-:S02]  /*16de0*/  LOP3.LUT R2, R20, 0xffff, RZ, 0xc0, !PT ;  /* 0x0000ffff14027812 */ /* 0x000fc400078ec0ff */
[----:B------:R-:W-:Y:S02]  /*16df0*/  PRMT R133, R5, 0x3340, R4 ;  /* 0x0000334005857816 */ /* 0x000fe40000000004 */
[----:B------:R-:W-:Y:S02]  /*16e00*/  PRMT R126, R3, 0x3340, R2 ;  /* 0x00003340037e7816 */ /* 0x000fe40000000002 */
[----:B------:R-:W-:Y:S02]  /*16e10*/  PRMT R20, R47, 0x5410, R36 ;  /* 0x000054102f147816 */ /* 0x000fe40000000024 */
[----:B------:R-:W-:Y:S01]  /*16e20*/  LOP3.LUT R4, R21, 0xffff, RZ, 0xc0, !PT ;  /* 0x0000ffff15047812 */ /* 0x000fe200078ec0ff */
[----:B------:R-:W4:Y:S01]  /*16e30*/  LDL.LU R36, [R1+0x1004] ;  /* 0x0010040001247983 */ /* 0x000f220000300800 */
[----:B------:R-:W-:Y:S02]  /*16e40*/  LOP3.LUT R3, R18, 0xffff, RZ, 0xc0, !PT ;  /* 0x0000ffff12037812 */ /* 0x000fe400078ec0ff */
[----:B------:R-:W-:Y:S01]  /*16e50*/  LOP3.LUT R2, R16, 0xffff, RZ, 0xc0, !PT ;  /* 0x0000ffff10027812 */ /* 0x000fe200078ec0ff */
[----:B------:R-:W3:Y:S01]  /*16e60*/  LDL.LU R47, [R1+0x1000] ;  /* 0x00100000012f7983 */ /* 0x000ee20000300800 */
[----:B------:R-:W-:-:S02]  /*16e70*/  PRMT R21, R45, 0x5410, R34 ;  /* 0x000054102d157816 */ /* 0x000fc40000000022 */
[----:B------:R-:W-:Y:S01]  /*16e80*/  LOP3.LUT R5, R23, 0xffff, RZ, 0xc0, !PT ;  /* 0x0000ffff17057812 */ /* 0x000fe200078ec0ff */
[----:B------:R-:W4:Y:S01]  /*16e90*/  LDL.LU R34, [R1+0xffc] ;  /* 0x000ffc0001227983 */ /* 0x000f220000300800 */
[----:B------:R-:W-:Y:S02]  /*16ea0*/  PRMT R22, R43, 0x5410, R32 ;  /* 0x000054102b167816 */ /* 0x000fe40000000020 */
[----:B------:R-:W-:Y:S01]  /*16eb0*/  PRMT R127, R3, 0x3340, R2 ;  /* 0x00003340037f7816 */ /* 0x000fe20000000002 */
[----:B------:R-:W3:Y:S01]  /*16ec0*/  LDL.LU R45, [R1+0xff8] ;  /* 0x000ff800012d7983 */ /* 0x000ee20000300800 */
[----:B------:R-:W-:Y:S02]  /*16ed0*/  LOP3.LUT R3, R14, 0xffff, RZ, 0xc0, !PT ;  /* 0x0000ffff0e037812 */ /* 0x000fe400078ec0ff */
[----:B------:R-:W-:Y:S01]  /*16ee0*/  LOP3.LUT R2, R12, 0xffff, RZ, 0xc0, !PT ;  /* 0x0000ffff0c027812 */ /* 0x000fe200078ec0ff */
[----:B------:R-:W4:Y:S01]  /*16ef0*/  LDL.LU R32, [R1+0xff4] ;  /* 0x000ff40001207983 */ /* 0x000f220000300800 */
[----:B------:R-:W-:-:S02]  /*16f00*/  PRMT R23, R41, 0x5410, R30 ;  /* 0x0000541029177816 */ /* 0x000fc4000000001e */
[----:B------:R-:W-:Y:S01]  /*16f10*/  PRMT R128, R5, 0x3340, R4 ;  /* 0x0000334005807816 */ /* 0x000fe20000000004 */
[----:B------:R-:W3:Y:S01]  /*16f20*/  LDL.LU R43, [R1+0xff0] ;  /* 0x000ff000012b7983 */ /* 0x000ee20000300800 */
[----:B------:R-:W-:Y:S02]  /*16f30*/  LOP3.LUT R5, R19, 0xffff, RZ, 0xc0, !PT ;  /* 0x0000ffff13057812 */ /* 0x000fe400078ec0ff */
[----:B------:R-:W-:Y:S01]  /*16f40*/  LOP3.LUT R4, R17, 0xffff, RZ, 0xc0, !PT ;  /* 0x0000ffff11047812 */ /* 0x000fe200078ec0ff */
[----:B------:R-:W4:Y:S01]  /*16f50*/  LDL.LU R30, [R1+0xfec] ;  /* 0x000fec00011e7983 */ /* 0x000f220000300800 */
[----:B------:R-:W-:-:S03]  /*16f60*/  PRMT R16, R39, 0x5410, R28 ;  /* 0x0000541027107816 */ /* 0x000fc6000000001c */
[----:B------:R-:W3:Y:S01]  /*16f70*/  LDL.LU R41, [R1+0xfe8] ;  /* 0x000fe80001297983 */ /* 0x000ee20000300800 */
[----:B------:R-:W-:Y:S02]  /*16f80*/  PRMT R123, R3, 0x3340, R2 ;  /* 0x00003340037b7816 */ /* 0x000fe40000000002 */
[----:B------:R-:W-:Y:S01]  /*16f90*/  PRMT R12, R37, 0x5410, R26 ;  /* 0x00005410250c7816 */ /* 0x000fe2000000001a */
[----:B------:R-:W3:Y:S01]  /*16fa0*/  LDL.LU R28, [R1+0xfe4] ;  /* 0x000fe400011c7983 */ /* 0x000ee20000300800 */
[----:B------:R-:W-:-:S03]  /*16fb0*/  LOP3.LUT R3, R10, 0xffff, RZ, 0xc0, !PT ;  /* 0x0000ffff0a037812 */ /* 0x000fc600078ec0ff */
[----:B------:R-:W3:Y:S01]  /*16fc0*/  LDL.LU R39, [R1+0xfe0] ;  /* 0x000fe00001277983 */ /* 0x000ee20000300800 */
[----:B------:R-:W-:Y:S02]  /*16fd0*/  PRMT R129, R5, 0x3340, R4 ;  /* 0x0000334005817816 */ /* 0x000fe40000000004 */
[----:B------:R-:W-:Y:S01]  /*16fe0*/  LOP3.LUT R2, R8, 0xffff, RZ, 0xc0, !PT ;  /* 0x0000ffff08027812 */ /* 0x000fe200078ec0ff */
[----:B------:R-:W3:Y:S01]  /*16ff0*/  LDL.LU R26, [R1+0xfdc] ;  /* 0x000fdc00011a7983 */ /* 0x000ee20000300800 */
[----:B------:R-:W-:Y:S02]  /*17000*/  PRMT R17, R35, 0x5410, R24 ;  /* 0x0000541023117816 */ /* 0x000fe40000000018 */
[----:B------:R-:W-:Y:S01]  /*17010*/  LOP3.LUT R4, R13, 0xffff, RZ, 0xc0, !PT ;  /* 0x0000ffff0d047812 */ /* 0x000fe200078ec0ff */
[----:B------:R-:W3:Y:S01]  /*17020*/  LDL.LU R37, [R1+0xfd8] ;  /* 0x000fd80001257983 */ /* 0x000ee20000300800 */
[----:B------:R-:W-:-:S03]  /*17030*/  PRMT R13, R33, 0x5410, R27 ;  /* 0x00005410210d7816 */ /* 0x000fc6000000001b */
[----:B------:R-:W4:Y:S01]  /*17040*/  LDL.LU R24, [R1+0xfd4] ;  /* 0x000fd40001187983 */ /* 0x000f220000300800 */
[----:B------:R-:W-:-:S03]  /*17050*/  PRMT R2, R3, 0x3340, R2 ;  /* 0x0000334003027816 */ /* 0x000fc60000000002 */
[----:B------:R-:W3:Y:S01]  /*17060*/  LDL.LU R35, [R1+0xfd0] ;  /* 0x000fd00001237983 */ /* 0x000ee20000300800 */
[----:B------:R-:W-:-:S03]  /*17070*/  LOP3.LUT R5, R15, 0xffff, RZ, 0xc0, !PT ;  /* 0x0000ffff0f057812 */ /* 0x000fc600078ec0ff */
[----:B------:R-:W4:Y:S01]  /*17080*/  LDL.LU R27, [R1+0xfcc] ;  /* 0x000fcc00011b7983 */ /* 0x000f220000300800 */
[----:B------:R-:W-:-:S03]  /*17090*/  PRMT R18, R31, 0x5410, R25 ;  /* 0x000054101f127816 */ /* 0x000fc60000000019 */
[----:B------:R-:W3:Y:S01]  /*170a0*/  LDL.LU R33, [R1+0xfc8] ;  /* 0x000fc80001217983 */ /* 0x000ee20000300800 */
[----:B------:R-:W-:-:S03]  /*170b0*/  PRMT R14, R219, 0x5410, R29 ;  /* 0x00005410db0e7816 */ /* 0x000fc6000000001d */
[----:B------:R-:W2:Y:S01]  /*170c0*/  LDL R3, [R1+0xbe4] ;  /* 0x000be40001037983 */ /* 0x000ea20000100800 */
[----:B------:R-:W-:-:S03]  /*170d0*/  PRMT R124, R5, 0x3340, R4 ;  /* 0x00003340057c7816 */ /* 0x000fc60000000004 */
[----:B------:R-:W4:Y:S01]  /*170e0*/  LDL.LU R25, [R1+0xfc4] ;  /* 0x000fc40001197983 */ /* 0x000f220000300800 */
[----:B------:R-:W-:-:S03]  /*170f0*/  PRMT R19, R217, 0x5410, R218 ;  /* 0x00005410d9137816 */ /* 0x000fc600000000da */
[----:B------:R-:W3:Y:S01]  /*17100*/  LDL.LU R31, [R1+0xfc0] ;  /* 0x000fc000011f7983 */ /* 0x000ee20000300800 */
[----:B------:R-:W-:-:S03]  /*17110*/  LOP3.LUT R5, R11, 0xffff, RZ, 0xc0, !PT ;  /* 0x0000ffff0b057812 */ /* 0x000fc600078ec0ff */
[----:B------:R-:W3:Y:S01]  /*17120*/  LDL.LU R29, [R1+0xfbc] ;  /* 0x000fbc00011d7983 */ /* 0x000ee20000300800 */
[----:B------:R-:W-:-:S03]  /*17130*/  LOP3.LUT R4, R9, 0xffff, RZ, 0xc0, !PT ;  /* 0x0000ffff09047812 */ /* 0x000fc600078ec0ff */
[----:B------:R-:W4:Y:S01]  /*17140*/  LDL.LU R219, [R1+0xfb8] ;  /* 0x000fb80001db7983 */ /* 0x000f220000300800 */
[----:B------:R-:W-:-:S03]  /*17150*/  PRMT R15, R0, 0x5410, R216 ;  /* 0x00005410000f7816 */ /* 0x000fc600000000d8 */
[----:B------:R-:W3:Y:S01]  /*17160*/  LDL.LU R218, [R1+0xfb4] ;  /* 0x000fb40001da7983 */ /* 0x000ee20000300800 */
[----:B------:R-:W-:-:S03]  /*17170*/  PRMT R8, R153, 0x5410, R152 ;  /* 0x0000541099087816 */ /* 0x000fc60000000098 */
[----:B------:R-:W4:Y:S01]  /*17180*/  LDL.LU R217, [R1+0xfb0] ;  /* 0x000fb00001d97983 */ /* 0x000f220000300800 */
[----:B------:R-:W-:-:S03]  /*17190*/  PRMT R125, R5, 0x3340, R4 ;  /* 0x00003340057d7816 */ /* 0x000fc60000000004 */
[----:B------:R-:W3:Y:S01]  /*171a0*/  LDL.LU R216, [R1+0xfac] ;  /* 0x000fac0001d87983 */ /* 0x000ee20000300800 */
[----:B------:R-:W-:-:S03]  /*171b0*/  PRMT R4, R155, 0x5410, R154 ;  /* 0x000054109b047816 */ /* 0x000fc6000000009a */
[----:B------:R-:W4:Y:S01]  /*171c0*/  LDL.LU R0, [R1+0xfa8] ;  /* 0x000fa80001007983 */ /* 0x000f220000300800 */
[----:B------:R-:W-:-:S03]  /*171d0*/  PRMT R9, R157, 0x5410, R156 ;  /* 0x000054109d097816 */ /* 0x000fc6000000009c */
[----:B------:R-:W3:Y:S04]  /*171e0*/  LDL.LU R152, [R1+0xfa4] ;  /* 0x000fa40001987983 */ /* 0x000ee80000300800 */
[----:B------:R-:W3:Y:S01]  /*171f0*/  LDL.LU R153, [R1+0xfa0] ;  /* 0x000fa00001997983 */ /* 0x000ee20000300800 */
[----:B------:R-:W-:-:S03]  /*17200*/  PRMT R5, R159, 0x5410, R158 ;  /* 0x000054109f057816 */ /* 0x000fc6000000009e */
[----:B------:R-:W3:Y:S04]  /*17210*/  LDL.LU R154, [R1+0xf9c] ;  /* 0x000f9c00019a7983 */ /* 0x000ee80000300800 */
[----:B------:R-:W3:Y:S01]  /*17220*/  LDL.LU R155, [R1+0xf98] ;  /* 0x000f9800019b7983 */ /* 0x000ee20000300800 */
[----:B------:R-:W-:-:S03]  /*17230*/  PRMT R10, R161, 0x5410, R160 ;  /* 0x00005410a10a7816 */ /* 0x000fc600000000a0 */
[----:B------:R-:W3:Y:S04]  /*17240*/  LDL.LU R156, [R1+0xf94] ;  /* 0x000f9400019c7983 */ /* 0x000ee80000300800 */
[----:B------:R-:W3:Y:S04]  /*17250*/  LDL.LU R157, [R1+0xf90] ;  /* 0x000f9000019d7983 */ /* 0x000ee80000300800 */
[----:B------:R-:W3:Y:S01]  /*17260*/  LDL.LU R158, [R1+0xf8c] ;  /* 0x000f8c00019e7983 */ /* 0x000ee20000300800 */
[----:B------:R-:W-:-:S03]  /*17270*/  PRMT R11, R164, 0x5410, R163 ;  /* 0x00005410a40b7816 */ /* 0x000fc600000000a3 */
[----:B------:R-:W3:Y:S04]  /*17280*/  LDL.LU R159, [R1+0xf88] ;  /* 0x000f8800019f7983 */ /* 0x000ee80000300800 */
[----:B------:R-:W3:Y:S04]  /*17290*/  LDL.LU R160, [R1+0xf84] ;  /* 0x000f840001a07983 */ /* 0x000ee80000300800 */
[----:B------:R-:W3:Y:S04]  /*172a0*/  LDL.LU R161, [R1+0xf80] ;  /* 0x000f800001a17983 */ /* 0x000ee80000300800 */
[----:B------:R-:W3:Y:S04]  /*172b0*/  LDL.LU R162, [R1+0xf7c] ;  /* 0x000f7c0001a27983 */ /* 0x000ee80000300800 */
[----:B------:R-:W3:Y:S04]  /*172c0*/  LDL.LU R163, [R1+0xf78] ;  /* 0x000f780001a37983 */ /* 0x000ee80000300800 */
[----:B------:R-:W3:Y:S04]  /*172d0*/  LDL.LU R164, [R1+0xf74] ;  /* 0x000f740001a47983 */ /* 0x000ee80000300800 */
[----:B------:R-:W3:Y:S04]  /*172e0*/  LDL.LU R165, [R1+0xf70] ;  /* 0x000f700001a57983 */ /* 0x000ee80000300800 */
[----:B------:R0:W-:Y:S04]  /*172f0*/  STS.128 [R166+UR7+0x8000], R20 ;  /* 0x00800014a6007988 */ /* 0x0001e80008000c07 */
[----:B0-----:R-:W3:Y:S04]  /*17300*/  LDL.LU R166, [R1+0xf6c] ;  /* 0x000f6c0001a67983 */ /* 0x001ee80000300800 */
[----:B------:R-:W2:Y:S01]  /*17310*/  LDL R23, [R1+0xbe8] ;  /* 0x000be80001177983 */ /* 0x000ea20000100800 */
[----:B------:R-:W-:-:S03]  /*17320*/  PRMT R20, R168, 0x5410, R167 ;  /* 0x00005410a8147816 */ /* 0x000fc600000000a7 */
[----:B------:R-:W3:Y:S01]  /*17330*/  LDL.LU R167, [R1+0xf68] ;  /* 0x000f680001a77983 */ /* 0x000ee20000300800 */
[----:B------:R-:W-:-:S03]  /*17340*/  PRMT R21, R172, 0x5410, R171 ;  /* 0x00005410ac157816 */ /* 0x000fc600000000ab */
[----:B------:R-:W3:Y:S01]  /*17350*/  LDL.LU R168, [R1+0xf64] ;  /* 0x000f640001a87983 */ /* 0x000ee20000300800 */
[----:B------:R-:W-:-:S03]  /*17360*/  PRMT R22, R176, 0x5410, R175 ;  /* 0x00005410b0167816 */ /* 0x000fc600000000af */
[----:B--2---:R0:W-:Y:S04]  /*17370*/  STS.128 [R23+UR7], R16 ;  /* 0x0000001017007988 */ /* 0x0041e80008000c07 */
[----:B------:R1:W-:Y:S01]  /*17380*/  STS.128 [R23+UR7+0x8000], R12 ;  /* 0x0080000c17007988 */ /* 0x0003e20008000c07 */
[----:B0-----:R-:W-:-:S03]  /*17390*/  PRMT R16, R170, 0x5410, R169 ;  /* 0x00005410aa107816 */ /* 0x001fc600000000a9 */
[----:B------:R-:W2:Y:S01]  /*173a0*/  LDL.LU R169, [R1+0xf60] ;  /* 0x000f600001a97983 */ /* 0x000ea20000300800 */
[----:B------:R-:W-:-:S03]  /*173b0*/  PRMT R17, R174, 0x5410, R173 ;  /* 0x00005410ae117816 */ /* 0x000fc600000000ad */
[----:B------:R-:W2:Y:S04]  /*173c0*/  LDL.LU R170, [R1+0xf5c] ;  /* 0x000f5c0001aa7983 */ /* 0x000ea80000300800 */
[----:B------:R-:W2:Y:S04]  /*173d0*/  LDL.LU R171, [R1+0xf58] ;  /* 0x000f580001ab7983 */ /* 0x000ea80000300800 */
[----:B------:R-:W2:Y:S01]  /*173e0*/  LDL.LU R172, [R1+0xf54] ;  /* 0x000f540001ac7983 */ /* 0x000ea20000300800 */
[----:B------:R-:W-:-:S03]  /*173f0*/  PRMT R18, R178, 0x5410, R177 ;  /* 0x00005410b2127816 */ /* 0x000fc600000000b1 */
[----:B------:R-:W2:Y:S04]  /*17400*/  LDL.LU R173, [R1+0xf50] ;  /* 0x000f500001ad7983 */ /* 0x000ea80000300800 */
[----:B------:R-:W2:Y:S01]  /*17410*/  LDL.LU R174, [R1+0xf4c] ;  /* 0x000f4c0001ae7983 */ /* 0x000ea20000300800 */
[----:B-1----:R-:W-:-:S03]  /*17420*/  PRMT R23, R205, 0x5410, R179 ;  /* 0x00005410cd177816 */ /* 0x002fc600000000b3 */
[----:B------:R-:W2:Y:S04]  /*17430*/  LDL.LU R175, [R1+0xf48] ;  /* 0x000f480001af7983 */ /* 0x000ea80000300800 */
[----:B------:R-:W2:Y:S04]  /*17440*/  LDL.LU R176, [R1+0xf44] ;  /* 0x000f440001b07983 */ /* 0x000ea80000300800 */
[----:B------:R-:W2:Y:S04]  /*17450*/  LDL.LU R177, [R1+0xf40] ;  /* 0x000f400001b17983 */ /* 0x000ea80000300800 */
[----:B------:R-:W2:Y:S04]  /*17460*/  LDL.LU R178, [R1+0xf3c] ;  /* 0x000f3c0001b27983 */ /* 0x000ea80000300800 */
[----:B------:R-:W2:Y:S04]  /*17470*/  LDL.LU R179, [R1+0xf38] ;  /* 0x000f380001b37983 */ /* 0x000ea80000300800 */
[----:B------:R-:W4:Y:S01]  /*17480*/  LDL R205, [R1+0xbe0] ;  /* 0x000be00001cd7983 */ /* 0x000f220000100800 */
[----:B------:R-:W-:-:S03]  /*17490*/  PRMT R19, R181, 0x5410, R180 ;  /* 0x00005410b5137816 */ /* 0x000fc600000000b4 */
[----:B------:R-:W-:Y:S04]  /*174a0*/  STS.128 [R3+UR7], R8 ;  /* 0x0000000803007988 */ /* 0x000fe80008000c07 */
[----:B------:R-:W2:Y:S04]  /*174b0*/  LDL.LU R180, [R1+0xf34] ;  /* 0x000f340001b47983 */ /* 0x000ea80000300800 */
[----:B------:R0:W-:Y:S04]  /*174c0*/  STS.128 [R3+UR7+0x8000], R4 ;  /* 0x0080000403007988 */ /* 0x0001e80008000c07 */
[----:B------:R-:W2:Y:S04]  /*174d0*/  LDL.LU R181, [R1+0xf30] ;  /* 0x000f300001b57983 */ /* 0x000ea80000300800 */
[----:B0-----:R-:W3:Y:S01]  /*174e0*/  LDL R3, [R1+0xbdc] ;  /* 0x000bdc0001037983 */ /* 0x001ee20000100800 */
[----:B------:R-:W-:-:S02]  /*174f0*/  PRMT R12, R122, 0x5410, R182 ;  /* 0x000054107a0c7816 */ /* 0x000fc400000000b6 */
[----:B------:R-:W-:Y:S01]  /*17500*/  PRMT R8, R184, 0x5410, R183 ;  /* 0x00005410b8087816 */ /* 0x000fe200000000b7 */
[----:B------:R-:W2:Y:S01]  /*17510*/  LDL.LU R182, [R1+0xf2c] ;  /* 0x000f2c0001b67983 */ /* 0x000ea20000300800 */
[----:B------:R-:W-:-:S03]  /*17520*/  PRMT R13, R186, 0x5410, R185 ;  /* 0x00005410ba0d7816 */ /* 0x000fc600000000b9 */
[----:B------:R-:W2:Y:S01]  /*17530*/  LDL R122, [R1+0xbd8] ;  /* 0x000bd800017a7983 */ /* 0x000ea20000100800 */
[----:B------:R-:W-:-:S03]  /*17540*/  PRMT R9, R188, 0x5410, R187 ;  /* 0x00005410bc097816 */ /* 0x000fc600000000bb */
[----:B------:R-:W2:Y:S04]  /*17550*/  LDL.LU R183, [R1+0xf28] ;  /* 0x000f280001b77983 */ /* 0x000ea80000300800 */
[----:B------:R-:W2:Y:S01]  /*17560*/  LDL.LU R184, [R1+0xf24] ;  /* 0x000f240001b87983 */ /* 0x000ea20000300800 */
        /* <DEDUP_REMOVED lines=23> */
[----:B------:R-:W2:Y:S04]  /*176e0*/  LDL.LU R200, [R1+0xee4] ;  /* 0x000ee40001c87983 */ /* 0x000ea80000300800 */
[----:B------:R-:W2:Y:S04]  /*176f0*/  LDL.LU R201, [R1+0xee0] ;  /* 0x000ee00001c97983 */ /* 0x000ea80000300800 */
[----:B------:R-:W2:Y:S04]  /*17700*/  LDL.LU R202, [R1+0xedc] ;  /* 0x000edc0001ca7983 */ /* 0x000ea80000300800 */
[----:B------:R-:W2:Y:S04]  /*17710*/  LDL.LU R203, [R1+0xed8] ;  /* 0x000ed80001cb7983 */ /* 0x000ea80000300800 */
[----:B------:R-:W2:Y:S04]  /*17720*/  LDL.LU R204, [R1+0xed4] ;  /* 0x000ed40001cc7983 */ /* 0x000ea80000300800 */
[----:B----4-:R0:W-:Y:S04]  /*17730*/  STS.128 [R205+UR7], R20 ;  /* 0x00000014cd007988 */ /* 0x0101e80008000c07 */
[----:B------:R1:W-:Y:S01]  /*17740*/  STS.128 [R205+UR7+0x8000], R16 ;  /* 0x00800010cd007988 */ /* 0x0003e20008000c07 */
[----:B0-----:R-:W-:-:S02]  /*17750*/  PRMT R20, R207, 0x5410, R206 ;  /* 0x00005410cf147816 */ /* 0x001fc400000000ce */
[----:B------:R-:W-:Y:S01]  /*17760*/  PRMT R21, R209, 0x5410, R208 ;  /* 0x00005410d1157816 */ /* 0x000fe200000000d0 */
[----:B-1----:R-:W4:Y:S01]  /*17770*/  LDL.LU R205, [R1+0xed0] ;  /* 0x000ed00001cd7983 */ /* 0x002f220000300800 */
[----:B------:R-:W-:-:S03]  /*17780*/  PRMT R22, R211, 0x5410, R210 ;  /* 0x00005410d3167816 */ /* 0x000fc600000000d2 */
[----:B------:R-:W4:Y:S04]  /*17790*/  LDL.LU R206, [R1+0xecc] ;  /* 0x000ecc0001ce7983 */ /* 0x000f280000300800 */
[----:B------:R-:W4:Y:S01]  /*177a0*/  LDL.LU R207, [R1+0xec8] ;  /* 0x000ec80001cf7983 */ /* 0x000f220000300800 */
[----:B------:R-:W-:-:S03]  /*177b0*/  PRMT R23, R213, 0x5410, R212 ;  /* 0x00005410d5177816 */ /* 0x000fc600000000d4 */
[----:B------:R-:W4:Y:S04]  /*177c0*/  LDL.LU R208, [R1+0xec4] ;  /* 0x000ec40001d07983 */ /* 0x000f280000300800 */
[----:B------:R-:W4:Y:S01]  /*177d0*/  LDL.LU R209, [R1+0xec0] ;  /* 0x000ec00001d17983 */ /* 0x000f220000300800 */
[----:B------:R-:W-:-:S03]  /*177e0*/  PRMT R16, R151, 0x5410, R214 ;  /* 0x0000541097107816 */ /* 0x000fc600000000d6 */
[----:B------:R-:W4:Y:S01]  /*177f0*/  LDL.LU R210, [R1+0xebc] ;  /* 0x000ebc0001d27983 */ /* 0x000f220000300800 */
[----:B------:R-:W-:-:S03]  /*17800*/  PRMT R17, R121, 0x5410, R148 ;  /* 0x0000541079117816 */ /* 0x000fc60000000094 */
[----:B------:R-:W4:Y:S04]  /*17810*/  LDL.LU R211, [R1+0xeb8] ;  /* 0x000eb80001d37983 */ /* 0x000f280000300800 */
[----:B------:R-:W4:Y:S04]  /*17820*/  LDL.LU R212, [R1+0xeb4] ;  /* 0x000eb40001d47983 */ /* 0x000f280000300800 */
[----:B------:R-:W4:Y:S04]  /*17830*/  LDL.LU R213, [R1+0xeb0] ;  /* 0x000eb00001d57983 */ /* 0x000f280000300800 */
[----:B------:R-:W4:Y:S04]  /*17840*/  LDL.LU R214, [R1+0xeac] ;  /* 0x000eac0001d67983 */ /* 0x000f280000300800 */
[----:B---3--:R-:W-:Y:S04]  /*17850*/  STS.128 [R3+UR7], R12 ;  /* 0x0000000c03007988 */ /* 0x008fe80008000c07 */
[----:B------:R-:W3:Y:S04]  /*17860*/  LDL R121, [R1+0xbd4] ;  /* 0x000bd40001797983 */ /* 0x000ee80000100800 */
[----:B------:R0:W-:Y:S04]  /*17870*/  STS.128 [R3+UR7+0x8000], R8 ;  /* 0x0080000803007988 */ /* 0x0001e80008000c07 */
[----:B0-----:R-:W4:Y:S01]  /*17880*/  LDL R3, [R1+0xbd0] ;  /* 0x000bd00001037983 */ /* 0x001f220000100800 */
[----:B------:R-:W-:-:S02]  /*17890*/  PRMT R18, R144, 0x5410, R145 ;  /* 0x0000541090127816 */ /* 0x000fc40000000091 */
[----:B------:R-:W-:Y:S01]  /*178a0*/  PRMT R19, R140, 0x5410, R141 ;  /* 0x000054108c137816 */ /* 0x000fe2000000008d */
[----:B--2---:R0:W-:Y:S01]  /*178b0*/  STS.128 [R122+UR7], R4 ;  /* 0x000000047a007988 */ /* 0x0041e20008000c07 */
[----:B------:R-:W-:Y:S02]  /*178c0*/  PRMT R12, R149, 0x5410, R150 ;  /* 0x00005410950c7816 */ /* 0x000fe40000000096 */
[----:B------:R-:W-:Y:S02]  /*178d0*/  PRMT R13, R146, 0x5410, R147 ;  /* 0x00005410920d7816 */ /* 0x000fe40000000093 */
[----:B------:R-:W-:Y:S02]  /*178e0*/  PRMT R14, R142, 0x5410, R143 ;  /* 0x000054108e0e7816 */ /* 0x000fe4000000008f */
[----:B------:R-:W-:Y:S02]  /*178f0*/  PRMT R15, R138, 0x5410, R139 ;  /* 0x000054108a0f7816 */ /* 0x000fe4000000008b */
[----:B------:R-:W-:-:S02]  /*17900*/  PRMT R8, R136, 0x5410, R137 ;  /* 0x0000541088087816 */ /* 0x000fc40000000089 */
[----:B------:R-:W-:Y:S02]  /*17910*/  PRMT R9, R132, 0x5410, R133 ;  /* 0x0000541084097816 */ /* 0x000fe40000000085 */
[----:B------:R-:W-:Y:S02]  /*17920*/  PRMT R10, R128, 0x5410, R129 ;  /* 0x00005410800a7816 */ /* 0x000fe40000000081 */
[----:B------:R-:W-:Y:S01]  /*17930*/  PRMT R11, R124, 0x5410, R125 ;  /* 0x000054107c0b7816 */ /* 0x000fe2000000007d */
[----:B------:R-:W-:Y:S01]  /*17940*/  STS.128 [R122+UR7+0x8000], R20 ;  /* 0x008000147a007988 */ /* 0x000fe20008000c07 */
[----:B0-----:R-:W-:Y:S02]  /*17950*/  PRMT R4, R134, 0x5410, R135 ;  /* 0x0000541086047816 */ /* 0x001fe40000000087 */
[----:B------:R-:W-:Y:S02]  /*17960*/  PRMT R5, R130, 0x5410, R131 ;  /* 0x0000541082057816 */ /* 0x000fe40000000083 */
[----:B------:R-:W-:-:S02]  /*17970*/  PRMT R6, R126, 0x5410, R127 ;  /* 0x000054107e067816 */ /* 0x000fc4000000007f */
[----:B------:R-:W-:Y:S01]  /*17980*/  PRMT R7, R123, 0x5410, R2 ;  /* 0x000054107b077816 */ /* 0x000fe20000000002 */
[----:B---3--:R-:W-:Y:S04]  /*17990*/  STS.128 [R121+UR7], R16 ;  /* 0x0000001079007988 */ /* 0x008fe80008000c07 */
[----:B------:R-:W-:Y:S04]  /*179a0*/  STS.128 [R121+UR7+0x8000], R12 ;  /* 0x0080000c79007988 */ /* 0x000fe80008000c07 */
[----:B----4-:R-:W-:Y:S04]  /*179b0*/  STS.128 [R3+UR7], R8 ;  /* 0x0000000803007988 */ /* 0x010fe80008000c07 */
[----:B------:R-:W-:Y:S04]  /*179c0*/  STS.128 [R3+UR7+0x8000], R4 ;  /* 0x0080000403007988 */ /* 0x000fe80008000c07 */
[----:B------:R0:W-:Y:S04]  /*179d0*/  STS.U8 [R0+UR7+0x13000], R90 ;  /* 0x0130005a00007988 */ /* 0x0001e80008000007 */
[----:B------:R-:W-:Y:S01]  /*179e0*/  STS.U8 [R0+UR7+0x10000], R120 ;  /* 0x0100007800007988 */ /* 0x000fe20008000007 */
[----:B0-----:R-:W-:-:S03]  /*179f0*/  LOP3.LUT R90, R0, 0x20, RZ, 0x3c, !PT ;  /* 0x00000020005a7812 */ /* 0x001fc600078e3cff */
[----:B------:R-:W-:Y:S04]  /*17a00*/  STS.U8 [R0+UR7+0x10400], R119 ;  /* 0x0104007700007988 */ /* 0x000fe80008000007 */
        /* <DEDUP_REMOVED lines=20> */
[----:B------:R-:W-:Y:S01]  /*17b50*/  STS.U8 [R90+UR7+0x11d00], R98 ;  /* 0x011d00625a007988 */ /* 0x000fe20008000007 */
[----:B------:R-:W-:-:S03]  /*17b60*/  LOP3.LUT R3, R0, 0x40, RZ, 0x3c, !PT ;  /* 0x0000004000037812 */ /* 0x000fc600078e3cff */
        /* <DEDUP_REMOVED lines=8> */
[----:B------:R0:W-:Y:S04]  /*17bf0*/  STS.U8 [R3+UR7+0x10200], R88 ;  /* 0x0102005803007988 */ /* 0x0001e80008000007 */
[----:B0-----:R-:W2:Y:S04]  /*17c00*/  LDL.LU.64 R88, [R1] ;  /* 0x0000000001587983 */ /* 0x001ea80000300a00 */
[----:B------:R-:W2:Y:S04]  /*17c10*/  LDL.LU.64 R90, [R1+0x8] ;  /* 0x00000800015a7983 */ /* 0x000ea80000300a00 */
        /* <DEDUP_REMOVED lines=62> */
[----:B------:R1:W-:Y:S06]  /*18000*/  MEMBAR.ALL.CTA ;  /* 0x0000000000007992 */ /* 0x0003ec0000008000 */
[----:B-1----:R-:W1:Y:S01]  /*18010*/  FENCE.VIEW.ASYNC.S ;  /* 0x00000000000073c6 */ /* 0x002e620000000000 */
[----:B------:R-:W-:Y:S01]  /*18020*/  USHF.L.U32 UR12, UR8, 0x7, URZ ;  /* 0x00000007080c7899 */ /* 0x000fe2000800063f */
[----:B------:R-:W-:-:S02]  /*18030*/  UMOV UR33, 0x40000040 ;  /* 0x4000004000217882 */ /* 0x000fc40000000000 */
[----:B0-----:R-:W3:Y:S01]  /*18040*/  LDL.LU R215, [R1+0xea8] ;  /* 0x000ea80001d77983 */ /* 0x001ee20000300800 */
[----:B------:R-:W-:Y:S01]  /*18050*/  ULOP3.LUT UR12, UR12, 0x200, URZ, 0xc0, !UPT ;  /* 0x000002000c0c7892 */ /* 0x000fe2000f8ec03f */
[----:B-1----:R-:W-:Y:S03]  /*18060*/  BAR.SYNC.DEFER_BLOCKING 0x0 ;  /* 0x0000000000007b1d */ /* 0x002fe60000010000 */
[----:B------:R-:W-:-:S04]  /*18070*/  ULEA.HI UR12, UR7, UR12, URZ, 0x1c ;  /* 0x0000000c070c7291 */ /* 0x000fc8000f8fe03f */
[----:B------:R-:W-:-:S04]  /*18080*/  ULOP3.LUT UR32, UR12, 0x3fff, URZ, 0xc0, !UPT ;  /* 0x00003fff0c207892 */ /* 0x000fc8000f8ec03f */
[----:B------:R-:W-:Y:S01]  /*18090*/  UIADD3 UR28, UP0, UR32, 0x2, URZ ;  /* 0x00000002201c7890 */ /* 0x000fe2000ff1e03f */
[----:B------:R-:W-:-:S03]  /*180a0*/  UMOV UR12, URZ ;  /* 0x0000003f000c7c82 */ /* 0x000fc60008000000 */
[----:B------:R-:W-:Y:S01]  /*180b0*/  UIADD3.X UR29, UR12, 0x40000040, URZ, UP0, !UPT ;  /* 0x400000400c1d7890 */ /* 0x000fe200087fe43f */
[----:B--2---:R-:W-:-:S06]  /*180c0*/  WARPGROUP.ARRIVE ;  /* 0x00000000000079c5 */ /* 0x004fcc0000000000 */
[----:B------:R-:W-:Y:S01]  /*180d0*/  QGMMA.64x128x32.F32.E5M2.E5M2 R88, gdesc[UR32], R88, gsb0 ;  /* 0x01e00000205879f3 */ /* 0x000fe20008003858 */
[----:B------:R-:W-:Y:S02]  /*180e0*/  UIADD3.64 UR36, UR28, 0x2, URZ ;  /* 0x000000021c247897 */ /* 0x000fe4000fffe03f */
[----:B------:R-:W-:Y:S02]  /*180f0*/  WARPGROUP.DEPBAR.LE gsb0, 0x0 ;  /* 0x00008000000079c5 */ /* 0x000fe40000010000 */
[----:B------:R-:W-:-:S07]  /*18100*/  WARPGROUP.ARRIVE ;  /* 0x00000000000079c5 */ /* 0x000fce0000000000 */
[----:B------:R-:W-:Y:S01]  /*18110*/  QGMMA.64x128x32.F32.E5M2.E5M2 R88, gdesc[UR28], R88, gsb0 ;  /* 0x01e000001c5879f3 */ /* 0x000fe20008003858 */
[----:B------:R-:W-:Y:S02]  /*18120*/  UIADD3.64 UR16, UR28, 0x4, URZ ;  /* 0x000000041c107897 */ /* 0x000fe4000fffe03f */
[----:B------:R-:W-:Y:S02]  /*18130*/  WARPGROUP.DEPBAR.LE gsb0, 0x0 ;  /* 0x00008000000079c5 */ /* 0x000fe40000010000 */
[----:B------:R-:W-:-:S07]  /*18140*/  WARPGROUP.ARRIVE ;  /* 0x00000000000079c5 */ /* 0x000fce0000000000 */
[----:B------:R-:W-:Y:S03]  /*18150*/  QGMMA.64x128x32.F32.E5M2.E5M2 R88, gdesc[UR36], R88, gsb0 ;  /* 0x01e00000245879f3 */ /* 0x000fe60008003858 */
[----:B------:R-:W-:Y:S02]  /*18160*/  WARPGROUP.DEPBAR.LE gsb0, 0x0 ;  /* 0x00008000000079c5 */ /* 0x000fe40000010000 */
[----:B------:R-:W-:-:S07]  /*18170*/  WARPGROUP.ARRIVE ;  /* 0x00000000000079c5 */ /* 0x000fce0000000000 */
[----:B------:R-:W-:Y:S03]  /*18180*/  QGMMA.64x128x32.F32.E5M2.E5M2 R88, gdesc[UR16], R88, gsb0 ;  /* 0x01e00000105879f3 */ /* 0x000fe60008003858 */
[----:B------:R-:W-:Y:S02]  /*18190*/  WARPGROUP.DEPBAR.LE gsb0, 0x0 ;  /* 0x00008000000079c5 */ /* 0x000fe40000010000 */
[----:B------:R-:W-:Y:S04]  /*181a0*/  STL.64 [R1], R88 ;  /* 0x0000005801007387 */ /* 0x000fe80000100a00 */
        /* <DEDUP_REMOVED lines=30> */
[----:B------:R0:W-:Y:S04]  /*18390*/  STL.64 [R1+0xf8], R150 ;  /* 0x0000f89601007387 */ /* 0x0001e80000100a00 */
[----:B0-----:R-:W2:Y:S04]  /*183a0*/  LDL.LU.64 R150, [R1+0xea0] ;  /* 0x000ea00001967983 */ /* 0x001ea80000300a00 */
        /* <DEDUP_REMOVED lines=31> */
[----:B------:R-:W4:Y:S04]  /*185a0*/  LDL R223, [R1+0xc70] ;  /* 0x000c700001df7983 */ /* 0x000f280000100800 */
[----:B------:R-:W3:Y:S04]  /*185b0*/  LDL.LU R2, [R1+0x1d8] ;  /* 0x0001d80001027983 */ /* 0x000ee80000300800 */
[----:B------:R-:W2:Y:S04]  /*185c0*/  LDL.LU R252, [R1+0x8b4] ;  /* 0x0008b40001fc7983 */ /* 0x000ea80000300800 */
        /* <DEDUP_REMOVED lines=20> */
[----:B------:R-:W2:Y:S01]  /*18710*/  LDL.LU R22, [R1+0x84c] ;  /* 0x00084c0001167983 */ /* 0x000ea20000300800 */
[----:B---3--:R-:W-:-:S05]  /*18720*/  VIADD R2, R2, 0x1 ;  /* 0x0000000102027836 */ /* 0x008fca0000000000 */
[----:B------:R0:W-:Y:S01]  /*18730*/  STL [R1+0x1d8], R2 ;  /* 0x0001d80201007387 */ /* 0x0001e20000100800 */
[----:B----4-:R-:W-:-:S03]  /*18740*/  ISETP.NE.U32.AND P0, PT, R2, R223, PT ;  /* 0x000000df0200720c */ /* 0x010fc60003f05070 */
[----:B0-----:R-:W3:Y:S01]  /*18750*/  LDL.LU R2, [R1+0x870] ;  /* 0x0008700001027983 */ /* 0x001ee20000300800 */
[----:B--2---:R-:W-:Y:S02]  /*18760*/  IADD3 R3, P3, R3, UR6, RZ ;  /* 0x0000000603037c10 */ /* 0x004fe4000ff7e0ff */
[----:B------:R-:W-:Y:S02]  /*18770*/  IADD3 R217, P6, R217, UR6, RZ ;  /* 0x00000006d9d97c10 */ /* 0x000fe4000ffde0ff */
[----:B------:R-:W-:Y:S01]  /*18780*/  IADD3 R252, P2, R252, UR6, RZ ;  /* 0x00000006fcfc7c10 */ /* 0x000fe2000ff5e0ff */
[----:B------:R0:W-:Y:S01]  /*18790*/  STL [R1+0x8ac], R3 ;  /* 0x0008ac0301007387 */ /* 0x0001e20000100800 */
[----:B------:R-:W-:Y:S02]  /*187a0*/  IADD3 R219, P1, R219, UR6, RZ ;  /* 0x00000006dbdb7c10 */ /* 0x000fe4000ff3e0ff */
[----:B------:R-:W-:Y:S02]  /*187b0*/  IADD3 R4, P4, R4, UR6, RZ ;  /* 0x0000000604047c10 */ /* 0x000fe4000ff9e0ff */
[----:B------:R-:W-:-:S02]  /*187c0*/  IADD3 R5, P5, R5, UR6, RZ ;  /* 0x0000000605057c10 */ /* 0x000fc4000ffbe0ff */
[----:B------:R-:W-:Y:S02]  /*187d0*/  IADD3.X R216, R216, UR5, RZ, P6, !PT ;  /* 0x00000005d8d87c10 */ /* 0x000fe4000b7fe4ff */
[----:B------:R-:W-:Y:S01]  /*187e0*/  IADD3 R6, P6, R6, UR6, RZ ;  /* 0x0000000606067c10 */ /* 0x000fe2000ffde0ff */
[----:B0-----:R-:W2:Y:S01]  /*187f0*/  LDL.LU R3, [R1+0x844] ;  /* 0x0008440001037983 */ /* 0x001ea20000300800 */
[----:B------:R-:W-:Y:S02]  /*18800*/  IADD3.X R8, R8, UR5, RZ, P2, !PT ;  /* 0x0000000508087c10 */ /* 0x000fe400097fe4ff */
[----:B------:R-:W-:Y:S01]  /*18810*/  IADD3.X R218, R218, UR5, RZ, P1, !PT ;  /* 0x00000005dada7c10 */ /* 0x000fe20008ffe4ff */
[----:B------:R-:W-:Y:S01]  /*18820*/  STL [R1+0x8b4], R252 ;  /* 0x0008b4fc01007387 */ /* 0x000fe20000100800 */
[----:B------:R-:W-:Y:S02]  /*18830*/  IADD3 R23, P2, R23, UR6, RZ ;  /* 0x0000000617177c10 */ /* 0x000fe4000ff5e0ff */
[----:B------:R-:W-:Y:S01]  /*18840*/  IADD3 R7, P1, R7, UR6, RZ ;  /* 0x0000000607077c10 */ /* 0x000fe2000ff3e0ff */
[----:B------:R-:W-:Y:S01]  /*18850*/  STL [R1+0x8a4], R4 ;  /* 0x0008a40401007387 */ /* 0x000fe20000100800 */
[----:B------:R-:W-:-:S03]  /*18860*/  IADD3.X R9, R9, UR5, RZ, P3, !PT ;  /* 0x0000000509097c10 */ /* 0x000fc60009ffe4ff */
[----:B------:R-:W-:Y:S01]  /*18870*/  STL [R1+0x89c], R5 ;  /* 0x00089c0501007387 */ /* 0x000fe20000100800 */
[----:B------:R-:W-:-:S03]  /*18880*/  IADD3 R10, P3, R10, UR6, RZ ;  /* 0x000000060a0a7c10 */ /* 0x000fc6000ff7e0ff */
[----:B------:R-:W-:Y:S01]  /*18890*/  STL [R1+0x894], R6 ;  /* 0x0008940601007387 */ /* 0x000fe20000100800 */
[----:B------:R-:W-:-:S03]  /*188a0*/  IADD3.X R11, R11, UR5, RZ, P4, !PT ;  /* 0x000000050b0b7c10 */ /* 0x000fc6000a7fe4ff */
[----:B------:R0:W-:Y:S01]  /*188b0*/  STL [R1+0x884], R23 ;  /* 0x0008841701007387 */ /* 0x0001e20000100800 */
[----:B------:R-:W-:-:S03]  /*188c0*/  IADD3 R12, P4, R12, UR6, RZ ;  /* 0x000000060c0c7c10 */ /* 0x000fc6000ff9e0ff */
[----:B------:R-:W-:Y:S01]  /*188d0*/  STL [R1+0x88c], R7 ;  /* 0x00088c0701007387 */ /* 0x000fe20000100800 */
[----:B------:R-:W-:Y:S02]  /*188e0*/  IADD3.X R13, R13, UR5, RZ, P5, !PT ;  /* 0x000000050d0d7c10 */ /* 0x000fe4000affe4ff */
[----:B------:R-:W-:Y:S01]  /*188f0*/  IADD3 R14, P5, R14, UR6, RZ ;  /* 0x000000060e0e7c10 */ /* 0x000fe2000ffbe0ff */
[----:B0-----:R-:W4:Y:S01]  /*18900*/  LDL.LU R23, [R1+0x868] ;  /* 0x0008680001177983 */ /* 0x001f220000300800 */
[----:B------:R-:W-:-:S03]  /*18910*/  IADD3.X R15, R15, UR5, RZ, P6, !PT ;  /* 0x000000050f0f7c10 */ /* 0x000fc6000b7fe4ff */
[----:B------:R-:W-:Y:S01]  /*18920*/  STL [R1+0x8b0], R8 ;  /* 0x0008b00801007387 */ /* 0x000fe20000100800 */
[----:B------:R-:W-:-:S03]  /*18930*/  IADD3 R16, P6, R16, UR6, RZ ;  /* 0x0000000610107c10 */ /* 0x000fc6000ffde0ff */
[----:B------:R-:W-:Y:S01]  /*18940*/  STL [R1+0x8a8], R9 ;  /* 0x0008a80901007387 */ /* 0x000fe20000100800 */
[----:B------:R-:W-:-:S03]  /*18950*/  IADD3.X R17, R17, UR5, RZ, P1, !PT ;  /* 0x0000000511117c10 */ /* 0x000fc60008ffe4ff */
[----:B------:R-:W-:Y:S01]  /*18960*/  STL [R1+0x87c], R10 ;  /* 0x00087c0a01007387 */ /* 0x000fe20000100800 */
[----:B------:R-:W-:-:S03]  /*18970*/  IADD3 R18, P1, R18, UR6, RZ ;  /* 0x0000000612127c10 */ /* 0x000fc6000ff3e0ff */
[----:B------:R-:W-:Y:S01]  /*18980*/  STL [R1+0x8a0], R11 ;  /* 0x0008a00b01007387 */ /* 0x000fe20000100800 */
[----:B------:R-:W-:-:S03]  /*18990*/  IADD3.X R19, R19, UR5, RZ, P2, !PT ;  /* 0x0000000513137c10 */ /* 0x000fc600097fe4ff */
[----:B------:R-:W-:Y:S01]  /*189a0*/  STL [R1+0x874], R12 ;  /* 0x0008740c01007387 */ /* 0x000fe20000100800 */
[----:B------:R-:W-:-:S03]  /*189b0*/  IADD3.X R21, R21, UR5, RZ, P3, !PT ;  /* 0x0000000515157c10 */ /* 0x000fc60009ffe4ff */
[----:B------:R-:W-:Y:S04]  /*189c0*/  STL [R1+0x898], R13 ;  /* 0x0008980d01007387 */ /* 0x000fe80000100800 */
[----:B------:R-:W-:Y:S01]  /*189d0*/  STL [R1+0x86c], R14 ;  /* 0x00086c0e01007387 */ /* 0x000fe20000100800 */
[----:B------:R-:W-:-:S03]  /*189e0*/  IADD3 R20, P2, R20, UR6, RZ ;  /* 0x0000000614147c10 */ /* 0x000fc6000ff5e0ff */
[----:B------:R-:W-:Y:S01]  /*189f0*/  STL [R1+0x890], R15 ;  /* 0x0008900f01007387 */ /* 0x000fe20000100800 */
[----:B------:R-:W-:-:S03]  /*18a00*/  IADD3 R22, P3, R22, UR6, RZ ;  /* 0x0000000616167c10 */ /* 0x000fc6000ff7e0ff */
[----:B------:R-:W-:Y:S04]  /*18a10*/  STL [R1+0x864], R16 ;  /* 0x0008641001007387 */ /* 0x000fe80000100800 */
[----:B------:R-:W-:Y:S04]  /*18a20*/  STL [R1+0x888], R17 ;  /* 0x0008881101007387 */ /* 0x000fe80000100800 */
[----:B------:R-:W-:Y:S04]  /*18a30*/  STL [R1+0x85c], R18 ;  /* 0x00085c1201007387 */ /* 0x000fe80000100800 */
[----:B------:R0:W-:Y:S04]  /*18a40*/  STL [R1+0x878], R21 ;  /* 0x0008781501007387 */ /* 0x0001e80000100800 */
[----:B------:R-:W-:Y:S04]  /*18a50*/  STL [R1+0x880], R19 ;  /* 0x0008801301007387 */ /* 0x000fe80000100800 */
[----:B0-----:R-:W4:Y:S04]  /*18a60*/  LDL.LU R21, [R1+0x83c] ;  /* 0x00083c0001157983 */ /* 0x001f280000300800 */
[----:B------:R-:W-:Y:S04]  /*18a70*/  STL [R1+0x854], R20 ;  /* 0x0008541401007387 */ /* 0x000fe80000100800 */
[----:B------:R0:W-:Y:S04]  /*18a80*/  STL [R1+0x84c], R22 ;  /* 0x00084c1601007387 */ /* 0x0001e80000100800 */
[----:B0-----:R-:W4:Y:S04]  /*18a90*/  LDL.LU R22, [R1+0x860] ;  /* 0x0008600001167983 */ /* 0x001f280000300800 */
[----:B------:R-:W4:Y:S04]  /*18aa0*/  LDL.LU R248, [R1+0x834] ;  /* 0x0008340001f87983 */ /* 0x000f280000300800 */
[----:B------:R-:W4:Y:S04]  /*18ab0*/  LDL.LU R249, [R1+0x858] ;  /* 0x0008580001f97983 */ /* 0x000f280000300800 */
[----:B------:R-:W4:Y:S01]  /*18ac0*/  LDL.LU R250, [R1+0x82c] ;  /* 0x00082c0001fa7983 */ /* 0x000f220000300800 */
[----:B---3--:R-:W-:-:S05]  /*18ad0*/  IADD3.X R2, R2, UR5, RZ, P4, !PT ;  /* 0x0000000502027c10 */ /* 0x008fca000a7fe4ff */
[----:B------:R0:W-:Y:S04]  /*18ae0*/  STL [R1+0x870], R2 ;  /* 0x0008700201007387 */ /* 0x0001e80000100800 */
[----:B0-----:R-:W3:Y:S01]  /*18af0*/  LDL.LU R2, [R1+0x850] ;  /* 0x0008500001027983 */ /* 0x001ee20000300800 */
[----:B--2---:R-:W-:-:S03]  /*18b00*/  IADD3 R3, P4, R3, UR6, RZ ;  /* 0x0000000603037c10 */ /* 0x004fc6000ff9e0ff */
[----:B------:R-:W2:Y:S04]  /*18b10*/  LDL.LU R251, [R1+0x824] ;  /* 0x0008240001fb7983 */ /* 0x000ea80000300800 */
[----:B------:R-:W2:Y:S04]  /*18b20*/  LDL.LU R252, [R1+0x848] ;  /* 0x0008480001fc7983 */ /* 0x000ea80000300800 */
[----:B------:R-:W2:Y:S04]  /*18b30*/  LDL.LU R4, [R1+0x81c] ;  /* 0x00081c0001047983 */ /* 0x000ea80000300800 */
[----:B------:R0:W-:Y:S04]  /*18b40*/  STL [R1+0x844], R3 ;  /* 0x0008440301007387 */ /* 0x0001e80000100800 */
[----:B------:R-:W2:Y:S04]  /*18b50*/  LDL.LU R5, [R1+0x840] ;  /* 0x0008400001057983 */ /* 0x000ea80000300800 */
[----:B------:R-:W2:Y:S04]  /*18b60*/  LDL.LU R6, [R1+0x814] ;  /* 0x0008140001067983 */ /* 0x000ea80000300800 */
[----:B------:R-:W2:Y:S01]  /*18b70*/  LDL.LU R7, [R1+0x838] ;  /* 0x0008380001077983 */ /* 0x000ea20000300800 */
[----:B----4-:R-:W-:-:S03]  /*18b80*/  IADD3.X R23, R23, UR5, RZ, P5, !PT ;  /* 0x0000000517177c10 */ /* 0x010fc6000affe4ff */
[----:B------:R-:W4:Y:S04]  /*18b90*/  LDL.LU R8, [R1+0x80c] ;  /* 0x00080c0001087983 */ /* 0x000f280000300800 */
[----:B0-----:R-:W4:Y:S04]  /*18ba0*/  LDL.LU R3, [R1+0x830] ;  /* 0x0008300001037983 */ /* 0x001f280000300800 */
[----:B------:R-:W4:Y:S04]  /*18bb0*/  LDL.LU R9, [R1+0x804] ;  /* 0x0008040001097983 */ /* 0x000f280000300800 */
[----:B------:R-:W4:Y:S04]  /*18bc0*/  LDL.LU R10, [R1+0x828] ;  /* 0x00082800010a7983 */ /* 0x000f280000300800 */
[----:B------:R-:W4:Y:S04]  /*18bd0*/  LDL.LU R11, [R1+0x7fc] ;  /* 0x0007fc00010b7983 */ /* 0x000f280000300800 */
[----:B------:R0:W-:Y:S04]  /*18be0*/  STL [R1+0x868], R23 ;  /* 0x0008681701007387 */ /* 0x0001e80000100800 */
[----:B------:R-:W4:Y:S04]  /*18bf0*/  LDL.LU R12, [R1+0x820] ;  /* 0x00082000010c7983 */ /* 0x000f280000300800 */
[----:B------:R-:W4:Y:S04]  /*18c00*/  LDL.LU R13, [R1+0x7f4] ;  /* 0x0007f400010d7983 */ /* 0x000f280000300800 */
[----:B------:R-:W4:Y:S04]  /*18c10*/  LDL.LU R14, [R1+0x818] ;  /* 0x00081800010e7983 */ /* 0x000f280000300800 */
[----:B------:R-:W4:Y:S04]  /*18c20*/  LDL.LU R15, [R1+0x7ec] ;  /* 0x0007ec00010f7983 */ /* 0x000f280000300800 */
[----:B------:R-:W4:Y:S04]  /*18c30*/  LDL.LU R16, [R1+0x810] ;  /* 0x0008100001107983 */ /* 0x000f280000300800 */
[----:B------:R-:W4:Y:S04]  /*18c40*/  LDL.LU R17, [R1+0x7e4] ;  /* 0x0007e40001117983 */ /* 0x000f280000300800 */
[----:B------:R-:W4:Y:S04]  /*18c50*/  LDL.LU R18, [R1+0x808] ;  /* 0x0008080001127983 */ /* 0x000f280000300800 */
[----:B------:R-:W4:Y:S04]  /*18c60*/  LDL.LU R19, [R1+0x7dc] ;  /* 0x0007dc0001137983 */ /* 0x000f280000300800 */
[----:B------:R-:W4:Y:S01]  /*18c70*/  LDL.LU R20, [R1+0x800] ;  /* 0x0008000001147983 */ /* 0x000f220000300800 */
[----:B------:R-:W-:-:S03]  /*18c80*/  IADD3 R21, P5, R21, UR6, RZ ;  /* 0x0000000615157c10 */ /* 0x000fc6000ffbe0ff */
[----:B0-----:R-:W4:Y:S04]  /*18c90*/  LDL.LU R23, [R1+0x7d4] ;  /* 0x0007d40001177983 */ /* 0x001f280000300800 */
[----:B------:R0:W-:Y:S04]  /*18ca0*/  STL [R1+0x83c], R21 ;  /* 0x00083c1501007387 */ /* 0x0001e80000100800 */
[----:B0-----:R-:W4:Y:S01]  /*18cb0*/  LDL.LU R21, [R1+0x7f8] ;  /* 0x0007f80001157983 */ /* 0x001f220000300800 */
[----:B------:R-:W-:Y:S02]  /*18cc0*/  IADD3.X R22, R22, UR5, RZ, P6, !PT ;  /* 0x0000000516167c10 */ /* 0x000fe4000b7fe4ff */
[----:B------:R-:W-:-:S03]  /*18cd0*/  IADD3 R248, P6, R248, UR6, RZ ;  /* 0x00000006f8f87c10 */ /* 0x000fc6000ffde0ff */
[----:B------:R0:W-:Y:S01]  /*18ce0*/  STL [R1+0x860], R22 ;  /* 0x0008601601007387 */ /* 0x0001e20000100800 */
[----:B------:R-:W-:-:S03]  /*18cf0*/  IADD3.X R249, R249, UR5, RZ, P1, !PT ;  /* 0x00000005f9f97c10 */ /* 0x000fc60008ffe4ff */
[----:B0-----:R-:W4:Y:S04]  /*18d00*/  LDL.LU R22, [R1+0x7cc] ;  /* 0x0007cc0001167983 */ /* 0x001f280000300800 */
[----:B------:R-:W-:Y:S01]  /*18d10*/  STL [R1+0x834], R248 ;  /* 0x000834f801007387 */ /* 0x000fe20000100800 */
[----:B---3--:R-:W-:-:S05]  /*18d20*/  IADD3.X R2, R2, UR5, RZ, P2, !PT ;  /* 0x0000000502027c10 */ /* 0x008fca00097fe4ff */
[----:B------:R0:W-:Y:S04]  /*18d30*/  STL [R1+0x850], R2 ;  /* 0x0008500201007387 */ /* 0x0001e80000100800 */
[----:B------:R-:W-:Y:S04]  /*18d40*/  STL [R1+0x858], R249 ;  /* 0x000858f901007387 */ /* 0x000fe80000100800 */
[----:B0-----:R-:W3:Y:S01]  /*18d50*/  LDL.LU R2, [R1+0x7f0] ;  /* 0x0007f00001027983 */ /* 0x001ee20000300800 */
[----:B------:R-:W-:Y:S02]  /*18d60*/  IADD3 R250, P1, R250, UR6, RZ ;  /* 0x00000006fafa7c10 */ /* 0x000fe4000ff3e0ff */
[----:B--2---:R-:W-:-:S02]  /*18d70*/  IADD3 R251, P2, R251, UR6, RZ ;  /* 0x00000006fbfb7c10 */ /* 0x004fc4000ff5e0ff */
[----:B------:R-:W-:Y:S02]  /*18d80*/  IADD3.X R252, R252, UR5, RZ, P3, !PT ;  /* 0x00000005fcfc7c10 */ /* 0x000fe40009ffe4ff */
[----:B------:R-:W-:Y:S01]  /*18d90*/  IADD3 R4, P3, R4, UR6, RZ ;  /* 0x0000000604047c10 */ /* 0x000fe2000ff7e0ff */
[----:B------:R-:W-:Y:S01]  /*18da0*/  STL [R1+0x82c], R250 ;  /* 0x00082cfa01007387 */ /* 0x000fe20000100800 */
[----:B------:R-:W-:Y:S02]  /*18db0*/  IADD3.X R5, R5, UR5, RZ, P4, !PT ;  /* 0x0000000505057c10 */ /* 0x000fe4000a7fe4ff */
[----:B------:R-:W-:Y:S01]  /*18dc0*/  IADD3 R6, P4, R6, UR6, RZ ;  /* 0x0000000606067c10 */ /* 0x000fe2000ff9e0ff */
[----:B------:R-:W-:Y:S01]  /*18dd0*/  STL [R1+0x824], R251 ;  /* 0x000824fb01007387 */ /* 0x000fe20000100800 */
[----:B------:R-:W-:-:S03]  /*18de0*/  IADD3.X R7, R7, UR5, RZ, P5, !PT ;  /* 0x0000000507077c10 */ /* 0x000fc6000affe4ff */
[----:B------:R-:W-:Y:S01]  /*18df0*/  STL [R1+0x848], R252 ;  /* 0x000848fc01007387 */ /* 0x000fe20000100800 */
[----:B----4-:R-:W-:Y:S02]  /*18e00*/  IADD3 R8, P5, R8, UR6, RZ ;  /* 0x0000000608087c10 */ /* 0x010fe4000ffbe0ff */
[----:B------:R-:W-:Y:S01]  /*18e10*/  IADD3.X R3, R3, UR5, RZ, P6, !PT ;  /* 0x0000000503037c10 */ /* 0x000fe2000b7fe4ff */
[----:B------:R-:W-:Y:S01]  /*18e20*/  STL [R1+0x81c], R4 ;  /* 0x00081c0401007387 */ /* 0x000fe20000100800 */
[----:B------:R-:W-:-:S03]  /*18e30*/  IADD3 R9, P6, R9, UR6, RZ ;  /* 0x0000000609097c10 */ /* 0x000fc6000ffde0ff */
[----:B------:R-:W-:Y:S01]  /*18e40*/  STL [R1+0x840], R5 ;  /* 0x0008400501007387 */ /* 0x000fe20000100800 */
[----:B------:R-:W-:-:S03]  /*18e50*/  IADD3.X R10, R10, UR5, RZ, P1, !PT ;  /* 0x000000050a0a7c10 */ /* 0x000fc60008ffe4ff */
[----:B------:R-:W-:Y:S01]  /*18e60*/  STL [R1+0x814], R6 ;  /* 0x0008140601007387 */ /* 0x000fe20000100800 */
[----:B------:R-:W-:-:S03]  /*18e70*/  IADD3 R11, P1, R11, UR6, RZ ;  /* 0x000000060b0b7c10 */ /* 0x000fc6000ff3e0ff */
[----:B------:R0:W-:Y:S04]  /*18e80*/  STL [R1+0x830], R3 ;  /* 0x0008300301007387 */ /* 0x0001e80000100800 */
[----:B------:R-:W-:Y:S01]  /*18e90*/  STL [R1+0x838], R7 ;  /* 0x0008380701007387 */ /* 0x000fe20000100800 */
[----:B------:R-:W-:-:S03]  /*18ea0*/  IADD3.X R12, R12, UR5, RZ, P2, !PT ;  /* 0x000000050c0c7c10 */ /* 0x000fc600097fe4ff */
[----:B0-----:R-:W2:Y:S01]  /*18eb0*/  LDL.LU R3, [R1+0x7c4] ;  /* 0x0007c40001037983 */ /* 0x001ea20000300800 */
        /* <DEDUP_REMOVED lines=17> */
[----:B------:R-:W-:Y:S04]  /*18fd0*/  STL [R1+0x810], R16 ;  /* 0x0008101001007387 */ /* 0x000fe80000100800 */
[----:B------:R-:W-:Y:S04]  /*18fe0*/  STL [R1+0x7e4], R17 ;  /* 0x0007e41101007387 */ /* 0x000fe80000100800 */
[----:B------:R-:W-:Y:S01]  /*18ff0*/  STL [R1+0x808], R18 ;  /* 0x0008081201007387 */ /* 0x000fe20000100800 */
[----:B------:R-:W-:-:S03]  /*19000*/  IADD3.X R21, R21, UR5, RZ, P1, !PT ;  /* 0x0000000515157c10 */ /* 0x000fc60008ffe4ff */
[----:B------:R0:W-:Y:S04]  /*19010*/  STL [R1+0x7d4], R23 ;  /* 0x0007d41701007387 */ /* 0x0001e80000100800 */
[----:B------:R-:W-:Y:S04]  /*19020*/  STL [R1+0x7dc], R19 ;  /* 0x0007dc1301007387 */ /* 0x000fe80000100800 */
[----:B0-----:R-:W4:Y:S04]  /*19030*/  LDL.LU R23, [R1+0x7e8] ;  /* 0x0007e80001177983 */ /* 0x001f280000300800 */
[----:B------:R-:W-:Y:S01]  /*19040*/  STL [R1+0x800], R20 ;  /* 0x0008001401007387 */ /* 0x000fe20000100800 */
[----:B------:R-:W-:-:S03]  /*19050*/  IADD3 R22, P1, R22, UR6, RZ ;  /* 0x0000000616167c10 */ /* 0x000fc6000ff3e0ff */
[----:B------:R0:W-:Y:S04]  /*19060*/  STL [R1+0x7f8], R21 ;  /* 0x0007f81501007387 */ /* 0x0001e80000100800 */
[----:B0-----:R-:W4:Y:S04]  /*19070*/  LDL.LU R21, [R1+0x7bc] ;  /* 0x0007bc0001157983 */ /* 0x001f280000300800 */
[----:B------:R-:W4:Y:S04]  /*19080*/  LDL.LU R248, [R1+0x7e0] ;  /* 0x0007e00001f87983 */ /* 0x000f280000300800 */
[----:B------:R-:W4:Y:S04]  /*19090*/  LDL.LU R249, [R1+0x7b4] ;  /* 0x0007b40001f97983 */ /* 0x000f280000300800 */
[----:B------:R-:W4:Y:S04]  /*190a0*/  LDL.LU R250, [R1+0x7d8] ;  /* 0x0007d80001fa7983 */ /* 0x000f280000300800 */
[----:B------:R0:W-:Y:S04]  /*190b0*/  STL [R1+0x7cc], R22 ;  /* 0x0007cc1601007387 */ /* 0x0001e80000100800 */
[----:B0-----:R-:W4:Y:S04]  /*190c0*/  LDL.LU R22, [R1+0x7ac] ;  /* 0x0007ac0001167983 */ /* 0x001f280000300800 */
[----:B------:R-:W4:Y:S04]  /*190d0*/  LDL.LU R251, [R1+0x7d0] ;  /* 0x0007d00001fb7983 */ /* 0x000f280000300800 */
[----:B------:R-:W4:Y:S04]  /*190e0*/  LDL.LU R252, [R1+0x7a4] ;  /* 0x0007a40001fc7983 */ /* 0x000f280000300800 */
[----:B------:R-:W4:Y:S01]  /*190f0*/  LDL.LU R4, [R1+0x7c8] ;  /* 0x0007c80001047983 */ /* 0x000f220000300800 */
[----:B---3--:R-:W-:-:S05]  /*19100*/  IADD3.X R2, R2, UR5, RZ, P2, !PT ;  /* 0x0000000502027c10 */ /* 0x008fca00097fe4ff */
[----:B------:R0:W-:Y:S04]  /*19110*/  STL [R1+0x7f0], R2 ;  /* 0x0007f00201007387 */ /* 0x0001e80000100800 */
[----:B------:R-:W3:Y:S04]  /*19120*/  LDL.LU R5, [R1+0x79c] ;  /* 0x00079c0001057983 */ /* 0x000ee80000300800 */
[----:B------:R-:W3:Y:S04]  /*19130*/  LDL.LU R6, [R1+0x7c0] ;  /* 0x0007c00001067983 */ /* 0x000ee80000300800 */
[----:B------:R-:W3:Y:S04]  /*19140*/  LDL.LU R7, [R1+0x794] ;  /* 0x0007940001077983 */ /* 0x000ee80000300800 */
[----:B------:R-:W3:Y:S04]  /*19150*/  LDL.LU R8, [R1+0x7b8] ;  /* 0x0007b80001087983 */ /* 0x000ee80000300800 */
[----:B0-----:R-:W3:Y:S04]  /*19160*/  LDL.LU R2, [R1+0x78c] ;  /* 0x00078c0001027983 */ /* 0x001ee80000300800 */
[----:B------:R-:W3:Y:S04]  /*19170*/  LDL.LU R9, [R1+0x7b0] ;  /* 0x0007b00001097983 */ /* 0x000ee80000300800 */
[----:B------:R-:W3:Y:S04]  /*19180*/  LDL.LU R10, [R1+0x784] ;  /* 0x00078400010a7983 */ /* 0x000ee80000300800 */
[----:B------:R-:W3:Y:S01]  /*19190*/  LDL.LU R11, [R1+0x7a8] ;  /* 0x0007a800010b7983 */ /* 0x000ee20000300800 */
[----:B--2---:R-:W-:-:S05]  /*191a0*/  IADD3 R3, P2, R3, UR6, RZ ;  /* 0x0000000603037c10 */ /* 0x004fca000ff5e0ff */
[----:B------:R0:W-:Y:S04]  /*191b0*/  STL [R1+0x7c4], R3 ;  /* 0x0007c40301007387 */ /* 0x0001e80000100800 */
        /* <DEDUP_REMOVED lines=9> */
[----:B0-----:R-:W2:Y:S01]  /*19250*/  LDL.LU R3, [R1+0x780] ;  /* 0x0007800001037983 */ /* 0x001ea20000300800 */
[----:B----4-:R-:W-:-:S05]  /*19260*/  IADD3.X R23, R23, UR5, RZ, P3, !PT ;  /* 0x0000000517177c10 */ /* 0x010fca0009ffe4ff */
[----:B------:R0:W-:Y:S04]  /*19270*/  STL [R1+0x7e8], R23 ;  /* 0x0007e81701007387 */ /* 0x0001e80000100800 */
[----:B0-----:R-:W4:Y:S01]  /*19280*/  LDL.LU R23, [R1+0x754] ;  /* 0x0007540001177983 */ /* 0x001f220000300800 */
[----:B------:R-:W-:Y:S02]  /*19290*/  IADD3 R21, P3, R21, UR6, RZ ;  /* 0x0000000615157c10 */ /* 0x000fe4000ff7e0ff */
[----:B------:R-:W-:-:S03]  /*192a0*/  IADD3.X R248, R248, UR5, RZ, P4, !PT ;  /* 0x00000005f8f87c10 */ /* 0x000fc6000a7fe4ff */
[----:B------:R0:W-:Y:S01]  /*192b0*/  STL [R1+0x7bc], R21 ;  /* 0x0007bc1501007387 */ /* 0x0001e20000100800 */
[----:B------:R-:W-:Y:S02]  /*192c0*/  IADD3 R249, P4, R249, UR6, RZ ;  /* 0x00000006f9f97c10 */ /* 0x000fe4000ff9e0ff */
[----:B------:R-:W-:Y:S01]  /*192d0*/  IADD3.X R250, R250, UR5, RZ, P5, !PT ;  /* 0x00000005fafa7c10 */ /* 0x000fe2000affe4ff */
[----:B0-----:R-:W4:Y:S04]  /*192e0*/  LDL.LU R21, [R1+0x778] ;  /* 0x0007780001157983 */ /* 0x001f280000300800 */
[----:B------:R-:W-:Y:S01]  /*192f0*/  STL [R1+0x7e0], R248 ;  /* 0x0007e0f801007387 */ /* 0x000fe20000100800 */
[----:B------:R-:W-:Y:S02]  /*19300*/  IADD3 R22, P5, R22, UR6, RZ ;  /* 0x0000000616167c10 */ /* 0x000fe4000ffbe0ff */
[----:B------:R-:W-:-:S03]  /*19310*/  IADD3.X R251, R251, UR5, RZ, P6, !PT ;  /* 0x00000005fbfb7c10 */ /* 0x000fc6000b7fe4ff */
[----:B------:R0:W-:Y:S01]  /*19320*/  STL [R1+0x7ac], R22 ;  /* 0x0007ac1601007387 */ /* 0x0001e20000100800 */
[----:B------:R-:W-:-:S03]  /*19330*/  IADD3 R252, P6, R252, UR6, RZ ;  /* 0x00000006fcfc7c10 */ /* 0x000fc6000ffde0ff */
[----:B------:R-:W-:Y:S01]  /*19340*/  STL [R1+0x7b4], R249 ;  /* 0x0007b4f901007387 */ /* 0x000fe20000100800 */
[----:B------:R-:W-:-:S03]  /*19350*/  IADD3.X R4, R4, UR5, RZ, P1, !PT ;  /* 0x0000000504047c10 */ /* 0x000fc60008ffe4ff */
[----:B0-----:R-:W4:Y:S04]  /*19360*/  LDL.LU R22, [R1+0x74c] ;  /* 0x00074c0001167983 */ /* 0x001f280000300800 */
[----:B------:R-:W-:Y:S04]  /*19370*/  STL [R1+0x7d8], R250 ;  /* 0x0007d8fa01007387 */ /* 0x000fe80000100800 */
[----:B------:R-:W-:Y:S04]  /*19380*/  STL [R1+0x7d0], R251 ;  /* 0x0007d0fb01007387 */ /* 0x000fe80000100800 */
[----:B------:R-:W-:Y:S04]  /*19390*/  STL [R1+0x7a4], R252 ;  /* 0x0007a4fc01007387 */ /* 0x000fe80000100800 */
[----:B------:R-:W-:Y:S01]  /*193a0*/  STL [R1+0x7c8], R4 ;  /* 0x0007c80401007387 */ /* 0x000fe20000100800 */
[----:B---3--:R-:W-:-:S02]  /*193b0*/  IADD3 R5, P1, R5, UR6, RZ ;  /* 0x0000000605057c10 */ /* 0x008fc4000ff3e0ff */
[----:B------:R-:W-:-:S03]  /*193c0*/  IADD3.X R6, R6, UR5, RZ, P2, !PT ;  /* 0x0000000506067c10 */ /* 0x000fc600097fe4ff */
[----:B------:R-:W-:Y:S01]  /*193d0*/  STL [R1+0x79c], R5 ;  /* 0x00079c0501007387 */ /* 0x000fe20000100800 */
[----:B------:R-:W-:Y:S02]  /*193e0*/  IADD3 R7, P2, R7, UR6, RZ ;  /* 0x0000000607077c10 */ /* 0x000fe4000ff5e0ff */
[----:B------:R-:W-:Y:S02]  /*193f0*/  IADD3.X R8, R8, UR5, RZ, P3, !PT ;  /* 0x0000000508087c10 */ /* 0x000fe40009ffe4ff */
[----:B------:R-:W-:Y:S01]  /*19400*/  IADD3 R2, P3, R2, UR6, RZ ;  /* 0x0000000602027c10 */ /* 0x000fe2000ff7e0ff */
[----:B------:R-:W-:Y:S04]  /*19410*/  STL [R1+0x7c0], R6 ;  /* 0x0007c00601007387 */ /* 0x000fe80000100800 */
[----:B------:R0:W-:Y:S04]  /*19420*/  STL [R1+0x78c], R2 ;  /* 0x00078c0201007387 */ /* 0x0001e80000100800 */
[----:B------:R-:W-:Y:S04]  /*19430*/  STL [R1+0x794], R7 ;  /* 0x0007940701007387 */ /* 0x000fe80000100800 */
[----:B0-----:R-:W3:Y:S01]  /*19440*/  LDL.LU R2, [R1+0x770] ;  /* 0x0007700001027983 */ /* 0x001ee20000300800 */
[----:B------:R-:W-:-:S02]  /*19450*/  IADD3.X R9, R9, UR5, RZ, P4, !PT ;  /* 0x0000000509097c10 */ /* 0x000fc4000a7fe4ff */
[----:B------:R-:W-:Y:S02]  /*19460*/  IADD3 R10, P4, R10, UR6, RZ ;  /* 0x000000060a0a7c10 */ /* 0x000fe4000ff9e0ff */
[----:B------:R-:W-:Y:S01]  /*19470*/  IADD3.X R11, R11, UR5, RZ, P5, !PT ;  /* 0x000000050b0b7c10 */ /* 0x000fe2000affe4ff */
[----:B------:R-:W-:Y:S04]  /*19480*/  STL [R1+0x7b8], R8 ;  /* 0x0007b80801007387 */ /* 0x000fe80000100800 */
[----:B------:R-:W-:Y:S01]  /*19490*/  STL [R1+0x7b0], R9 ;  /* 0x0007b00901007387 */ /* 0x000fe20000100800 */
[----:B--2---:R-:W-:-:S03]  /*194a0*/  IADD3 R12, P5, R12, UR6, RZ ;  /* 0x000000060c0c7c10 */ /* 0x004fc6000ffbe0ff */
        /* <DEDUP_REMOVED lines=15> */
[----:B------:R-:W-:Y:S02]  /*195a0*/  IADD3 R20, P3, R20, UR6, RZ ;  /* 0x0000000614147c10 */ /* 0x000fe4000ff7e0ff */
[----:B------:R-:W-:Y:S01]  /*195b0*/  IADD3.X R3, R3, UR5, RZ, P4, !PT ;  /* 0x0000000503037c10 */ /* 0x000fe2000a7fe4ff */
[----:B------:R-:W-:Y:S04]  /*195c0*/  STL [R1+0x764], R18 ;  /* 0x0007641201007387 */ /* 0x000fe80000100800 */
[----:B------:R0:W-:Y:S04]  /*195d0*/  STL [R1+0x780], R3 ;  /* 0x0007800301007387 */ /* 0x0001e80000100800 */
[----:B------:R-:W-:Y:S04]  /*195e0*/  STL [R1+0x788], R19 ;  /* 0x0007881301007387 */ /* 0x000fe80000100800 */
[----:B0-----:R-:W2:Y:S04]  /*195f0*/  LDL.LU R3, [R1+0x744] ;  /* 0x0007440001037983 */ /* 0x001ea80000300800 */
[----:B------:R-:W-:Y:S01]  /*19600*/  STL [R1+0x75c], R20 ;  /* 0x00075c1401007387 */ /* 0x000fe20000100800 */
[----:B----4-:R-:W-:-:S05]  /*19610*/  IADD3 R23, P4, R23, UR6, RZ ;  /* 0x0000000617177c10 */ /* 0x010fca000ff9e0ff */
[----:B------:R0:W-:Y:S04]  /*19620*/  STL [R1+0x754], R23 ;  /* 0x0007541701007387 */ /* 0x0001e80000100800 */
[----:B0-----:R-:W4:Y:S01]  /*19630*/  LDL.LU R23, [R1+0x768] ;  /* 0x0007680001177983 */ /* 0x001f220000300800 */
[----:B------:R-:W-:-:S03]  /*19640*/  IADD3.X R21, R21, UR5, RZ, P5, !PT ;  /* 0x0000000515157c10 */ /* 0x000fc6000affe4ff */
[----:B------:R-:W4:Y:S04]  /*19650*/  LDL.LU R248, [R1+0x73c] ;  /* 0x00073c0001f87983 */ /* 0x000f280000300800 */
[----:B------:R-:W4:Y:S04]  /*19660*/  LDL.LU R249, [R1+0x760] ;  /* 0x0007600001f97983 */ /* 0x000f280000300800 */
[----:B------:R-:W4:Y:S04]  /*19670*/  LDL.LU R250, [R1+0x734] ;  /* 0x0007340001fa7983 */ /* 0x000f280000300800 */
[----:B------:R0:W-:Y:S04]  /*19680*/  STL [R1+0x778], R21 ;  /* 0x0007781501007387 */ /* 0x0001e80000100800 */
[----:B------:R-:W4:Y:S04]  /*19690*/  LDL.LU R251, [R1+0x758] ;  /* 0x0007580001fb7983 */ /* 0x000f280000300800 */
[----:B------:R-:W4:Y:S04]  /*196a0*/  LDL.LU R252, [R1+0x72c] ;  /* 0x00072c0001fc7983 */ /* 0x000f280000300800 */
[----:B------:R-:W4:Y:S01]  /*196b0*/  LDL.LU R4, [R1+0x750] ;  /* 0x0007500001047983 */ /* 0x000f220000300800 */
[----:B------:R-:W-:-:S03]  /*196c0*/  IADD3 R22, P5, R22, UR6, RZ ;  /* 0x0000000616167c10 */ /* 0x000fc6000ffbe0ff */
        /* <DEDUP_REMOVED lines=10> */
[----:B---3--:R-:W-:-:S05]  /*19770*/  IADD3.X R2, R2, UR5, RZ, P6, !PT ;  /* 0x0000000502027c10 */ /* 0x008fca000b7fe4ff */
        /* <DEDUP_REMOVED lines=8> */
[----:B0-----:R-:W4:Y:S04]  /*19800*/  LDL.LU R21, [R1+0x6e4] ;  /* 0x0006e40001157983 */ /* 0x001f280000300800 */
[----:B-1----:R-:W4:Y:S04]  /*19810*/  LDL.LU R22, [R1+0x708] ;  /* 0x0007080001167983 */ /* 0x002f280000300800 */
[----:B---3--:R-:W3:Y:S01]  /*19820*/  LDL.LU R2, [R1+0x6dc] ;  /* 0x0006dc0001027983 */ /* 0x008ee20000300800 */
[----:B--2---:R-:W-:-:S05]  /*19830*/  IADD3 R3, P6, R3, UR6, RZ ;  /* 0x0000000603037c10 */ /* 0x004fca000ffde0ff */
[----:B------:R0:W-:Y:S04]  /*19840*/  STL [R1+0x744], R3 ;  /* 0x0007440301007387 */ /* 0x0001e80000100800 */
[----:B0-----:R-:W2:Y:S01]  /*19850*/  LDL.LU R3, [R1+0x700] ;  /* 0x0007000001037983 */ /* 0x001ea20000300800 */
[----:B----4-:R-:W-:Y:S02]  /*19860*/  IADD3.X R23, R23, UR5, RZ, P1, !PT ;  /* 0x0000000517177c10 */ /* 0x010fe40008ffe4ff */
[----:B------:R-:W-:-:S03]  /*19870*/  IADD3 R248, P1, R248, UR6, RZ ;  /* 0x00000006f8f87c10 */ /* 0x000fc6000ff3e0ff */
[----:B------:R0:W-:Y:S01]  /*19880*/  STL [R1+0x768], R23 ;  /* 0x0007681701007387 */ /* 0x0001e20000100800 */
        /* <DEDUP_REMOVED lines=30> */
[----:B------:R-:W-:Y:S02]  /*19a70*/  IADD3.X R14, R14, UR5, RZ, P3, !PT ;  /* 0x000000050e0e7c10 */ /* 0x000fe40009ffe4ff */
        /* <DEDUP_REMOVED lines=13> */
[----:B------:R-:W-:Y:S02]  /*19b50*/  IADD3.X R22, R22, UR5, RZ, P1, !PT ;  /* 0x0000000516167c10 */ /* 0x000fe40008ffe4ff */
[----:B---3--:R-:W-:Y:S01]  /*19b60*/  IADD3 R2, P1, R2, UR6, RZ ;  /* 0x0000000602027c10 */ /* 0x008fe2000ff3e0ff */
[----:B------:R-:W-:Y:S04]  /*19b70*/  STL [R1+0x710], R20 ;  /* 0x0007101401007387 */ /* 0x000fe80000100800 */
[----:B------:R0:W-:Y:S04]  /*19b80*/  STL [R1+0x6dc], R2 ;  /* 0x0006dc0201007387 */ /* 0x0001e80000100800 */
[----:B------:R-:W-:Y:S04]  /*19b90*/  STL [R1+0x6e4], R21 ;  /* 0x0006e41501007387 */ /* 0x000fe80000100800 */
[----:B0-----:R-:W3:Y:S04]  /*19ba0*/  LDL.LU R2, [R1+0x6f8] ;  /* 0x0006f80001027983 */ /* 0x001ee80000300800 */
[----:B------:R-:W-:Y:S01]  /*19bb0*/  STL [R1+0x708], R22 ;  /* 0x0007081601007387 */ /* 0x000fe20000100800 */
[----:B--2---:R-:W-:-:S05]  /*19bc0*/  IADD3.X R3, R3, UR5, RZ, P2, !PT ;  /* 0x0000000503037c10 */ /* 0x004fca00097fe4ff */
[----:B------:R0:W-:Y:S04]  /*19bd0*/  STL [R1+0x700], R3 ;  /* 0x0007000301007387 */ /* 0x0001e80000100800 */
[----:B0-----:R-:W2:Y:S04]  /*19be0*/  LDL.LU R3, [R1+0x6cc] ;  /* 0x0006cc0001037983 */ /* 0x001ea80000300800 */
[----:B------:R-:W2:Y:S04]  /*19bf0*/  LDL.LU R246, [R1+0x6f0] ;  /* 0x0006f00001f67983 */ /* 0x000ea80000300800 */
[----:B------:R-:W2:Y:S04]  /*19c00*/  LDL.LU R247, [R1+0x6c4] ;  /* 0x0006c40001f77983 */ /* 0x000ea80000300800 */
[----:B------:R-:W2:Y:S01]  /*19c10*/  LDL.LU R248, [R1+0x6e8] ;  /* 0x0006e80001f87983 */ /* 0x000ea20000300800 */
[----:B----4-:R-:W-:-:S05]  /*19c20*/  IADD3 R23, P2, R23, UR6, RZ ;  /* 0x0000000617177c10 */ /* 0x010fca000ff5e0ff */
        /* <DEDUP_REMOVED lines=24> */
[----:B0-----:R-:W4:Y:S01]  /*19db0*/  LDL.LU R23, [R1+0x688] ;  /* 0x0006880001177983 */ /* 0x001f220000300800 */
[----:B---3--:R-:W-:-:S05]  /*19dc0*/  IADD3.X R2, R2, UR5, RZ, P3, !PT ;  /* 0x0000000502027c10 */ /* 0x008fca0009ffe4ff */
[----:B------:R0:W-:Y:S04]  /*19dd0*/  STL [R1+0x6f8], R2 ;  /* 0x0006f80201007387 */ /* 0x0001e80000100800 */
[----:B0-----:R-:W3:Y:S01]  /*19de0*/  LDL.LU R2, [R1+0x680] ;  /* 0x0006800001027983 */ /* 0x001ee20000300800 */
[----:B--2---:R-:W-:Y:S02]  /*19df0*/  IADD3 R3, P3, R3, UR6, RZ ;  /* 0x0000000603037c10 */ /* 0x004fe4000ff7e0ff */
[----:B------:R-:W-:-:S03]  /*19e00*/  IADD3.X R246, R246, UR5, RZ, P4, !PT ;  /* 0x00000005f6f67c10 */ /* 0x000fc6000a7fe4ff */
[----:B------:R0:W-:Y:S01]  /*19e10*/  STL [R1+0x6cc], R3 ;  /* 0x0006cc0301007387 */ /* 0x0001e20000100800 */
[----:B------:R-:W-:Y:S02]  /*19e20*/  IADD3 R247, P4, R247, UR6, RZ ;  /* 0x00000006f7f77c10 */ /* 0x000fe4000ff9e0ff */
[----:B------:R-:W-:Y:S01]  /*19e30*/  IADD3.X R248, R248, UR5, RZ, P5, !PT ;  /* 0x00000005f8f87c10 */ /* 0x000fe2000affe4ff */
[----:B0-----:R-:W2:Y:S04]  /*19e40*/  LDL.LU R3, [R1+0x678] ;  /* 0x0006780001037983 */ /* 0x001ea80000300800 */
[----:B------:R-:W-:Y:S01]  /*19e50*/  STL [R1+0x6f0], R246 ;  /* 0x0006f0f601007387 */ /* 0x000fe20000100800 */
[----:B----4-:R-:W-:-:S03]  /*19e60*/  IADD3 R249, P5, R249, UR6, RZ ;  /* 0x00000006f9f97c10 */ /* 0x010fc6000ffbe0ff */
        /* <DEDUP_REMOVED lines=45> */
[----:B------:R-:W-:Y:S01]  /*1a140*/  IADD3 R25, P5, R25, UR6, RZ ;  /* 0x0000000619197c10 */ /* 0x000fe2000ffbe0ff */
[----:B------:R-:W-:Y:S04]  /*1a150*/  STL [R1+0x66c], R20 ;  /* 0x00066c1401007387 */ /* 0x000fe80000100800 */
[----:B------:R-:W-:Y:S04]  /*1a160*/  STL [R1+0x690], R21 ;  /* 0x0006901501007387 */ /* 0x000fe80000100800 */
[----:B------:R0:W-:Y:S04]  /*1a170*/  STL [R1+0x65c], R25 ;  /* 0x00065c1901007387 */ /* 0x0001e80000100800 */
[----:B------:R-:W-:Y:S04]  /*1a180*/  STL [R1+0x664], R22 ;  /* 0x0006641601007387 */ /* 0x000fe80000100800 */
[----:B0-----:R-:W4:Y:S04]  /*1a190*/  LDL.LU R25, [R1+0xda4] ;  /* 0x000da40001197983 */ /* 0x001f280000300800 */
[----:B------:R-:W-:Y:S01]  /*1a1a0*/  STL [R1+0x688], R23 ;  /* 0x0006881701007387 */ /* 0x000fe20000100800 */
[----:B---3--:R-:W-:-:S02]  /*1a1b0*/  IADD3.X R2, R2, UR5, RZ, P6, !PT ;  /* 0x0000000502027c10 */ /* 0x008fc4000b7fe4ff */
[----:B------:R-:W-:-:S05]  /*1a1c0*/  IADD3 R27, P6, R27, UR6, RZ ;  /* 0x000000061b1b7c10 */ /* 0x000fca000ffde0ff */
[----:B------:R0:W-:Y:S04]  /*1a1d0*/  STL [R1+0x654], R27 ;  /* 0x0006541b01007387 */ /* 0x0001e80000100800 */
[----:B0-----:R-:W3:Y:S04]  /*1a1e0*/  LDL.LU R27, [R1+0xda0] ;  /* 0x000da000011b7983 */ /* 0x001ee80000300800 */
[----:B------:R-:W-:Y:S01]  /*1a1f0*/  STL [R1+0x680], R2 ;  /* 0x0006800201007387 */ /* 0x000fe20000100800 */
[----:B------:R-:W-:Y:S02]  /*1a200*/  IADD3.X R29, R29, UR5, RZ, P4, !PT ;  /* 0x000000051d1d7c10 */ /* 0x000fe4000a7fe4ff */
[----:B--2---:R-:W-:-:S02]  /*1a210*/  IADD3.X R3, R3, UR5, RZ, P1, !PT ;  /* 0x0000000503037c10 */ /* 0x004fc40008ffe4ff */
[----:B------:R-:W-:-:S05]  /*1a220*/  IADD3 R24, P1, R24, UR6, RZ ;  /* 0x0000000618187c10 */ /* 0x000fca000ff3e0ff */
[----:B------:R0:W-:Y:S01]  /*1a230*/  STL [R1+0x64c], R24 ;  /* 0x00064c1801007387 */ /* 0x0001e20000100800 */
[----:B------:R-:W-:-:S03]  /*1a240*/  IADD3 R30, P4, R30, UR6, RZ ;  /* 0x000000061e1e7c10 */ /* 0x000fc6000ff9e0ff */
[----:B0-----:R-:W2:Y:S04]  /*1a250*/  LDL.LU R24, [R1+0xd9c] ;  /* 0x000d9c0001187983 */ /* 0x001ea80000300800 */
[----:B------:R-:W-:Y:S01]  /*1a260*/  STL [R1+0x678], R3 ;  /* 0x0006780301007387 */ /* 0x000fe20000100800 */
[----:B------:R-:W-:Y:S02]  /*1a270*/  IADD3.X R31, R31, UR5, RZ, P5, !PT ;  /* 0x000000051f1f7c10 */ /* 0x000fe4000affe4ff */
[----:B------:R-:W-:Y:S02]  /*1a280*/  IADD3 R32, P5, R32, UR6, RZ ;  /* 0x0000000620207c10 */ /* 0x000fe4000ffbe0ff */
[----:B------:R-:W-:Y:S02]  /*1a290*/  IADD3.X R33, R33, UR5, RZ, P6, !PT ;  /* 0x0000000521217c10 */ /* 0x000fe4000b7fe4ff */
[----:B------:R-:W-:-:S02]  /*1a2a0*/  IADD3 R34, P6, R34, UR6, RZ ;  /* 0x0000000622227c10 */ /* 0x000fc4000ffde0ff */
[----:B------:R-:W-:Y:S02]  /*1a2b0*/  IADD3.X R35, R35, UR5, RZ, P1, !PT ;  /* 0x0000000523237c10 */ /* 0x000fe40008ffe4ff */
[----:B------:R-:W-:Y:S02]  /*1a2c0*/  IADD3 R36, P1, R36, UR6, RZ ;  /* 0x0000000624247c10 */ /* 0x000fe4000ff3e0ff */
        /* <DEDUP_REMOVED lines=12> */
[----:B----4-:R-:W-:Y:S02]  /*1a390*/  IADD3.X R25, R25, UR5, RZ, P2, !PT ;  /* 0x0000000519197c10 */ /* 0x010fe400097fe4ff */
[----:B------:R-:W-:-:S03]  /*1a3a0*/  IADD3 R26, P2, R26, UR6, RZ ;  /* 0x000000061a1a7c10 */ /* 0x000fc6000ff5e0ff */
[----:B------:R0:W-:Y:S04]  /*1a3b0*/  STL [R1+0x670], R25 ;  /* 0x0006701901007387 */ /* 0x0001e80000100800 */
[----:B0-----:R-:W2:Y:S04]  /*1a3c0*/  LDL.LU R25, [R1+0xd98] ;  /* 0x000d980001197983 */ /* 0x001ea80000300800 */
[----:B------:R0:W-:Y:S04]  /*1a3d0*/  STL [R1+0x644], R26 ;  /* 0x0006441a01007387 */ /* 0x0001e80000100800 */
[----:B0-----:R-:W2:Y:S01]  /*1a3e0*/  LDL.LU R26, [R1+0xd94] ;  /* 0x000d9400011a7983 */ /* 0x001ea20000300800 */
[----:B------:R-:W-:-:S02]  /*1a3f0*/  IADD3.X R37, R37, UR5, RZ, P2, !PT ;  /* 0x0000000525257c10 */ /* 0x000fc400097fe4ff */
[----:B------:R-:W-:-:S04]  /*1a400*/  IADD3 R38, P2, R38, UR6, RZ ;  /* 0x0000000626267c10 */ /* 0x000fc8000ff5e0ff */
        /* <DEDUP_REMOVED lines=17> */
[----:B---3--:R-:W-:-:S02]  /*1a520*/  IADD3.X R27, R27, UR5, RZ, P3, !PT ;  /* 0x000000051b1b7c10 */ /* 0x008fc40009ffe4ff */
[----:B------:R-:W-:-:S03]  /*1a530*/  IADD3 R28, P3, R28, UR6, RZ ;  /* 0x000000061c1c7c10 */ /* 0x000fc6000ff7e0ff */
        /* <DEDUP_REMOVED lines=11> */
[----:B------:R-:W-:-:S03]  /*1a5f0*/  IADD3.X R39, R39, UR5, RZ, P3, !PT ;  /* 0x0000000527277c10 */ /* 0x000fc60009ffe4ff */
[----:B0-----:R-:W2:Y:S04]  /*1a600*/  LDL.LU R32, [R1+0xd7c] ;  /* 0x000d7c0001207983 */ /* 0x001ea80000300800 */
[----:B------:R0:W-:Y:S01]  /*1a610*/  STL [R1+0x650], R33 ;  /* 0x0006502101007387 */ /* 0x0001e20000100800 */
[----:B------:R-:W-:-:S03]  /*1a620*/  IADD3 R40, P3, R40, UR6, RZ ;  /* 0x0000000628287c10 */ /* 0x000fc6000ff7e0ff */
        /* <DEDUP_REMOVED lines=88> */
[----:B------:R-:W3:Y:S04]  /*1abb0*/  LDL.LU R20, [R1+0xb70] ;  /* 0x000b700001147983 */ /* 0x000ee80000300800 */
[----:B------:R0:W-:Y:S04]  /*1abc0*/  STL [R1+0xba8], R74 ;  /* 0x000ba84a01007387 */ /* 0x0001e80000100800 */
[----:B0-----:R-:W2:Y:S04]  /*1abd0*/  LDL.LU R74, [R1+0xcd4] ;  /* 0x000cd400014a7983 */ /* 0x001ea80000300800 */
[----:B------:R-:W4:Y:S04]  /*1abe0*/  LDL.LU R11, [R1+0xb94] ;  /* 0x000b9400010b7983 */ /* 0x000f280000300800 */
[----:B------:R-:W2:Y:S04]  /*1abf0*/  LDL.LU R12, [R1+0xb68] ;  /* 0x000b6800010c7983 */ /* 0x000ea80000300800 */
[----:B------:R-:W2:Y:S04]  /*1ac00*/  LDL.LU R21, [R1+0xb8c] ;  /* 0x000b8c0001157983 */ /* 0x000ea80000300800 */
[----:B------:R0:W-:Y:S04]  /*1ac10*/  STL [R1+0x5b0], R75 ;  /* 0x0005b04b01007387 */ /* 0x0001e80000100800 */
[----:B0-----:R-:W2:Y:S04]  /*1ac20*/  LDL.LU R75, [R1+0xcd0] ;  /* 0x000cd000014b7983 */ /* 0x001ea80000300800 */
[----:B------:R0:W-:Y:S04]  /*1ac30*/  STL [R1+0xba0], R76 ;  /* 0x000ba04c01007387 */ /* 0x0001e80000100800 */
[----:B0-----:R-:W2:Y:S04]  /*1ac40*/  LDL.LU R76, [R1+0xccc] ;  /* 0x000ccc00014c7983 */ /* 0x001ea80000300800 */
[----:B------:R-:W2:Y:S04]  /*1ac50*/  LDL.LU R13, [R1+0xb60] ;  /* 0x000b6000010d7983 */ /* 0x000ea80000300800 */
[----:B------:R-:W2:Y:S04]  /*1ac60*/  LDL.LU R14, [R1+0xb84] ;  /* 0x000b8400010e7983 */ /* 0x000ea80000300800 */
[----:B------:R-:W2:Y:S01]  /*1ac70*/  LDL.LU R22, [R1+0xb58] ;  /* 0x000b580001167983 */ /* 0x000ea20000300800 */
[----:B------:R-:W-:-:S02]  /*1ac80*/  IADD3.X R77, R77, UR5, RZ, P4, !PT ;  /* 0x000000054d4d7c10 */ /* 0x000fc4000a7fe4ff */
[----:B------:R-:W-:Y:S02]  /*1ac90*/  IADD3 R78, P4, R78, UR6, RZ ;  /* 0x000000064e4e7c10 */ /* 0x000fe4000ff9e0ff */
[----:B------:R-:W-:Y:S01]  /*1aca0*/  IADD3.X R79, R79, UR5, RZ, P5, !PT ;  /* 0x000000054f4f7c10 */ /* 0x000fe2000affe4ff */
[----:B------:R0:W-:Y:S01]  /*1acb0*/  STL [R1+0xbc4], R77 ;  /* 0x000bc44d01007387 */ /* 0x0001e20000100800 */
[----:B------:R-:W-:-:S03]  /*1acc0*/  IADD3 R80, P5, R80, UR6, RZ ;  /* 0x0000000650507c10 */ /* 0x000fc6000ffbe0ff */
[----:B0-----:R-:W2:Y:S04]  /*1acd0*/  LDL.LU R77, [R1+0xcc8] ;  /* 0x000cc800014d7983 */ /* 0x001ea80000300800 */
[----:B------:R-:W2:Y:S04]  /*1ace0*/  LDL.LU R18, [R1+0xb7c] ;  /* 0x000b7c0001127983 */ /* 0x000ea80000300800 */
[----:B------:R-:W2:Y:S04]  /*1acf0*/  LDL.LU R23, [R1+0xb50] ;  /* 0x000b500001177983 */ /* 0x000ea80000300800 */
[----:B------:R0:W-:Y:S01]  /*1ad00*/  STL [R1+0xb98], R78 ;  /* 0x000b984e01007387 */ /* 0x0001e20000100800 */
[----:B------:R-:W-:-:S03]  /*1ad10*/  IADD3.X R81, R81, UR5, RZ, P6, !PT ;  /* 0x0000000551517c10 */ /* 0x000fc6000b7fe4ff */
[----:B0-----:R-:W2:Y:S04]  /*1ad20*/  LDL.LU R78, [R1+0xcc4] ;  /* 0x000cc400014e7983 */ /* 0x001ea80000300800 */
[----:B------:R0:W-:Y:S01]  /*1ad30*/  STL [R1+0xbbc], R79 ;  /* 0x000bbc4f01007387 */ /* 0x0001e20000100800 */
[----:B------:R-:W-:-:S03]  /*1ad40*/  IADD3 R82, P6, R82, UR6, RZ ;  /* 0x0000000652527c10 */ /* 0x000fc6000ffde0ff */
[----:B0-----:R-:W2:Y:S04]  /*1ad50*/  LDL.LU R79, [R1+0xcc0] ;  /* 0x000cc000014f7983 */ /* 0x001ea80000300800 */
[----:B------:R-:W2:Y:S04]  /*1ad60*/  LDL.LU R15, [R1+0xb74] ;  /* 0x000b7400010f7983 */ /* 0x000ea80000300800 */
[----:B------:R-:W2:Y:S04]  /*1ad70*/  LDL.LU R16, [R1+0xb48] ;  /* 0x000b480001107983 */ /* 0x000ea80000300800 */
[----:B------:R-:W2:Y:S04]  /*1ad80*/  LDL.LU R17, [R1+0xb6c] ;  /* 0x000b6c0001117983 */ /* 0x000ea80000300800 */
[----:B------:R-:W2:Y:S01]  /*1ad90*/  LDL.LU R2, [R1+0xb40] ;  /* 0x000b400001027983 */ /* 0x000ea20000300800 */
[----:B------:R-:W-:-:S03]  /*1ada0*/  IADD3.X R83, R83, UR5, RZ, P1, !PT ;  /* 0x0000000553537c10 */ /* 0x000fc60008ffe4ff */
[----:B------:R0:W-:Y:S01]  /*1adb0*/  STL [R1+0xb90], R80 ;  /* 0x000b905001007387 */ /* 0x0001e20000100800 */
[----:B------:R-:W-:Y:S02]  /*1adc0*/  IADD3 R84, P1, R84, UR6, RZ ;  /* 0x0000000654547c10 */ /* 0x000fe4000ff3e0ff */
[----:B------:R-:W-:Y:S01]  /*1add0*/  IADD3.X R85, R85, UR5, RZ, P2, !PT ;  /* 0x0000000555557c10 */ /* 0x000fe200097fe4ff */
[----:B0-----:R-:W2:Y:S04]  /*1ade0*/  LDL.LU R80, [R1+0xcbc] ;  /* 0x000cbc0001507983 */ /* 0x001ea80000300800 */
        /* <DEDUP_REMOVED lines=17> */
[----:B0-----:R-:W2:Y:S01]  /*1af00*/  LDL.LU R87, [R1+0xca0] ;  /* 0x000ca00001577983 */ /* 0x001ea20000300800 */
[----:B---3--:R-:W-:-:S05]  /*1af10*/  IADD3 R20, P3, R20, UR6, RZ ;  /* 0x0000000614147c10 */ /* 0x008fca000ff7e0ff */
[----:B------:R0:W-:Y:S04]  /*1af20*/  STL [R1+0xb70], R20 ;  /* 0x000b701401007387 */ /* 0x0001e80000100800 */
[----:B0-----:R-:W3:Y:S01]  /*1af30*/  LDL.LU R20, [R1+0xb5c] ;  /* 0x000b5c0001147983 */ /* 0x001ee20000300800 */
[----:B----4-:R-:W-:Y:S02]  /*1af40*/  IADD3.X R11, R11, UR5, RZ, P4, !PT ;  /* 0x000000050b0b7c10 */ /* 0x010fe4000a7fe4ff */
[----:B--2---:R-:W-:Y:S02]  /*1af50*/  IADD3.X R21, R21, UR5, RZ, P5, !PT ;  /* 0x0000000515157c10 */ /* 0x004fe4000affe4ff */
[----:B------:R-:W-:-:S03]  /*1af60*/  IADD3 R12, P4, R12, UR6, RZ ;  /* 0x000000060c0c7c10 */ /* 0x000fc6000ff9e0ff */
[----:B------:R0:W-:Y:S04]  /*1af70*/  STL [R1+0xb8c], R21 ;  /* 0x000b8c1501007387 */ /* 0x0001e80000100800 */
[----:B------:R-:W-:Y:S04]  /*1af80*/  STL [R1+0xb94], R11 ;  /* 0x000b940b01007387 */ /* 0x000fe80000100800 */
[----:B0-----:R-:W2:Y:S04]  /*1af90*/  LDL.LU R21, [R1+0xb30] ;  /* 0x000b300001157983 */ /* 0x001ea80000300800 */
[----:B------:R-:W-:Y:S01]  /*1afa0*/  STL [R1+0xb68], R12 ;  /* 0x000b680c01007387 */ /* 0x000fe20000100800 */
[----:B------:R-:W-:-:S02]  /*1afb0*/  IADD3 R13, P5, R13, UR6, RZ ;  /* 0x000000060d0d7c10 */ /* 0x000fc4000ffbe0ff */
[----:B------:R-:W-:Y:S02]  /*1afc0*/  IADD3.X R14, R14, UR5, RZ, P6, !PT ;  /* 0x000000050e0e7c10 */ /* 0x000fe4000b7fe4ff */
[----:B------:R-:W-:-:S05]  /*1afd0*/  IADD3 R22, P6, R22, UR6, RZ ;  /* 0x0000000616167c10 */ /* 0x000fca000ffde0ff */
[----:B------:R0:W-:Y:S04]  /*1afe0*/  STL [R1+0xb58], R22 ;  /* 0x000b581601007387 */ /* 0x0001e80000100800 */
[----:B------:R-:W-:Y:S04]  /*1aff0*/  STL [R1+0xb60], R13 ;  /* 0x000b600d01007387 */ /* 0x000fe80000100800 */
[----:B0-----:R-:W4:Y:S01]  /*1b000*/  LDL.LU R22, [R1+0xb54] ;  /* 0x000b540001167983 */ /* 0x001f220000300800 */
[----:B------:R-:W-:-:S03]  /*1b010*/  IADD3.X R18, R18, UR5, RZ, P1, !PT ;  /* 0x0000000512127c10 */ /* 0x000fc60008ffe4ff */
[----:B------:R-:W-:Y:S01]  /*1b020*/  STL [R1+0xb84], R14 ;  /* 0x000b840e01007387 */ /* 0x000fe20000100800 */
[----:B------:R-:W-:-:S03]  /*1b030*/  IADD3 R23, P1, R23, UR6, RZ ;  /* 0x0000000617177c10 */ /* 0x000fc6000ff3e0ff */
[----:B------:R0:W-:Y:S04]  /*1b040*/  STL [R1+0xb7c], R18 ;  /* 0x000b7c1201007387 */ /* 0x0001e80000100800 */
[----:B0-----:R-:W4:Y:S04]  /*1b050*/  LDL.LU R18, [R1+0xb28] ;  /* 0x000b280001127983 */ /* 0x001f280000300800 */
[----:B------:R0:W-:Y:S04]  /*1b060*/  STL [R1+0xb50], R23 ;  /* 0x000b501701007387 */ /* 0x0001e80000100800 */
[----:B0-----:R-:W4:Y:S01]  /*1b070*/  LDL.LU R23, [R1+0xb4c] ;  /* 0x000b4c0001177983 */ /* 0x001f220000300800 */
[----:B------:R-:W-:-:S02]  /*1b080*/  IADD3.X R15, R15, UR5, RZ, P2, !PT ;  /* 0x000000050f0f7c10 */ /* 0x000fc400097fe4ff */
[----:B------:R-:W-:-:S03]  /*1b090*/  IADD3 R16, P2, R16, UR6, RZ ;  /* 0x0000000610107c10 */ /* 0x000fc6000ff5e0ff */
[----:B------:R-:W-:Y:S01]  /*1b0a0*/  STL [R1+0xb74], R15 ;  /* 0x000b740f01007387 */ /* 0x000fe20000100800 */
[----:B------:R-:W-:-:S03]  /*1b0b0*/  IADD3.X R17, R17, UR5, RZ, P3, !PT ;  /* 0x0000000511117c10 */ /* 0x000fc60009ffe4ff */
[----:B------:R-:W4:Y:S01]  /*1b0c0*/  LDL.LU R251, [R1+0xb20] ;  /* 0x000b200001fb7983 */ /* 0x000f220000300800 */
[----:B------:R-:W-:-:S03]  /*1b0d0*/  IADD3 R2, P3, R2, UR6, RZ ;  /* 0x0000000602027c10 */ /* 0x000fc6000ff7e0ff */
[----:B------:R-:W-:Y:S04]  /*1b0e0*/  STL [R1+0xb48], R16 ;  /* 0x000b481001007387 */ /* 0x000fe80000100800 */
[----:B------:R0:W-:Y:S04]  /*1b0f0*/  STL [R1+0xb40], R2 ;  /* 0x000b400201007387 */ /* 0x0001e80000100800 */
[----:B------:R-:W-:Y:S04]  /*1b100*/  STL [R1+0xb6c], R17 ;  /* 0x000b6c1101007387 */ /* 0x000fe80000100800 */
[----:B0-----:R-:W4:Y:S01]  /*1b110*/  LDL.LU R2, [R1+0xb44] ;  /* 0x000b440001027983 */ /* 0x001f220000300800 */
[----:B------:R-:W-:-:S05]  /*1b120*/  IADD3.X R3, R3, UR5, RZ, P4, !PT ;  /* 0x0000000503037c10 */ /* 0x000fca000a7fe4ff */
[----:B------:R0:W-:Y:S01]  /*1b130*/  STL [R1+0xb64], R3 ;  /* 0x000b640301007387 */ /* 0x0001e20000100800 */
[----:B------:R-:W-:-:S03]  /*1b140*/  IADD3 R19, P4, R19, UR6, RZ ;  /* 0x0000000613137c10 */ /* 0x000fc6000ff9e0ff */
        /* <DEDUP_REMOVED lines=9> */
[----:B0-----:R-:W4:Y:S04]  /*1b1e0*/  LDL.LU R19, [R1+0xaf8] ;  /* 0x000af80001137983 */ /* 0x001f280000300800 */
[----:B------:R-:W4:Y:S04]  /*1b1f0*/  LDL.LU R10, [R1+0xb1c] ;  /* 0x000b1c00010a7983 */ /* 0x000f280000300800 */
[----:B------:R-:W4:Y:S01]  /*1b200*/  LDL.LU R11, [R1+0xaf0] ;  /* 0x000af000010b7983 */ /* 0x000f220000300800 */
[----:B---3--:R-:W-:-:S05]  /*1b210*/  IADD3.X R20, R20, UR5, RZ, P5, !PT ;  /* 0x0000000514147c10 */ /* 0x008fca000affe4ff */
[----:B------:R0:W-:Y:S04]  /*1b220*/  STL [R1+0xb5c], R20 ;  /* 0x000b5c1401007387 */ /* 0x0001e80000100800 */
[----:B0-----:R-:W3:Y:S04]  /*1b230*/  LDL.LU R20, [R1+0xb14] ;  /* 0x000b140001147983 */ /* 0x001ee80000300800 */
[----:B------:R-:W3:Y:S04]  /*1b240*/  LDL.LU R12, [R1+0xae8] ;  /* 0x000ae800010c7983 */ /* 0x000ee80000300800 */
[----:B------:R-:W3:Y:S01]  /*1b250*/  LDL.LU R13, [R1+0xb0c] ;  /* 0x000b0c00010d7983 */ /* 0x000ee20000300800 */
[----:B--2---:R-:W-:-:S03]  /*1b260*/  IADD3 R21, P5, R21, UR6, RZ ;  /* 0x0000000615157c10 */ /* 0x004fc6000ffbe0ff */
[----:B------:R-:W2:Y:S04]  /*1b270*/  LDL.LU R14, [R1+0xae0] ;  /* 0x000ae000010e7983 */ /* 0x000ea80000300800 */
[----:B------:R0:W-:Y:S04]  /*1b280*/  STL [R1+0xb30], R21 ;  /* 0x000b301501007387 */ /* 0x0001e80000100800 */
[----:B0-----:R-:W2:Y:S04]  /*1b290*/  LDL.LU R21, [R1+0xb04] ;  /* 0x000b040001157983 */ /* 0x001ea80000300800 */
[----:B------:R-:W2:Y:S01]  /*1b2a0*/  LDL.LU R17, [R1+0xad8] ;  /* 0x000ad80001117983 */ /* 0x000ea20000300800 */
[----:B----4-:R-:W-:-:S05]  /*1b2b0*/  IADD3.X R22, R22, UR5, RZ, P6, !PT ;  /* 0x0000000516167c10 */ /* 0x010fca000b7fe4ff */
[----:B------:R0:W-:Y:S04]  /*1b2c0*/  STL [R1+0xb54], R22 ;  /* 0x000b541601007387 */ /* 0x0001e80000100800 */
[----:B0-----:R-:W4:Y:S04]  /*1b2d0*/  LDL.LU R22, [R1+0xafc] ;  /* 0x000afc0001167983 */ /* 0x001f280000300800 */
[----:B------:R-:W4:Y:S01]  /*1b2e0*/  LDL.LU R15, [R1+0xad0] ;  /* 0x000ad000010f7983 */ /* 0x000f220000300800 */
[----:B------:R-:W-:-:S03]  /*1b2f0*/  IADD3 R18, P6, R18, UR6, RZ ;  /* 0x0000000612127c10 */ /* 0x000fc6000ffde0ff */
[----:B------:R-:W4:Y:S04]  /*1b300*/  LDL.LU R16, [R1+0xaf4] ;  /* 0x000af40001107983 */ /* 0x000f280000300800 */
[----:B------:R0:W-:Y:S01]  /*1b310*/  STL [R1+0xb28], R18 ;  /* 0x000b281201007387 */ /* 0x0001e20000100800 */
[----:B------:R-:W-:-:S03]  /*1b320*/  IADD3.X R23, R23, UR5, RZ, P1, !PT ;  /* 0x0000000517177c10 */ /* 0x000fc60008ffe4ff */
[----:B0-----:R-:W4:Y:S04]  /*1b330*/  LDL.LU R18, [R1+0xac8] ;  /* 0x000ac80001127983 */ /* 0x001f280000300800 */
[----:B------:R0:W-:Y:S04]  /*1b340*/  STL [R1+0xb4c], R23 ;  /* 0x000b4c1701007387 */ /* 0x0001e80000100800 */
[----:B0-----:R-:W4:Y:S01]  /*1b350*/  LDL.LU R23, [R1+0xaec] ;  /* 0x000aec0001177983 */ /* 0x001f220000300800 */
[----:B------:R-:W-:Y:S02]  /*1b360*/  IADD3 R251, P1, R251, UR6, RZ ;  /* 0x00000006fbfb7c10 */ /* 0x000fe4000ff3e0ff */
[----:B------:R-:W-:-:S05]  /*1b370*/  IADD3.X R2, R2, UR5, RZ, P2, !PT ;  /* 0x0000000502027c10 */ /* 0x000fca00097fe4ff */
[----:B------:R0:W-:Y:S04]  /*1b380*/  STL [R1+0xb44], R2 ;  /* 0x000b440201007387 */ /* 0x0001e80000100800 */
[----:B0-----:R-:W4:Y:S04]  /*1b390*/  LDL.LU R2, [R1+0xac0] ;  /* 0x000ac00001027983 */ /* 0x001f280000300800 */
[----:B------:R-:W-:Y:S01]  /*1b3a0*/  STL [R1+0xb20], R251 ;  /* 0x000b20fb01007387 */ /* 0x000fe20000100800 */
[----:B------:R-:W-:Y:S02]  /*1b3b0*/  IADD3 R3, P2, R3, UR6, RZ ;  /* 0x0000000603037c10 */ /* 0x000fe4000ff5e0ff */
[----:B------:R-:W-:-:S03]  /*1b3c0*/  IADD3.X R252, R252, UR5, RZ, P3, !PT ;  /* 0x00000005fcfc7c10 */ /* 0x000fc60009ffe4ff */
[----:B------:R0:W-:Y:S01]  /*1b3d0*/  STL [R1+0xb18], R3 ;  /* 0x000b180301007387 */ /* 0x0001e20000100800 */
[----:B------:R-:W-:Y:S02]  /*1b3e0*/  IADD3 R4, P3, R4, UR6, RZ ;  /* 0x0000000604047c10 */ /* 0x000fe4000ff7e0ff */
[----:B------:R-:W-:Y:S01]  /*1b3f0*/  IADD3.X R5, R5, UR5, RZ, P4, !PT ;  /* 0x0000000505057c10 */ /* 0x000fe2000a7fe4ff */
[----:B0-----:R-:W4:Y:S01]  /*1b400*/  LDL.LU R3, [R1+0xae4] ;  /* 0x000ae40001037983 */ /* 0x001f220000300800 */
        /* <DEDUP_REMOVED lines=11> */
[----:B------:R0:W-:Y:S04]  /*1b4c0*/  STL [R1+0xaf8], R19 ;  /* 0x000af81301007387 */ /* 0x0001e80000100800 */
[----:B------:R-:W-:Y:S01]  /*1b4d0*/  STL [R1+0xb00], R8 ;  /* 0x000b000801007387 */ /* 0x000fe20000100800 */
[----:B------:R-:W-:-:S03]  /*1b4e0*/  IADD3 R11, P1, R11, UR6, RZ ;  /* 0x000000060b0b7c10 */ /* 0x000fc6000ff3e0ff */
[----:B0-----:R-:W4:Y:S04]  /*1b4f0*/  LDL.LU R19, [R1+0xab8] ;  /* 0x000ab80001137983 */ /* 0x001f280000300800 */
[----:B------:R-:W-:Y:S01]  /*1b500*/  STL [R1+0xb24], R9 ;  /* 0x000b240901007387 */ /* 0x000fe20000100800 */
[----:B---3--:R-:W-:Y:S02]  /*1b510*/  IADD3.X R20, R20, UR5, RZ, P2, !PT ;  /* 0x0000000514147c10 */ /* 0x008fe400097fe4ff */
[----:B------:R-:W-:-:S03]  /*1b520*/  IADD3 R12, P2, R12, UR6, RZ ;  /* 0x000000060c0c7c10 */ /* 0x000fc6000ff5e0ff */
[----:B------:R0:W-:Y:S04]  /*1b530*/  STL [R1+0xb14], R20 ;  /* 0x000b141401007387 */ /* 0x0001e80000100800 */
[----:B------:R-:W-:Y:S01]  /*1b540*/  STL [R1+0xb1c], R10 ;  /* 0x000b1c0a01007387 */ /* 0x000fe20000100800 */
[----:B------:R-:W-:-:S03]  /*1b550*/  IADD3.X R13, R13, UR5, RZ, P3, !PT ;  /* 0x000000050d0d7c10 */ /* 0x000fc60009ffe4ff */
[----:B0-----:R-:W3:Y:S01]  /*1b560*/  LDL.LU R20, [R1+0xadc] ;  /* 0x000adc0001147983 */ /* 0x001ee20000300800 */
[----:B--2---:R-:W-:-:S03]  /*1b570*/  IADD3 R14, P3, R14, UR6, RZ ;  /* 0x000000060e0e7c10 */ /* 0x004fc6000ff7e0ff */
[----:B------:R-:W-:Y:S01]  /*1b580*/  STL [R1+0xaf0], R11 ;  /* 0x000af00b01007387 */ /* 0x000fe20000100800 */
[----:B------:R-:W-:-:S03]  /*1b590*/  IADD3.X R21, R21, UR5, RZ, P4, !PT ;  /* 0x0000000515157c10 */ /* 0x000fc6000a7fe4ff */
[----:B------:R-:W-:Y:S01]  /*1b5a0*/  STL [R1+0xae8], R12 ;  /* 0x000ae80c01007387 */ /* 0x000fe20000100800 */
[----:B------:R-:W-:-:S03]  /*1b5b0*/  IADD3 R17, P4, R17, UR6, RZ ;  /* 0x0000000611117c10 */ /* 0x000fc6000ff9e0ff */
[----:B------:R0:W-:Y:S04]  /*1b5c0*/  STL [R1+0xb04], R21 ;  /* 0x000b041501007387 */ /* 0x0001e80000100800 */
[----:B------:R-:W-:Y:S04]  /*1b5d0*/  STL [R1+0xb0c], R13 ;  /* 0x000b0c0d01007387 */ /* 0x000fe80000100800 */
[----:B0-----:R-:W2:Y:S04]  /*1b5e0*/  LDL.LU R21, [R1+0xab0] ;  /* 0x000ab00001157983 */ /* 0x001ea80000300800 */
[----:B------:R-:W-:Y:S04]  /*1b5f0*/  STL [R1+0xae0], R14 ;  /* 0x000ae00e01007387 */ /* 0x000fe80000100800 */
[----:B------:R0:W-:Y:S04]  /*1b600*/  STL [R1+0xad8], R17 ;  /* 0x000ad81101007387 */ /* 0x0001e80000100800 */
[----:B0-----:R-:W2:Y:S01]  /*1b610*/  LDL.LU R17, [R1+0xad4] ;  /* 0x000ad40001117983 */ /* 0x001ea20000300800 */
[----:B----4-:R-:W-:-:S05]  /*1b620*/  IADD3.X R22, R22, UR5, RZ, P5, !PT ;  /* 0x0000000516167c10 */ /* 0x010fca000affe4ff */
[----:B------:R0:W-:Y:S04]  /*1b630*/  STL [R1+0xafc], R22 ;  /* 0x000afc1601007387 */ /* 0x0001e80000100800 */
[----:B0-----:R-:W4:Y:S01]  /*1b640*/  LDL.LU R22, [R1+0xaa8] ;  /* 0x000aa80001167983 */ /* 0x001f220000300800 */
[----:B------:R-:W-:Y:S02]  /*1b650*/  IADD3 R15, P5, R15, UR6, RZ ;  /* 0x000000060f0f7c10 */ /* 0x000fe4000ffbe0ff */
[----:B------:R-:W-:-:S03]  /*1b660*/  IADD3.X R16, R16, UR5, RZ, P6, !PT ;  /* 0x0000000510107c10 */ /* 0x000fc6000b7fe4ff */
[----:B------:R-:W-:Y:S01]  /*1b670*/  STL [R1+0xad0], R15 ;  /* 0x000ad00f01007387 */ /* 0x000fe20000100800 */
[----:B------:R-:W-:-:S03]  /*1b680*/  IADD3 R18, P6, R18, UR6, RZ ;  /* 0x0000000612127c10 */ /* 0x000fc6000ffde0ff */
[----:B------:R-:W4:Y:S04]  /*1b690*/  LDL.LU R251, [R1+0xacc] ;  /* 0x000acc0001fb7983 */ /* 0x000f280000300800 */
[----:B------:R-:W-:Y:S01]  /*1b6a0*/  STL [R1+0xaf4], R16 ;  /* 0x000af41001007387 */ /* 0x000fe20000100800 */
[----:B------:R-:W-:-:S05]  /*1b6b0*/  IADD3.X R23, R23, UR5, RZ, P1, !PT ;  /* 0x0000000517177c10 */ /* 0x000fca0008ffe4ff */
[----:B------:R0:W-:Y:S04]  /*1b6c0*/  STL [R1+0xaec], R23 ;  /* 0x000aec1701007387 */ /* 0x0001e80000100800 */
[----:B------:R-:W-:Y:S04]  /*1b6d0*/  STL [R1+0xac8], R18 ;  /* 0x000ac81201007387 */ /* 0x000fe80000100800 */
[----:B0-----:R-:W4:Y:S01]  /*1b6e0*/  LDL.LU R23, [R1+0xaa0] ;  /* 0x000aa00001177983 */ /* 0x001f220000300800 */
[----:B------:R-:W-:-:S05]  /*1b6f0*/  IADD3 R2, P1, R2, UR6, RZ ;  /* 0x0000000602027c10 */ /* 0x000fca000ff3e0ff */
[----:B------:R0:W-:Y:S04]  /*1b700*/  STL [R1+0xac0], R2 ;  /* 0x000ac00201007387 */ /* 0x0001e80000100800 */
[----:B0-----:R-:W4:Y:S04]  /*1b710*/  LDL.LU R2, [R1+0xac4] ;  /* 0x000ac40001027983 */ /* 0x001f280000300800 */
[----:B------:R-:W4:Y:S04]  /*1b720*/  LDL.LU R252, [R1+0xa98] ;  /* 0x000a980001fc7983 */ /* 0x000f280000300800 */
[----:B------:R-:W4:Y:S04]  /*1b730*/  LDL.LU R4, [R1+0xabc] ;  /* 0x000abc0001047983 */ /* 0x000f280000300800 */
[----:B------:R-:W4:Y:S01]  /*1b740*/  LDL.LU R5, [R1+0xa90] ;  /* 0x000a900001057983 */ /* 0x000f220000300800 */
[----:B------:R-:W-:-:S05]  /*1b750*/  IADD3.X R3, R3, UR5, RZ, P2, !PT ;  /* 0x0000000503037c10 */ /* 0x000fca00097fe4ff */
        /* <DEDUP_REMOVED lines=8> */
[----:B------:R-:W-:-:S03]  /*1b7e0*/  IADD3 R19, P2, R19, UR6, RZ ;  /* 0x0000000613137c10 */ /* 0x000fc6000ff5e0ff */
[----:B------:R-:W4:Y:S04]  /*1b7f0*/  LDL.LU R18, [R1+0xa70] ;  /* 0x000a700001127983 */ /* 0x000f280000300800 */
[----:B------:R0:W-:Y:S04]  /*1b800*/  STL [R1+0xab8], R19 ;  /* 0x000ab81301007387 */ /* 0x0001e80000100800 */
[----:B------:R-:W4:Y:S04]  /*1b810*/  LDL.LU R12, [R1+0xa94] ;  /* 0x000a9400010c7983 */ /* 0x000f280000300800 */
[----:B------:R-:W4:Y:S04]  /*1b820*/  LDL.LU R13, [R1+0xa68] ;  /* 0x000a6800010d7983 */ /* 0x000f280000300800 */
[----:B------:R-:W4:Y:S01]  /*1b830*/  LDL.LU R14, [R1+0xa8c] ;  /* 0x000a8c00010e7983 */ /* 0x000f220000300800 */
[----:B---3--:R-:W-:-:S05]  /*1b840*/  IADD3.X R20, R20, UR5, RZ, P3, !PT ;  /* 0x0000000514147c10 */ /* 0x008fca0009ffe4ff */
[----:B------:R1:W-:Y:S04]  /*1b850*/  STL [R1+0xadc], R20 ;  /* 0x000adc1401007387 */ /* 0x0003e80000100800 */
[----:B0-----:R-:W3:Y:S04]  /*1b860*/  LDL.LU R19, [R1+0xa60] ;  /* 0x000a600001137983 */ /* 0x001ee80000300800 */
[----:B-1----:R-:W3:Y:S01]  /*1b870*/  LDL.LU R20, [R1+0xa84] ;  /* 0x000a840001147983 */ /* 0x002ee20000300800 */
[----:B--2---:R-:W-:-:S05]  /*1b880*/  IADD3 R21, P3, R21, UR6, RZ ;  /* 0x0000000615157c10 */ /* 0x004fca000ff7e0ff */
[----:B------:R0:W-:Y:S04]  /*1b890*/  STL [R1+0xab0], R21 ;  /* 0x000ab01501007387 */ /* 0x0001e80000100800 */
[----:B0-----:R-:W2:Y:S01]  /*1b8a0*/  LDL.LU R21, [R1+0xa58] ;  /* 0x000a580001157983 */ /* 0x001ea20000300800 */
[----:B------:R-:W-:-:S03]  /*1b8b0*/  IADD3.X R17, R17, UR5, RZ, P4, !PT ;  /* 0x0000000511117c10 */ /* 0x000fc6000a7fe4ff */
[----:B------:R-:W2:Y:S04]  /*1b8c0*/  LDL.LU R15, [R1+0xa7c] ;  /* 0x000a7c00010f7983 */ /* 0x000ea80000300800 */
[----:B------:R-:W2:Y:S04]  /*1b8d0*/  LDL.LU R16, [R1+0xa50] ;  /* 0x000a500001107983 */ /* 0x000ea80000300800 */
[----:B------:R0:W-:Y:S04]  /*1b8e0*/  STL [R1+0xad4], R17 ;  /* 0x000ad41101007387 */ /* 0x0001e80000100800 */
[----:B0-----:R-:W2:Y:S01]  /*1b8f0*/  LDL.LU R17, [R1+0xa74] ;  /* 0x000a740001117983 */ /* 0x001ea20000300800 */
[----:B----4-:R-:W-:-:S05]  /*1b900*/  IADD3 R22, P4, R22, UR6, RZ ;  /* 0x0000000616167c10 */ /* 0x010fca000ff9e0ff */
[----:B------:R0:W-:Y:S04]  /*1b910*/  STL [R1+0xaa8], R22 ;  /* 0x000aa81601007387 */ /* 0x0001e80000100800 */
[----:B0-----:R-:W4:Y:S01]  /*1b920*/  LDL.LU R22, [R1+0xa48] ;  /* 0x000a480001167983 */ /* 0x001f220000300800 */
[----:B------:R-:W-:Y:S02]  /*1b930*/  IADD3.X R251, R251, UR5, RZ, P5, !PT ;  /* 0x00000005fbfb7c10 */ /* 0x000fe4000affe4ff */
[----:B------:R-:W-:-:S05]  /*1b940*/  IADD3 R23, P5, R23, UR6, RZ ;  /* 0x0000000617177c10 */ /* 0x000fca000ffbe0ff */
[----:B------:R0:W-:Y:S04]  /*1b950*/  STL [R1+0xaa0], R23 ;  /* 0x000aa01701007387 */ /* 0x0001e80000100800 */
[----:B0-----:R-:W4:Y:S04]  /*1b960*/  LDL.LU R23, [R1+0xa6c] ;  /* 0x000a6c0001177983 */ /* 0x001f280000300800 */
[----:B------:R-:W-:Y:S01]  /*1b970*/  STL [R1+0xacc], R251 ;  /* 0x000accfb01007387 */ /* 0x000fe20000100800 */
[----:B------:R-:W-:Y:S02]  /*1b980*/  IADD3.X R2, R2, UR5, RZ, P6, !PT ;  /* 0x0000000502027c10 */ /* 0x000fe4000b7fe4ff */
[----:B------:R-:W-:-:S03]  /*1b990*/  IADD3 R252, P6, R252, UR6, RZ ;  /* 0x00000006fcfc7c10 */ /* 0x000fc6000ffde0ff */
[----:B------:R0:W-:Y:S01]  /*1b9a0*/  STL [R1+0xac4], R2 ;  /* 0x000ac40201007387 */ /* 0x0001e20000100800 */
[----:B------:R-:W-:Y:S02]  /*1b9b0*/  IADD3.X R4, R4, UR5, RZ, P1, !PT ;  /* 0x0000000504047c10 */ /* 0x000fe40008ffe4ff */
[----:B------:R-:W-:Y:S01]  /*1b9c0*/  IADD3 R5, P1, R5, UR6, RZ ;  /* 0x0000000605057c10 */ /* 0x000fe2000ff3e0ff */
[----:B0-----:R-:W4:Y:S04]  /*1b9d0*/  LDL.LU R2, [R1+0xa40] ;  /* 0x000a400001027983 */ /* 0x001f280000300800 */
        /* <DEDUP_REMOVED lines=10> */
[----:B------:R-:W-:-:S03]  /*1ba80*/  IADD3 R10, P4, R10, UR6, RZ ;  /* 0x000000060a0a7c10 */ /* 0x000fc6000ff9e0ff */
[----:B------:R0:W-:Y:S01]  /*1ba90*/  STL [R1+0xaa4], R3 ;  /* 0x000aa40301007387 */ /* 0x0001e20000100800 */
[----:B------:R-:W-:-:S03]  /*1baa0*/  IADD3.X R11, R11, UR5, RZ, P5, !PT ;  /* 0x000000050b0b7c10 */ /* 0x000fc6000affe4ff */
[----:B------:R-:W-:Y:S01]  /*1bab0*/  STL [R1+0xaac], R8 ;  /* 0x000aac0801007387 */ /* 0x000fe20000100800 */
[----:B------:R-:W-:-:S03]  /*1bac0*/  IADD3 R18, P5, R18, UR6, RZ ;  /* 0x0000000612127c10 */ /* 0x000fc6000ffbe0ff */
[----:B0-----:R-:W4:Y:S04]  /*1bad0*/  LDL.LU R3, [R1+0xa64] ;  /* 0x000a640001037983 */ /* 0x001f280000300800 */
[----:B------:R-:W-:Y:S01]  /*1bae0*/  STL [R1+0xa80], R9 ;  /* 0x000a800901007387 */ /* 0x000fe20000100800 */
[----:B------:R-:W-:-:S03]  /*1baf0*/  IADD3.X R12, R12, UR5, RZ, P6, !PT ;  /* 0x000000050c0c7c10 */ /* 0x000fc6000b7fe4ff */
[----:B------:R0:W-:Y:S01]  /*1bb00*/  STL [R1+0xa70], R18 ;  /* 0x000a701201007387 */ /* 0x0001e20000100800 */
[----:B------:R-:W-:-:S03]  /*1bb10*/  IADD3 R13, P6, R13, UR6, RZ ;  /* 0x000000060d0d7c10 */ /* 0x000fc6000ffde0ff */
[----:B------:R-:W-:Y:S01]  /*1bb20*/  STL [R1+0xa78], R10 ;  /* 0x000a780a01007387 */ /* 0x000fe20000100800 */
[----:B------:R-:W-:-:S03]  /*1bb30*/  IADD3.X R14, R14, UR5, RZ, P1, !PT ;  /* 0x000000050e0e7c10 */ /* 0x000fc60008ffe4ff */
[----:B0-----:R-:W4:Y:S04]  /*1bb40*/  LDL.LU R18, [R1+0xa38] ;  /* 0x000a380001127983 */ /* 0x001f280000300800 */
[----:B------:R-:W-:Y:S04]  /*1bb50*/  STL [R1+0xa9c], R11 ;  /* 0x000a9c0b01007387 */ /* 0x000fe80000100800 */
[----:B------:R-:W-:Y:S01]  /*1bb60*/  STL [R1+0xa94], R12 ;  /* 0x000a940c01007387 */ /* 0x000fe20000100800 */
[----:B---3--:R-:W-:-:S05]  /*1bb70*/  IADD3 R19, P1, R19, UR6, RZ ;  /* 0x0000000613137c10 */ /* 0x008fca000ff3e0ff */
[----:B------:R0:W-:Y:S01]  /*1bb80*/  STL [R1+0xa60], R19 ;  /* 0x000a601301007387 */ /* 0x0001e20000100800 */
[----:B------:R-:W-:-:S03]  /*1bb90*/  IADD3.X R20, R20, UR5, RZ, P2, !PT ;  /* 0x0000000514147c10 */ /* 0x000fc600097fe4ff */
[----:B------:R-:W-:Y:S04]  /*1bba0*/  STL [R1+0xa68], R13 ;  /* 0x000a680d01007387 */ /* 0x000fe80000100800 */
[----:B0-----:R-:W3:Y:S04]  /*1bbb0*/  LDL.LU R19, [R1+0xa5c] ;  /* 0x000a5c0001137983 */ /* 0x001ee80000300800 */
[----:B------:R-:W-:Y:S04]  /*1bbc0*/  STL [R1+0xa8c], R14 ;  /* 0x000a8c0e01007387 */ /* 0x000fe80000100800 */
[----:B------:R0:W-:Y:S01]  /*1bbd0*/  STL [R1+0xa84], R20 ;  /* 0x000a841401007387 */ /* 0x0001e20000100800 */
[----:B--2---:R-:W-:-:S03]  /*1bbe0*/  IADD3 R21, P2, R21, UR6, RZ ;  /* 0x0000000615157c10 */ /* 0x004fc6000ff5e0ff */
[----:B0-----:R-:W2:Y:S01]  /*1bbf0*/  LDL.LU R20, [R1+0xa30] ;  /* 0x000a300001147983 */ /* 0x001ea20000300800 */
[----:B------:R-:W-:-:S03]  /*1bc00*/  IADD3.X R15, R15, UR5, RZ, P3, !PT ;  /* 0x000000050f0f7c10 */ /* 0x000fc60009ffe4ff */
[----:B------:R0:W-:Y:S01]  /*1bc10*/  STL [R1+0xa58], R21 ;  /* 0x000a581501007387 */ /* 0x0001e20000100800 */
[----:B------:R-:W-:-:S03]  /*1bc20*/  IADD3 R16, P3, R16, UR6, RZ ;  /* 0x0000000610107c10 */ /* 0x000fc6000ff7e0ff */
[----:B0-----:R-:W2:Y:S04]  /*1bc30*/  LDL.LU R21, [R1+0xa54] ;  /* 0x000a540001157983 */ /* 0x001ea80000300800 */
[----:B------:R-:W-:Y:S01]  /*1bc40*/  STL [R1+0xa7c], R15 ;  /* 0x000a7c0f01007387 */ /* 0x000fe20000100800 */
[----:B------:R-:W-:-:S03]  /*1bc50*/  IADD3.X R17, R17, UR5, RZ, P4, !PT ;  /* 0x0000000511117c10 */ /* 0x000fc6000a7fe4ff */
[----:B------:R-:W2:Y:S04]  /*1bc60*/  LDL.LU R251, [R1+0xa28] ;  /* 0x000a280001fb7983 */ /* 0x000ea80000300800 */
[----:B------:R-:W-:Y:S01]  /*1bc70*/  STL [R1+0xa50], R16 ;  /* 0x000a501001007387 */ /* 0x000fe20000100800 */
[----:B----4-:R-:W-:-:S05]  /*1bc80*/  IADD3 R22, P4, R22, UR6, RZ ;  /* 0x0000000616167c10 */ /* 0x010fca000ff9e0ff */
[----:B------:R0:W-:Y:S04]  /*1bc90*/  STL [R1+0xa48], R22 ;  /* 0x000a481601007387 */ /* 0x0001e80000100800 */
[----:B------:R-:W-:Y:S04]  /*1bca0*/  STL [R1+0xa74], R17 ;  /* 0x000a741101007387 */ /* 0x000fe80000100800 */
[----:B0-----:R-:W4:Y:S01]  /*1bcb0*/  LDL.LU R22, [R1+0xa4c] ;  /* 0x000a4c0001167983 */ /* 0x001f220000300800 */
[----:B------:R-:W-:-:S05]  /*1bcc0*/  IADD3.X R23, R23, UR5, RZ, P5, !PT ;  /* 0x0000000517177c10 */ /* 0x000fca000affe4ff */
[----:B------:R0:W-:Y:S04]  /*1bcd0*/  STL [R1+0xa6c], R23 ;  /* 0x000a6c1701007387 */ /* 0x0001e80000100800 */
[----:B0-----:R-:W4:Y:S04]  /*1bce0*/  LDL.LU R23, [R1+0xa20] ;  /* 0x000a200001177983 */ /* 0x001f280000300800 */
[----:B------:R-:W4:Y:S04]  /*1bcf0*/  LDL.LU R252, [R1+0xa44] ;  /* 0x000a440001fc7983 */ /* 0x000f280000300800 */
[----:B------:R-:W4:Y:S04]  /*1bd00*/  LDL.LU R4, [R1+0xa18] ;  /* 0x000a180001047983 */ /* 0x000f280000300800 */
[----:B------:R-:W4:Y:S01]  /*1bd10*/  LDL.LU R5, [R1+0xa3c] ;  /* 0x000a3c0001057983 */ /* 0x000f220000300800 */
[----:B------:R-:W-:-:S05]  /*1bd20*/  IADD3 R2, P5, R2, UR6, RZ ;  /* 0x0000000602027c10 */ /* 0x000fca000ffbe0ff */
        /* <DEDUP_REMOVED lines=8> */
[----:B------:R-:W-:-:S05]  /*1bdb0*/  IADD3.X R3, R3, UR5, RZ, P6, !PT ;  /* 0x0000000503037c10 */ /* 0x000fca000b7fe4ff */
[----:B------:R0:W-:Y:S04]  /*1bdc0*/  STL [R1+0xa64], R3 ;  /* 0x000a640301007387 */ /* 0x0001e80000100800 */
[----:B0-----:R-:W4:Y:S01]  /*1bdd0*/  LDL.LU R3, [R1+0xa1c] ;  /* 0x000a1c0001037983 */ /* 0x001f220000300800 */
[----:B------:R-:W-:-:S03]  /*1bde0*/  IADD3 R18, P6, R18, UR6, RZ ;  /* 0x0000000612127c10 */ /* 0x000fc6000ffde0ff */
[----:B------:R-:W4:Y:S04]  /*1bdf0*/  LDL.LU R12, [R1+0x9f0] ;  /* 0x0009f000010c7983 */ /* 0x000f280000300800 */
[----:B------:R-:W4:Y:S04]  /*1be00*/  LDL.LU R13, [R1+0xa14] ;  /* 0x000a1400010d7983 */ /* 0x000f280000300800 */
[----:B------:R-:W4:Y:S04]  /*1be10*/  LDL.LU R14, [R1+0x9e8] ;  /* 0x0009e800010e7983 */ /* 0x000f280000300800 */
[----:B------:R0:W-:Y:S04]  /*1be20*/  STL [R1+0xa38], R18 ;  /* 0x000a381201007387 */ /* 0x0001e80000100800 */
[----:B0-----:R-:W4:Y:S04]  /*1be30*/  LDL.LU R18, [R1+0xa0c] ;  /* 0x000a0c0001127983 */ /* 0x001f280000300800 */
[----:B------:R-:W4:Y:S01]  /*1be40*/  LDL.LU R15, [R1+0x9e0] ;  /* 0x0009e000010f7983 */ /* 0x000f220000300800 */
[----:B---3--:R-:W-:-:S05]  /*1be50*/  IADD3.X R19, R19, UR5, RZ, P1, !PT ;  /* 0x0000000513137c10 */ /* 0x008fca0008ffe4ff */
[----:B------:R0:W-:Y:S04]  /*1be60*/  STL [R1+0xa5c], R19 ;  /* 0x000a5c1301007387 */ /* 0x0001e80000100800 */
[----:B0-----:R-:W3:Y:S01]  /*1be70*/  LDL.LU R19, [R1+0xa04] ;  /* 0x000a040001137983 */ /* 0x001ee20000300800 */
[----:B--2---:R-:W-:-:S03]  /*1be80*/  IADD3 R20, P1, R20, UR6, RZ ;  /* 0x0000000614147c10 */ /* 0x004fc6000ff3e0ff */
[----:B------:R-:W2:Y:S04]  /*1be90*/  LDL.LU R16, [R1+0x9d8] ;  /* 0x0009d80001107983 */ /* 0x000ea80000300800 */
[----:B------:R-:W2:Y:S04]  /*1bea0*/  LDL.LU R17, [R1+0x9fc] ;  /* 0x0009fc0001117983 */ /* 0x000ea80000300800 */
[----:B------:R0:W-:Y:S01]  /*1beb0*/  STL [R1+0xa30], R20 ;  /* 0x000a301401007387 */ /* 0x0001e20000100800 */
[----:B------:R-:W-:-:S03]  /*1bec0*/  IADD3.X R21, R21, UR5, RZ, P2, !PT ;  /* 0x0000000515157c10 */ /* 0x000fc600097fe4ff */
[----:B0-----:R-:W2:Y:S04]  /*1bed0*/  LDL.LU R20, [R1+0x9d0] ;  /* 0x0009d00001147983 */ /* 0x001ea80000300800 */
[----:B------:R0:W-:Y:S04]  /*1bee0*/  STL [R1+0xa54], R21 ;  /* 0x000a541501007387 */ /* 0x0001e80000100800 */
[----:B0-----:R-:W2:Y:S01]  /*1bef0*/  LDL.LU R21, [R1+0x9f4] ;  /* 0x0009f40001157983 */ /* 0x001ea20000300800 */
[----:B----4-:R-:W-:-:S05]  /*1bf00*/  IADD3.X R22, R22, UR5, RZ, P3, !PT ;  /* 0x0000000516167c10 */ /* 0x010fca0009ffe4ff */
[----:B------:R0:W-:Y:S04]  /*1bf10*/  STL [R1+0xa4c], R22 ;  /* 0x000a4c1601007387 */ /* 0x0001e80000100800 */
[----:B0-----:R-:W4:Y:S01]  /*1bf20*/  LDL.LU R22, [R1+0x9c8] ;  /* 0x0009c80001167983 */ /* 0x001f220000300800 */
[----:B------:R-:W-:-:S05]  /*1bf30*/  IADD3 R251, P2, R251, UR6, RZ ;  /* 0x00000006fbfb7c10 */ /* 0x000fca000ff5e0ff */
[----:B------:R-:W-:Y:S01]  /*1bf40*/  STL [R1+0xa28], R251 ;  /* 0x000a28fb01007387 */ /* 0x000fe20000100800 */
[----:B------:R-:W-:Y:S02]  /*1bf50*/  IADD3 R23, P3, R23, UR6, RZ ;  /* 0x0000000617177c10 */ /* 0x000fe4000ff7e0ff */
[----:B------:R-:W-:-:S03]  /*1bf60*/  IADD3.X R252, R252, UR5, RZ, P4, !PT ;  /* 0x00000005fcfc7c10 */ /* 0x000fc6000a7fe4ff */
[----:B------:R0:W-:Y:S01]  /*1bf70*/  STL [R1+0xa20], R23 ;  /* 0x000a201701007387 */ /* 0x0001e20000100800 */
[----:B------:R-:W-:Y:S02]  /*1bf80*/  IADD3 R4, P4, R4, UR6, RZ ;  /* 0x0000000604047c10 */ /* 0x000fe4000ff9e0ff */
[----:B------:R-:W-:Y:S01]  /*1bf90*/  IADD3.X R5, R5, UR5, RZ, P5, !PT ;  /* 0x0000000505057c10 */ /* 0x000fe2000affe4ff */
[----:B0-----:R-:W4:Y:S04]  /*1bfa0*/  LDL.LU R23, [R1+0x9ec] ;  /* 0x0009ec0001177983 */ /* 0x001f280000300800 */
[----:B------:R-:W-:Y:S04]  /*1bfb0*/  STL [R1+0xa44], R252 ;  /* 0x000a44fc01007387 */ /* 0x000fe80000100800 */
        /* <DEDUP_REMOVED lines=9> */
[----:B------:R0:W-:Y:S01]  /*1c050*/  STL [R1+0xa00], R2 ;  /* 0x000a000201007387 */ /* 0x0001e20000100800 */
[----:B------:R-:W-:-:S03]  /*1c060*/  IADD3.X R10, R10, UR5, RZ, P2, !PT ;  /* 0x000000050a0a7c10 */ /* 0x000fc600097fe4ff */
[----:B------:R-:W-:Y:S01]  /*1c070*/  STL [R1+0xa08], R8 ;  /* 0x000a080801007387 */ /* 0x000fe20000100800 */
[----:B------:R-:W-:-:S03]  /*1c080*/  IADD3 R11, P2, R11, UR6, RZ ;  /* 0x000000060b0b7c10 */ /* 0x000fc6000ff5e0ff */
[----:B0-----:R-:W4:Y:S04]  /*1c090*/  LDL.LU R2, [R1+0x9c0] ;  /* 0x0009c00001027983 */ /* 0x001f280000300800 */
[----:B------:R-:W-:Y:S01]  /*1c0a0*/  STL [R1+0xa2c], R9 ;  /* 0x000a2c0901007387 */ /* 0x000fe20000100800 */
[----:B------:R-:W-:Y:S02]  /*1c0b0*/  IADD3.X R3, R3, UR5, RZ, P3, !PT ;  /* 0x0000000503037c10 */ /* 0x000fe40009ffe4ff */
[----:B------:R-:W-:-:S03]  /*1c0c0*/  IADD3 R12, P3, R12, UR6, RZ ;  /* 0x000000060c0c7c10 */ /* 0x000fc6000ff7e0ff */
[----:B------:R0:W-:Y:S01]  /*1c0d0*/  STL [R1+0xa1c], R3 ;  /* 0x000a1c0301007387 */ /* 0x0001e20000100800 */
[----:B------:R-:W-:-:S03]  /*1c0e0*/  IADD3.X R13, R13, UR5, RZ, P4, !PT ;  /* 0x000000050d0d7c10 */ /* 0x000fc6000a7fe4ff */
[----:B------:R-:W-:Y:S04]  /*1c0f0*/  STL [R1+0xa24], R10 ;  /* 0x000a240a01007387 */ /* 0x000fe80000100800 */
[----:B0-----:R-:W4:Y:S01]  /*1c100*/  LDL.LU R3, [R1+0x9e4] ;  /* 0x0009e40001037983 */ /* 0x001f220000300800 */
[----:B------:R-:W-:-:S03]  /*1c110*/  IADD3 R14, P4, R14, UR6, RZ ;  /* 0x000000060e0e7c10 */ /* 0x000fc6000ff9e0ff */
[----:B------:R-:W-:Y:S01]  /*1c120*/  STL [R1+0x9f8], R11 ;  /* 0x0009f80b01007387 */ /* 0x000fe20000100800 */
[----:B------:R-:W-:-:S03]  /*1c130*/  IADD3.X R18, R18, UR5, RZ, P5, !PT ;  /* 0x0000000512127c10 */ /* 0x000fc6000affe4ff */
[----:B------:R-:W-:Y:S04]  /*1c140*/  STL [R1+0x9f0], R12 ;  /* 0x0009f00c01007387 */ /* 0x000fe80000100800 */
[----:B------:R0:W-:Y:S01]  /*1c150*/  STL [R1+0xa0c], R18 ;  /* 0x000a0c1201007387 */ /* 0x0001e20000100800 */
[----:B------:R-:W-:-:S03]  /*1c160*/  IADD3 R15, P5, R15, UR6, RZ ;  /* 0x000000060f0f7c10 */ /* 0x000fc6000ffbe0ff */
[----:B------:R-:W-:Y:S04]  /*1c170*/  STL [R1+0xa14], R13 ;  /* 0x000a140d01007387 */ /* 0x000fe80000100800 */
[----:B0-----:R-:W4:Y:S04]  /*1c180*/  LDL.LU R18, [R1+0x9b8] ;  /* 0x0009b80001127983 */ /* 0x001f280000300800 */
[----:B------:R-:W-:Y:S01]  /*1c190*/  STL [R1+0x9e8], R14 ;  /* 0x0009e80e01007387 */ /* 0x000fe20000100800 */
[----:B---3--:R-:W-:Y:S02]  /*1c1a0*/  IADD3.X R19, R19, UR5, RZ, P6, !PT ;  /* 0x0000000513137c10 */ /* 0x008fe4000b7fe4ff */
[----:B--2---:R-:W-:-:S03]  /*1c1b0*/  IADD3 R16, P6, R16, UR6, RZ ;  /* 0x0000000610107c10 */ /* 0x004fc6000ffde0ff */
[----:B------:R0:W-:Y:S01]  /*1c1c0*/  STL [R1+0xa04], R19 ;  /* 0x000a041301007387 */ /* 0x0001e20000100800 */
[----:B------:R-:W-:-:S03]  /*1c1d0*/  IADD3.X R17, R17, UR5, RZ, P1, !PT ;  /* 0x0000000511117c10 */ /* 0x000fc60008ffe4ff */
[----:B0-----:R-:W2:Y:S04]  /*1c1e0*/  LDL.LU R19, [R1+0x9dc] ;  /* 0x0009dc0001137983 */ /* 0x001ea80000300800 */
[----:B------:R-:W-:Y:S01]  /*1c1f0*/  STL [R1+0x9e0], R15 ;  /* 0x0009e00f01007387 */ /* 0x000fe20000100800 */
[----:B------:R-:W-:-:S03]  /*1c200*/  IADD3 R20, P1, R20, UR6, RZ ;  /* 0x0000000614147c10 */ /* 0x000fc6000ff3e0ff */
[----:B------:R-:W-:Y:S04]  /*1c210*/  STL [R1+0x9d8], R16 ;  /* 0x0009d81001007387 */ /* 0x000fe80000100800 */
[----:B------:R-:W3:Y:S04]  /*1c220*/  LDL.LU R251, [R1+0x9b0] ;  /* 0x0009b00001fb7983 */ /* 0x000ee80000300800 */
[----:B------:R-:W-:Y:S01]  /*1c230*/  STL [R1+0x9fc], R17 ;  /* 0x0009fc1101007387 */ /* 0x000fe20000100800 */
[----:B------:R-:W-:-:S05]  /*1c240*/  IADD3.X R21, R21, UR5, RZ, P2, !PT ;  /* 0x0000000515157c10 */ /* 0x000fca00097fe4ff */
[----:B------:R0:W-:Y:S04]  /*1c250*/  STL [R1+0x9f4], R21 ;  /* 0x0009f41501007387 */ /* 0x0001e80000100800 */
[----:B------:R-:W-:Y:S04]  /*1c260*/  STL [R1+0x9d0], R20 ;  /* 0x0009d01401007387 */ /* 0x000fe80000100800 */
[----:B0-----:R-:W3:Y:S01]  /*1c270*/  LDL.LU R21, [R1+0x9d4] ;  /* 0x0009d40001157983 */ /* 0x001ee20000300800 */
[----:B----4-:R-:W-:-:S05]  /*1c280*/  IADD3 R22, P2, R22, UR6, RZ ;  /* 0x0000000616167c10 */ /* 0x010fca000ff5e0ff */
        /* <DEDUP_REMOVED lines=14> */
[----:B------:R-:W-:-:S05]  /*1c370*/  IADD3 R2, P3, R2, UR6, RZ ;  /* 0x0000000602027c10 */ /* 0x000fca000ff7e0ff */
[----:B------:R0:W-:Y:S04]  /*1c380*/  STL [R1+0x9c0], R2 ;  /* 0x0009c00201007387 */ /* 0x0001e80000100800 */
[----:B0-----:R-:W4:Y:S04]  /*1c390*/  LDL.LU R2, [R1+0x9a4] ;  /* 0x0009a40001027983 */ /* 0x001f280000300800 */
[----:B------:R-:W4:Y:S04]  /*1c3a0*/  LDL.LU R12, [R1+0x978] ;  /* 0x00097800010c7983 */ /* 0x000f280000300800 */
[----:B------:R-:W4:Y:S01]  /*1c3b0*/  LDL.LU R20, [R1+0x99c] ;  /* 0x00099c0001147983 */ /* 0x000f220000300800 */
[----:B------:R-:W-:-:S05]  /*1c3c0*/  IADD3.X R3, R3, UR5, RZ, P4, !PT ;  /* 0x0000000503037c10 */ /* 0x000fca000a7fe4ff */
[----:B------:R0:W-:Y:S04]  /*1c3d0*/  STL [R1+0x9e4], R3 ;  /* 0x0009e40301007387 */ /* 0x0001e80000100800 */
[----:B0-----:R-:W4:Y:S04]  /*1c3e0*/  LDL.LU R3, [R1+0x970] ;  /* 0x0009700001037983 */ /* 0x001f280000300800 */
[----:B------:R-:W4:Y:S01]  /*1c3f0*/  LDL.LU R13, [R1+0x994] ;  /* 0x00099400010d7983 */ /* 0x000f220000300800 */
[----:B------:R-:W-:-:S05]  /*1c400*/  IADD3 R18, P4, R18, UR6, RZ ;  /* 0x0000000612127c10 */ /* 0x000fca000ff9e0ff */
[----:B------:R0:W-:Y:S04]  /*1c410*/  STL [R1+0x9b8], R18 ;  /* 0x0009b81201007387 */ /* 0x0001e80000100800 */
[----:B0-----:R-:W4:Y:S04]  /*1c420*/  LDL.LU R18, [R1+0x968] ;  /* 0x0009680001127983 */ /* 0x001f280000300800 */
[----:B------:R-:W4:Y:S04]  /*1c430*/  LDL.LU R14, [R1+0x98c] ;  /* 0x00098c00010e7983 */ /* 0x000f280000300800 */
[----:B------:R-:W4:Y:S04]  /*1c440*/  LDL.LU R15, [R1+0x960] ;  /* 0x00096000010f7983 */ /* 0x000f280000300800 */
[----:B------:R-:W4:Y:S01]  /*1c450*/  LDL.LU R16, [R1+0x984] ;  /* 0x0009840001107983 */ /* 0x000f220000300800 */
[----:B--2---:R-:W-:-:S05]  /*1c460*/  IADD3.X R19, R19, UR5, RZ, P5, !PT ;  /* 0x0000000513137c10 */ /* 0x004fca000affe4ff */
[----:B------:R0:W-:Y:S04]  /*1c470*/  STL [R1+0x9dc], R19 ;  /* 0x0009dc1301007387 */ /* 0x0001e80000100800 */
[----:B------:R-:W2:Y:S04]  /*1c480*/  LDL.LU R17, [R1+0x958] ;  /* 0x0009580001117983 */ /* 0x000ea80000300800 */
[----:B0-----:R-:W2:Y:S01]  /*1c490*/  LDL.LU R19, [R1+0x97c] ;  /* 0x00097c0001137983 */ /* 0x001ea20000300800 */
[----:B---3--:R-:W-:Y:S02]  /*1c4a0*/  IADD3 R251, P5, R251, UR6, RZ ;  /* 0x00000006fbfb7c10 */ /* 0x008fe4000ffbe0ff */
[----:B------:R-:W-:-:S05]  /*1c4b0*/  IADD3.X R21, R21, UR5, RZ, P6, !PT ;  /* 0x0000000515157c10 */ /* 0x000fca000b7fe4ff */
[----:B------:R0:W-:Y:S04]  /*1c4c0*/  STL [R1+0x9d4], R21 ;  /* 0x0009d41501007387 */ /* 0x0001e80000100800 */
[----:B0-----:R-:W3:Y:S04]  /*1c4d0*/  LDL.LU R21, [R1+0x950] ;  /* 0x0009500001157983 */ /* 0x001ee80000300800 */
[----:B------:R-:W-:Y:S01]  /*1c4e0*/  STL [R1+0x9b0], R251 ;  /* 0x0009b0fb01007387 */ /* 0x000fe20000100800 */
[----:B----4-:R-:W-:-:S05]  /*1c4f0*/  IADD3 R22, P6, R22, UR6, RZ ;  /* 0x0000000616167c10 */ /* 0x010fca000ffde0ff */
[----:B------:R0:W-:Y:S04]  /*1c500*/  STL [R1+0x9a8], R22 ;  /* 0x0009a81601007387 */ /* 0x0001e80000100800 */
[----:B0-----:R-:W4:Y:S01]  /*1c510*/  LDL.LU R22, [R1+0x974] ;  /* 0x0009740001167983 */ /* 0x001f220000300800 */
[----:B------:R-:W-:Y:S02]  /*1c520*/  IADD3.X R252, R252, UR5, RZ, P1, !PT ;  /* 0x00000005fcfc7c10 */ /* 0x000fe40008ffe4ff */
[----:B------:R-:W-:Y:S02]  /*1c530*/  IADD3 R4, P1, R4, UR6, RZ ;  /* 0x0000000604047c10 */ /* 0x000fe4000ff3e0ff */
[----:B------:R-:W-:Y:S01]  /*1c540*/  IADD3.X R5, R5, UR5, RZ, P2, !PT ;  /* 0x0000000505057c10 */ /* 0x000fe200097fe4ff */
        /* <DEDUP_REMOVED lines=9> */
[----:B------:R-:W-:Y:S01]  /*1c5e0*/  STL [R1+0x9bc], R7 ;  /* 0x0009bc0701007387 */ /* 0x000fe20000100800 */
[----:B------:R-:W-:-:S03]  /*1c5f0*/  IADD3.X R10, R10, UR5, RZ, P5, !PT ;  /* 0x000000050a0a7c10 */ /* 0x000fc6000affe4ff */
[----:B------:R0:W-:Y:S04]  /*1c600*/  STL [R1+0x988], R23 ;  /* 0x0009881701007387 */ /* 0x0001e80000100800 */
[----:B------:R-:W-:Y:S01]  /*1c610*/  STL [R1+0x990], R8 ;  /* 0x0009900801007387 */ /* 0x000fe20000100800 */
[----:B------:R-:W-:-:S03]  /*1c620*/  IADD3 R11, P5, R11, UR6, RZ ;  /* 0x000000060b0b7c10 */ /* 0x000fc6000ffbe0ff */
[----:B0-----:R-:W4:Y:S04]  /*1c630*/  LDL.LU R23, [R1+0x948] ;  /* 0x0009480001177983 */ /* 0x001f280000300800 */
[----:B------:R-:W-:Y:S01]  /*1c640*/  STL [R1+0x9b4], R9 ;  /* 0x0009b40901007387 */ /* 0x000fe20000100800 */
[----:B------:R-:W-:-:S05]  /*1c650*/  IADD3.X R2, R2, UR5, RZ, P6, !PT ;  /* 0x0000000502027c10 */ /* 0x000fca000b7fe4ff */
[----:B------:R0:W-:Y:S01]  /*1c660*/  STL [R1+0x9a4], R2 ;  /* 0x0009a40201007387 */ /* 0x0001e20000100800 */
[----:B------:R-:W-:-:S03]  /*1c670*/  IADD3.X R20, R20, UR5, RZ, P1, !PT ;  /* 0x0000000514147c10 */ /* 0x000fc60008ffe4ff */
[----:B------:R-:W-:Y:S01]  /*1c680*/  STL [R1+0x9ac], R10 ;  /* 0x0009ac0a01007387 */ /* 0x000fe20000100800 */
[----:B------:R-:W-:-:S03]  /*1c690*/  IADD3 R12, P6, R12, UR6, RZ ;  /* 0x000000060c0c7c10 */ /* 0x000fc6000ffde0ff */
[----:B0-----:R-:W4:Y:S04]  /*1c6a0*/  LDL.LU R2, [R1+0x96c] ;  /* 0x00096c0001027983 */ /* 0x001f280000300800 */
[----:B------:R-:W-:Y:S04]  /*1c6b0*/  STL [R1+0x980], R11 ;  /* 0x0009800b01007387 */ /* 0x000fe80000100800 */
[----:B------:R0:W-:Y:S01]  /*1c6c0*/  STL [R1+0x99c], R20 ;  /* 0x00099c1401007387 */ /* 0x0001e20000100800 */
[----:B------:R-:W-:-:S03]  /*1c6d0*/  IADD3 R3, P1, R3, UR6, RZ ;  /* 0x0000000603037c10 */ /* 0x000fc6000ff3e0ff */
[----:B0-----:R-:W4:Y:S01]  /*1c6e0*/  LDL.LU R20, [R1+0x940] ;  /* 0x0009400001147983 */ /* 0x001f220000300800 */
[----:B------:R-:W-:-:S03]  /*1c6f0*/  IADD3.X R13, R13, UR5, RZ, P2, !PT ;  /* 0x000000050d0d7c10 */ /* 0x000fc600097fe4ff */
[----:B------:R-:W-:Y:S04]  /*1c700*/  STL [R1+0x978], R12 ;  /* 0x0009780c01007387 */ /* 0x000fe80000100800 */
        /* <DEDUP_REMOVED lines=8> */
[----:B------:R-:W-:Y:S04]  /*1c790*/  STL [R1+0x994], R13 ;  /* 0x0009940d01007387 */ /* 0x000fe80000100800 */
[----:B------:R-:W-:Y:S04]  /*1c7a0*/  STL [R1+0x98c], R14 ;  /* 0x00098c0e01007387 */ /* 0x000fe80000100800 */
[----:B------:R-:W-:Y:S04]  /*1c7b0*/  STL [R1+0x960], R15 ;  /* 0x0009600f01007387 */ /* 0x000fe80000100800 */
[----:B------:R-:W4:Y:S04]  /*1c7c0*/  LDL.LU R251, [R1+0x95c] ;  /* 0x00095c0001fb7983 */ /* 0x000f280000300800 */
[----:B------:R-:W-:Y:S01]  /*1c7d0*/  STL [R1+0x984], R16 ;  /* 0x0009841001007387 */ /* 0x000fe20000100800 */
[----:B--2---:R-:W-:-:S02]  /*1c7e0*/  IADD3 R17, P4, R17, UR6, RZ ;  /* 0x0000000611117c10 */ /* 0x004fc4000ff9e0ff */
[----:B------:R-:W-:-:S05]  /*1c7f0*/  IADD3.X R19, R19, UR5, RZ, P5, !PT ;  /* 0x0000000513137c10 */ /* 0x000fca000affe4ff */
[----:B------:R0:W-:Y:S04]  /*1c800*/  STL [R1+0x97c], R19 ;  /* 0x00097c1301007387 */ /* 0x0001e80000100800 */
[----:B------:R-:W-:Y:S04]  /*1c810*/  STL [R1+0x958], R17 ;  /* 0x0009581101007387 */ /* 0x000fe80000100800 */
[----:B0-----:R-:W2:Y:S01]  /*1c820*/  LDL.LU R19, [R1+0x930] ;  /* 0x0009300001137983 */ /* 0x001ea20000300800 */
[----:B---3--:R-:W-:-:S05]  /*1c830*/  IADD3 R21, P5, R21, UR6, RZ ;  /* 0x0000000615157c10 */ /* 0x008fca000ffbe0ff */
[----:B------:R0:W-:Y:S04]  /*1c840*/  STL [R1+0x950], R21 ;  /* 0x0009501501007387 */ /* 0x0001e80000100800 */
[----:B0-----:R-:W3:Y:S04]  /*1c850*/  LDL.LU R21, [R1+0x954] ;  /* 0x0009540001157983 */ /* 0x001ee80000300800 */
[----:B------:R-:W3:Y:S04]  /*1c860*/  LDL.LU R252, [R1+0x928] ;  /* 0x0009280001fc7983 */ /* 0x000ee80000300800 */
[----:B------:R-:W3:Y:S04]  /*1c870*/  LDL.LU R4, [R1+0x94c] ;  /* 0x00094c0001047983 */ /* 0x000ee80000300800 */
[----:B------:R-:W3:Y:S01]  /*1c880*/  LDL.LU R5, [R1+0x920] ;  /* 0x0009200001057983 */ /* 0x000ee20000300800 */
[----:B----4-:R-:W-:-:S05]  /*1c890*/  IADD3.X R22, R22, UR5, RZ, P6, !PT ;  /* 0x0000000516167c10 */ /* 0x010fca000b7fe4ff */
        /* <DEDUP_REMOVED lines=11> */
[----:B------:R-:W4:Y:S01]  /*1c950*/  LDL.LU R12, [R1+0x924] ;  /* 0x00092400010c7983 */ /* 0x000f220000300800 */
[----:B------:R-:W-:-:S05]  /*1c960*/  IADD3.X R2, R2, UR5, RZ, P1, !PT ;  /* 0x0000000502027c10 */ /* 0x000fca0008ffe4ff */
[----:B------:R0:W-:Y:S04]  /*1c970*/  STL [R1+0x96c], R2 ;  /* 0x00096c0201007387 */ /* 0x0001e80000100800 */
[----:B0-----:R-:W4:Y:S01]  /*1c980*/  LDL.LU R2, [R1+0x8f8] ;  /* 0x0008f80001027983 */ /* 0x001f220000300800 */
[----:B------:R-:W-:-:S05]  /*1c990*/  IADD3 R20, P1, R20, UR6, RZ ;  /* 0x0000000614147c10 */ /* 0x000fca000ff3e0ff */
[----:B------:R0:W-:Y:S04]  /*1c9a0*/  STL [R1+0x940], R20 ;  /* 0x0009401401007387 */ /* 0x0001e80000100800 */
[----:B0-----:R-:W4:Y:S01]  /*1c9b0*/  LDL.LU R20, [R1+0x91c] ;  /* 0x00091c0001147983 */ /* 0x001f220000300800 */
[----:B------:R-:W-:-:S03]  /*1c9c0*/  IADD3.X R3, R3, UR5, RZ, P2, !PT ;  /* 0x0000000503037c10 */ /* 0x000fc600097fe4ff */
[----:B------:R-:W4:Y:S04]  /*1c9d0*/  LDL.LU R13, [R1+0x8f0] ;  /* 0x0008f000010d7983 */ /* 0x000f280000300800 */
[----:B------:R0:W-:Y:S04]  /*1c9e0*/  STL [R1+0x964], R3 ;  /* 0x0009640301007387 */ /* 0x0001e80000100800 */
[----:B0-----:R-:W4:Y:S04]  /*1c9f0*/  LDL.LU R3, [R1+0x914] ;  /* 0x0009140001037983 */ /* 0x001f280000300800 */
[----:B------:R-:W4:Y:S01]  /*1ca00*/  LDL.LU R14, [R1+0x8e8] ;  /* 0x0008e800010e7983 */ /* 0x000f220000300800 */
[----:B------:R-:W-:-:S03]  /*1ca10*/  IADD3 R18, P2, R18, UR6, RZ ;  /* 0x0000000612127c10 */ /* 0x000fc6000ff5e0ff */
[----:B------:R-:W4:Y:S04]  /*1ca20*/  LDL.LU R15, [R1+0x90c] ;  /* 0x00090c00010f7983 */ /* 0x000f280000300800 */
[----:B------:R-:W4:Y:S04]  /*1ca30*/  LDL.LU R16, [R1+0x8e0] ;  /* 0x0008e00001107983 */ /* 0x000f280000300800 */
[----:B------:R0:W-:Y:S04]  /*1ca40*/  STL [R1+0x938], R18 ;  /* 0x0009381201007387 */ /* 0x0001e80000100800 */
[----:B------:R-:W4:Y:S01]  /*1ca50*/  LDL.LU R17, [R1+0x904] ;  /* 0x0009040001117983 */ /* 0x000f220000300800 */
[----:B------:R-:W-:-:S03]  /*1ca60*/  IADD3.X R251, R251, UR5, RZ, P3, !PT ;  /* 0x00000005fbfb7c10 */ /* 0x000fc60009ffe4ff */
[----:B0-----:R-:W4:Y:S01]  /*1ca70*/  LDL.LU R18, [R1+0x8d8] ;  /* 0x0008d80001127983 */ /* 0x001f220000300800 */
[----:B--2---:R-:W-:-:S05]  /*1ca80*/  IADD3 R19, P3, R19, UR6, RZ ;  /* 0x0000000613137c10 */ /* 0x004fca000ff7e0ff */
[----:B------:R0:W-:Y:S04]  /*1ca90*/  STL [R1+0x930], R19 ;  /* 0x0009301301007387 */ /* 0x0001e80000100800 */
[----:B0-----:R-:W2:Y:S04]  /*1caa0*/  LDL.LU R19, [R1+0x8fc] ;  /* 0x0008fc0001137983 */ /* 0x001ea80000300800 */
[----:B------:R-:W-:Y:S01]  /*1cab0*/  STL [R1+0x95c], R251 ;  /* 0x00095cfb01007387 */ /* 0x000fe20000100800 */
[----:B---3--:R-:W-:Y:S02]  /*1cac0*/  IADD3.X R21, R21, UR5, RZ, P4, !PT ;  /* 0x0000000515157c10 */ /* 0x008fe4000a7fe4ff */
[----:B------:R-:W-:-:S03]  /*1cad0*/  IADD3 R252, P4, R252, UR6, RZ ;  /* 0x00000006fcfc7c10 */ /* 0x000fc6000ff9e0ff */
[----:B------:R0:W-:Y:S01]  /*1cae0*/  STL [R1+0x954], R21 ;  /* 0x0009541501007387 */ /* 0x0001e20000100800 */
[----:B------:R-:W-:Y:S02]  /*1caf0*/  IADD3.X R4, R4, UR5, RZ, P5, !PT ;  /* 0x0000000504047c10 */ /* 0x000fe4000affe4ff */
[----:B------:R-:W-:Y:S01]  /*1cb00*/  IADD3 R5, P5, R5, UR6, RZ ;  /* 0x0000000605057c10 */ /* 0x000fe2000ffbe0ff */
[----:B0-----:R-:W3:Y:S04]  /*1cb10*/  LDL.LU R21, [R1+0x8c8] ;  /* 0x0008c80001157983 */ /* 0x001ee80000300800 */
[----:B------:R-:W-:Y:S04]  /*1cb20*/  STL [R1+0x928], R252 ;  /* 0x000928fc01007387 */ /* 0x000fe80000100800 */
[----:B------:R-:W-:Y:S01]  /*1cb30*/  STL [R1+0x94c], R4 ;  /* 0x00094c0401007387 */ /* 0x000fe20000100800 */
[----:B----4-:R-:W-:-:S03]  /*1cb40*/  IADD3.X R6, R6, UR5, RZ, P6, !PT ;  /* 0x0000000506067c10 */ /* 0x010fc6000b7fe4ff */
[----:B------:R-:W-:Y:S01]  /*1cb50*/  STL [R1+0x920], R5 ;  /* 0x0009200501007387 */ /* 0x000fe20000100800 */
[----:B------:R-:W-:-:S03]  /*1cb60*/  IADD3 R7, P6, R7, UR6, RZ ;  /* 0x0000000607077c10 */ /* 0x000fc6000ffde0ff */
[----:B------:R-:W-:Y:S01]  /*1cb70*/  STL [R1+0x944], R6 ;  /* 0x0009440601007387 */ /* 0x000fe20000100800 */
[----:B------:R-:W-:-:S03]  /*1cb80*/  IADD3.X R8, R8, UR5, RZ, P1, !PT ;  /* 0x0000000508087c10 */ /* 0x000fc60008ffe4ff */
[----:B------:R-:W-:Y:S01]  /*1cb90*/  STL [R1+0x918], R7 ;  /* 0x0009180701007387 */ /* 0x000fe20000100800 */
[----:B------:R-:W-:-:S05]  /*1cba0*/  IADD3.X R22, R22, UR5, RZ, P2, !PT ;  /* 0x0000000516167c10 */ /* 0x000fca00097fe4ff */
[----:B------:R0:W-:Y:S04]  /*1cbb0*/  STL [R1+0x934], R22 ;  /* 0x0009341601007387 */ /* 0x0001e80000100800 */
[----:B------:R-:W-:Y:S04]  /*1cbc0*/  STL [R1+0x93c], R8 ;  /* 0x00093c0801007387 */ /* 0x000fe80000100800 */
[----:B0-----:R-:W4:Y:S01]  /*1cbd0*/  LDL.LU R22, [R1+0x8f4] ;  /* 0x0008f40001167983 */ /* 0x001f220000300800 */
[----:B------:R-:W-:Y:S02]  /*1cbe0*/  IADD3 R9, P1, R9, UR6, RZ ;  /* 0x0000000609097c10 */ /* 0x000fe4000ff3e0ff */
[----:B------:R-:W-:-:S02]  /*1cbf0*/  IADD3.X R11, R11, UR5, RZ, P3, !PT ;  /* 0x000000050b0b7c10 */ /* 0x000fc40009ffe4ff */
[----:B------:R-:W-:Y:S01]  /*1cc00*/  IADD3 R10, P2, R10, UR6, RZ ;  /* 0x000000060a0a7c10 */ /* 0x000fe2000ff5e0ff */
[----:B------:R-:W-:Y:S01]  /*1cc10*/  STL [R1+0x910], R9 ;  /* 0x0009100901007387 */ /* 0x000fe20000100800 */
[----:B------:R-:W-:Y:S02]  /*1cc20*/  IADD3 R23, P3, R23, UR6, RZ ;  /* 0x0000000617177c10 */ /* 0x000fe4000ff7e0ff */
[----:B------:R-:W-:-:S03]  /*1cc30*/  IADD3.X R12, R12, UR5, RZ, P4, !PT ;  /* 0x000000050c0c7c10 */ /* 0x000fc6000a7fe4ff */
[----:B------:R0:W-:Y:S04]  /*1cc40*/  STL [R1+0x900], R23 ;  /* 0x0009001701007387 */ /* 0x0001e80000100800 */
[----:B------:R-:W-:Y:S04]  /*1cc50*/  STL [R1+0x908], R10 ;  /* 0x0009080a01007387 */ /* 0x000fe80000100800 */
[----:B0-----:R-:W4:Y:S04]  /*1cc60*/  LDL.LU R23, [R1+0x8c0] ;  /* 0x0008c00001177983 */ /* 0x001f280000300800 */
[----:B------:R-:W-:Y:S01]  /*1cc70*/  STL [R1+0x92c], R11 ;  /* 0x00092c0b01007387 */ /* 0x000fe20000100800 */
[----:B------:R-:W-:-:S05]  /*1cc80*/  IADD3 R2, P4, R2, UR6, RZ ;  /* 0x0000000602027c10 */ /* 0x000fca000ff9e0ff */
[----:B------:R0:W-:Y:S04]  /*1cc90*/  STL [R1+0x8f8], R2 ;  /* 0x0008f80201007387 */ /* 0x0001e80000100800 */
[----:B0-----:R-:W4:Y:S01]  /*1cca0*/  LDL.LU R2, [R1+0x8ec] ;  /* 0x0008ec0001027983 */ /* 0x001f220000300800 */
[----:B------:R-:W-:-:S03]  /*1ccb0*/  IADD3.X R20, R20, UR5, RZ, P5, !PT ;  /* 0x0000000514147c10 */ /* 0x000fc6000affe4ff */
[----:B------:R-:W-:Y:S01]  /*1ccc0*/  STL [R1+0x924], R12 ;  /* 0x0009240c01007387 */ /* 0x000fe20000100800 */
[----:B------:R-:W-:-:S03]  /*1ccd0*/  IADD3 R13, P5, R13, UR6, RZ ;  /* 0x000000060d0d7c10 */ /* 0x000fc6000ffbe0ff */
[----:B------:R0:W-:Y:S04]  /*1cce0*/  STL [R1+0x91c], R20 ;  /* 0x00091c1401007387 */ /* 0x0001e80000100800 */
[----:B0-----:R-:W4:Y:S01]  /*1ccf0*/  LDL.LU R20, [R1+0x8b8] ;  /* 0x0008b80001147983 */ /* 0x001f220000300800 */
[----:B------:R-:W-:Y:S02]  /*1cd00*/  IADD3.X R3, R3, UR5, RZ, P6, !PT ;  /* 0x0000000503037c10 */ /* 0x000fe4000b7fe4ff */
[----:B------:R-:W-:-:S03]  /*1cd10*/  IADD3 R14, P6, R14, UR6, RZ ;  /* 0x000000060e0e7c10 */ /* 0x000fc6000ffde0ff */
[----:B------:R0:W-:Y:S01]  /*1cd20*/  STL [R1+0x914], R3 ;  /* 0x0009140301007387 */ /* 0x0001e20000100800 */
[----:B------:R-:W-:Y:S02]  /*1cd30*/  IADD3.X R15, R15, UR5, RZ, P1, !PT ;  /* 0x000000050f0f7c10 */ /* 0x000fe40008ffe4ff */
[----:B------:R-:W-:Y:S01]  /*1cd40*/  IADD3 R16, P1, R16, UR6, RZ ;  /* 0x0000000610107c10 */ /* 0x000fe2000ff3e0ff */
[----:B0-----:R-:W4:Y:S04]  /*1cd50*/  LDL.LU R3, [R1+0x8e4] ;  /* 0x0008e40001037983 */ /* 0x001f280000300800 */
[----:B------:R-:W-:Y:S01]  /*1cd60*/  STL [R1+0x8f0], R13 ;  /* 0x0008f00d01007387 */ /* 0x000fe20000100800 */
[----:B------:R-:W-:-:S03]  /*1cd70*/  IADD3.X R17, R17, UR5, RZ, P2, !PT ;  /* 0x0000000511117c10 */ /* 0x000fc600097fe4ff */
[----:B------:R-:W-:Y:S01]  /*1cd80*/  STL [R1+0x8e8], R14 ;  /* 0x0008e80e01007387 */ /* 0x000fe20000100800 */
[----:B------:R-:W-:-:S03]  /*1cd90*/  IADD3 R18, P2, R18, UR6, RZ ;  /* 0x0000000612127c10 */ /* 0x000fc6000ff5e0ff */
[----:B------:R-:W-:Y:S04]  /*1cda0*/  STL [R1+0x90c], R15 ;  /* 0x00090c0f01007387 */ /* 0x000fe80000100800 */
[----:B------:R-:W4:Y:S04]  /*1cdb0*/  LDL.LU R251, [R1+0x5a8] ;  /* 0x0005a80001fb7983 */ /* 0x000f280000300800 */
[----:B------:R-:W-:Y:S04]  /*1cdc0*/  STL [R1+0x8e0], R16 ;  /* 0x0008e01001007387 */ /* 0x000fe80000100800 */
[----:B------:R0:W-:Y:S04]  /*1cdd0*/  STL [R1+0x8d8], R18 ;  /* 0x0008d81201007387 */ /* 0x0001e80000100800 */
[----:B------:R-:W-:Y:S04]  /*1cde0*/  STL [R1+0x904], R17 ;  /* 0x0009041101007387 */ /* 0x000fe80000100800 */
[----:B0-----:R-:W4:Y:S01]  /*1cdf0*/  LDL.LU R18, [R1+0x8dc] ;  /* 0x0008dc0001127983 */ /* 0x001f220000300800 */
[----:B--2---:R-:W-:-:S05]  /*1ce00*/  IADD3.X R19, R19, UR5, RZ, P3, !PT ;  /* 0x0000000513137c10 */ /* 0x004fca0009ffe4ff */
[----:B------:R0:W-:Y:S04]  /*1ce10*/  STL [R1+0x8fc], R19 ;  /* 0x0008fc1301007387 */ /* 0x0001e80000100800 */
[----:B0-----:R-:W2:Y:S04]  /*1ce20*/  LDL.LU R19, [R1+0x5a0] ;  /* 0x0005a00001137983 */ /* 0x001ea80000300800 */
[----:B------:R-:W2:Y:S04]  /*1ce30*/  LDL.LU R252, [R1+0x8d4] ;  /* 0x0008d40001fc7983 */ /* 0x000ea80000300800 */
[----:B------:R-:W2:Y:S04]  /*1ce40*/  LDL.LU R4, [R1+0x598] ;  /* 0x0005980001047983 */ /* 0x000ea80000300800 */
[----:B------:R-:W2:Y:S01]  /*1ce50*/  LDL.LU R5, [R1+0x8c4] ;  /* 0x0008c40001057983 */ /* 0x000ea20000300800 */
[----:B---3--:R-:W-:-:S05]  /*1ce60*/  IADD3 R21, P3, R21, UR6, RZ ;  /* 0x0000000615157c10 */ /* 0x008fca000ff7e0ff */
[----:B------:R0:W-:Y:S04]  /*1ce70*/  STL [R1+0x8c8], R21 ;  /* 0x0008c81501007387 */ /* 0x0001e80000100800 */
[----:B------:R-:W3:Y:S04]  /*1ce80*/  LDL.LU R6, [R1+0x590] ;  /* 0x0005900001067983 */ /* 0x000ee80000300800 */
[----:B------:R-:W3:Y:S04]  /*1ce90*/  LDL.LU R7, [R1+0x8bc] ;  /* 0x0008bc0001077983 */ /* 0x000ee80000300800 */
[----:B------:R-:W3:Y:S04]  /*1cea0*/  LDL.LU R8, [R1+0x588] ;  /* 0x0005880001087983 */ /* 0x000ee80000300800 */
[----:B------:R-:W3:Y:S04]  /*1ceb0*/  LDL.LU R9, [R1+0x5ac] ;  /* 0x0005ac0001097983 */ /* 0x000ee80000300800 */
[----:B0-----:R-:W3:Y:S04]  /*1cec0*/  LDL.LU R21, [R1+0x580] ;  /* 0x0005800001157983 */ /* 0x001ee80000300800 */
[----:B------:R-:W3:Y:S04]  /*1ced0*/  LDL.LU R10, [R1+0x5a4] ;  /* 0x0005a400010a7983 */ /* 0x000ee80000300800 */
[----:B------:R-:W3:Y:S01]  /*1cee0*/  LDL.LU R11, [R1+0x578] ;  /* 0x00057800010b7983 */ /* 0x000ee20000300800 */
[----:B----4-:R-:W-:-:S05]  /*1cef0*/  IADD3.X R22, R22, UR5, RZ, P4, !PT ;  /* 0x0000000516167c10 */ /* 0x010fca000a7fe4ff */
[----:B------:R0:W-:Y:S04]  /*1cf00*/  STL [R1+0x8f4], R22 ;  /* 0x0008f41601007387 */ /* 0x0001e80000100800 */
[----:B0-----:R-:W4:Y:S04]  /*1cf10*/  LDL.LU R22, [R1+0x59c] ;  /* 0x00059c0001167983 */ /* 0x001f280000300800 */
[----:B------:R-:W4:Y:S01]  /*1cf20*/  LDL.LU R12, [R1+0x570] ;  /* 0x00057000010c7983 */ /* 0x000f220000300800 */
[----:B------:R-:W-:-:S05]  /*1cf30*/  IADD3 R23, P4, R23, UR6, RZ ;  /* 0x0000000617177c10 */ /* 0x000fca000ff9e0ff */
[----:B------:R0:W-:Y:S04]  /*1cf40*/  STL [R1+0x8c0], R23 ;  /* 0x0008c01701007387 */ /* 0x0001e80000100800 */
[----:B0-----:R-:W4:Y:S01]  /*1cf50*/  LDL.LU R23, [R1+0x594] ;  /* 0x0005940001177983 */ /* 0x001f220000300800 */
[----:B------:R-:W-:-:S05]  /*1cf60*/  IADD3.X R2, R2, UR5, RZ, P5, !PT ;  /* 0x0000000502027c10 */ /* 0x000fca000affe4ff */
[----:B------:R0:W-:Y:S04]  /*1cf70*/  STL [R1+0x8ec], R2 ;  /* 0x0008ec0201007387 */ /* 0x0001e80000100800 */
[----:B0-----:R-:W4:Y:S01]  /*1cf80*/  LDL.LU R2, [R1+0x568] ;  /* 0x0005680001027983 */ /* 0x001f220000300800 */
[----:B------:R-:W-:-:S03]  /*1cf90*/  IADD3 R20, P5, R20, UR6, RZ ;  /* 0x0000000614147c10 */ /* 0x000fc6000ffbe0ff */
[----:B------:R-:W4:Y:S04]  /*1cfa0*/  LDL.LU R13, [R1+0x58c] ;  /* 0x00058c00010d7983 */ /* 0x000f280000300800 */
[----:B------:R0:W-:Y:S04]  /*1cfb0*/  STL [R1+0x8b8], R20 ;  /* 0x0008b81401007387 */ /* 0x0001e80000100800 */
[----:B0-----:R-:W4:Y:S01]  /*1cfc0*/  LDL.LU R20, [R1+0x560] ;  /* 0x0005600001147983 */ /* 0x001f220000300800 */
[----:B------:R-:W-:-:S03]  /*1cfd0*/  IADD3.X R3, R3, UR5, RZ, P6, !PT ;  /* 0x0000000503037c10 */ /* 0x000fc6000b7fe4ff */
[----:B------:R-:W4:Y:S04]  /*1cfe0*/  LDL.LU R14, [R1+0x584] ;  /* 0x00058400010e7983 */ /* 0x000f280000300800 */
[----:B------:R-:W4:Y:S04]  /*1cff0*/  LDL.LU R15, [R1+0x558] ;  /* 0x00055800010f7983 */ /* 0x000f280000300800 */
[----:B------:R-:W4:Y:S04]  /*1d000*/  LDL.LU R16, [R1+0x57c] ;  /* 0x00057c0001107983 */ /* 0x000f280000300800 */
[----:B------:R0:W-:Y:S04]  /*1d010*/  STL [R1+0x8e4], R3 ;  /* 0x0008e40301007387 */ /* 0x0001e80000100800 */
[----:B------:R-:W4:Y:S01]  /*1d020*/  LDL.LU R17, [R1+0x550] ;  /* 0x0005500001117983 */ /* 0x000f220000300800 */
[----:B------:R-:W-:-:S03]  /*1d030*/  IADD3 R251, P6, R251, UR6, RZ ;  /* 0x00000006fbfb7c10 */ /* 0x000fc6000ffde0ff */
[----:B0-----:R-:W4:Y:S01]  /*1d040*/  LDL.LU R3, [R1+0x574] ;  /* 0x0005740001037983 */ /* 0x001f220000300800 */
[----:B------:R-:W-:-:S05]  /*1d050*/  IADD3.X R18, R18, UR5, RZ, P1, !PT ;  /* 0x0000000512127c10 */ /* 0x000fca0008ffe4ff */
[----:B------:R0:W-:Y:S04]  /*1d060*/  STL [R1+0x8dc], R18 ;  /* 0x0008dc1201007387 */ /* 0x0001e80000100800 */
[----:B0-----:R-:W4:Y:S04]  /*1d070*/  LDL.LU R18, [R1+0x548] ;  /* 0x0005480001127983 */ /* 0x001f280000300800 */
[----:B------:R-:W-:Y:S01]  /*1d080*/  STL [R1+0x5a8], R251 ;  /* 0x0005a8fb01007387 */ /* 0x000fe20000100800 */
[----:B--2---:R-:W-:Y:S02]  /*1d090*/  IADD3 R19, P1, R19, UR6, RZ ;  /* 0x0000000613137c10 */ /* 0x004fe4000ff3e0ff */
[----:B------:R-:W-:-:S03]  /*1d0a0*/  IADD3.X R252, R252, UR5, RZ, P2, !PT ;  /* 0x00000005fcfc7c10 */ /* 0x000fc600097fe4ff */
[----:B------:R0:W-:Y:S01]  /*1d0b0*/  STL [R1+0x5a0], R19 ;  /* 0x0005a01301007387 */ /* 0x0001e20000100800 */
[----:B------:R-:W-:Y:S02]  /*1d0c0*/  IADD3 R4, P2, R4, UR6, RZ ;  /* 0x0000000604047c10 */ /* 0x000fe4000ff5e0ff */
[----:B------:R-:W-:Y:S01]  /*1d0d0*/  IADD3.X R5, R5, UR5, RZ, P3, !PT ;  /* 0x0000000505057c10 */ /* 0x000fe20009ffe4ff */
[----:B0-----:R-:W2:Y:S04]  /*1d0e0*/  LDL.LU R19, [R1+0x56c] ;  /* 0x00056c0001137983 */ /* 0x001ea80000300800 */
[----:B------:R-:W-:Y:S04]  /*1d0f0*/  STL [R1+0x8d4], R252 ;  /* 0x0008d4fc01007387 */ /* 0x000fe80000100800 */
[----:B------:R-:W-:Y:S01]  /*1d100*/  STL [R1+0x598], R4 ;  /* 0x0005980401007387 */ /* 0x000fe20000100800 */
[----:B---3--:R-:W-:-:S03]  /*1d110*/  IADD3 R6, P3, R6, UR6, RZ ;  /* 0x0000000606067c10 */ /* 0x008fc6000ff7e0ff */
        /* <DEDUP_REMOVED lines=9> */
[----:B------:R-:W-:Y:S04]  /*1d1b0*/  STL [R1+0x588], R8 ;  /* 0x0005880801007387 */ /* 0x000fe80000100800 */
[----:B0-----:R-:W3:Y:S04]  /*1d1c0*/  LDL.LU R21, [R1+0x540] ;  /* 0x0005400001157983 */ /* 0x001ee80000300800 */
[----:B------:R-:W-:Y:S01]  /*1d1d0*/  STL [R1+0x5ac], R9 ;  /* 0x0005ac0901007387 */ /* 0x000fe20000100800 */
[----:B----4-:R-:W-:-:S05]  /*1d1e0*/  IADD3.X R22, R22, UR5, RZ, P1, !PT ;  /* 0x0000000516167c10 */ /* 0x010fca0008ffe4ff */
[----:B------:R0:W-:Y:S04]  /*1d1f0*/  STL [R1+0x59c], R22 ;  /* 0x00059c1601007387 */ /* 0x0001e80000100800 */
[----:B------:R-:W-:Y:S04]  /*1d200*/  STL [R1+0x5a4], R10 ;  /* 0x0005a40a01007387 */ /* 0x000fe80000100800 */
[----:B0-----:R-:W4:Y:S01]  /*1d210*/  LDL.LU R22, [R1+0x564] ;  /* 0x0005640001167983 */ /* 0x001f220000300800 */
[----:B------:R-:W-:Y:S02]  /*1d220*/  IADD3 R11, P6, R11, UR6, RZ ;  /* 0x000000060b0b7c10 */ /* 0x000fe4000ffde0ff */
[----:B------:R-:W-:-:S03]  /*1d230*/  IADD3 R12, P1, R12, UR6, RZ ;  /* 0x000000060c0c7c10 */ /* 0x000fc6000ff3e0ff */
[----:B------:R-:W-:Y:S01]  /*1d240*/  STL [R1+0x578], R11 ;  /* 0x0005780b01007387 */ /* 0x000fe20000100800 */
[----:B------:R-:W-:-:S05]  /*1d250*/  IADD3.X R23, R23, UR5, RZ, P2, !PT ;  /* 0x0000000517177c10 */ /* 0x000fca00097fe4ff */
[----:B------:R0:W-:Y:S04]  /*1d260*/  STL [R1+0x594], R23 ;  /* 0x0005941701007387 */ /* 0x0001e80000100800 */
[----:B0-----:R-:W4:Y:S04]  /*1d270*/  LDL.LU R23, [R1+0x538] ;  /* 0x0005380001177983 */ /* 0x001f280000300800 */
[----:B------:R-:W-:Y:S01]  /*1d280*/  STL [R1+0x570], R12 ;  /* 0x0005700c01007387 */ /* 0x000fe20000100800 */
[----:B------:R-:W-:Y:S02]  /*1d290*/  IADD3 R2, P2, R2, UR6, RZ ;  /* 0x0000000602027c10 */ /* 0x000fe4000ff5e0ff */
[----:B------:R-:W-:-:S03]  /*1d2a0*/  IADD3.X R13, R13, UR5, RZ, P3, !PT ;  /* 0x000000050d0d7c10 */ /* 0x000fc60009ffe4ff */
        /* <DEDUP_REMOVED lines=9> */
[----:B------:R-:W-:-:S03]  /*1d340*/  IADD3 R17, P5, R17, UR6, RZ ;  /* 0x0000000611117c10 */ /* 0x000fc6000ffbe0ff */
[----:B------:R-:W-:Y:S01]  /*1d350*/  STL [R1+0x584], R14 ;  /* 0x0005840e01007387 */ /* 0x000fe20000100800 */
[----:B------:R-:W-:-:S03]  /*1d360*/  IADD3.X R3, R3, UR5, RZ, P6, !PT ;  /* 0x0000000503037c10 */ /* 0x000fc6000b7fe4ff */
[----:B------:R-:W-:Y:S04]  /*1d370*/  STL [R1+0x558], R15 ;  /* 0x0005580f01007387 */ /* 0x000fe80000100800 */
[----:B------:R-:W4:Y:S04]  /*1d380*/  LDL.LU R251, [R1+0x554] ;  /* 0x0005540001fb7983 */ /* 0x000f280000300800 */
[----:B------:R-:W-:Y:S04]  /*1d390*/  STL [R1+0x57c], R16 ;  /* 0x00057c1001007387 */ /* 0x000fe80000100800 */
[----:B------:R0:W-:Y:S04]  /*1d3a0*/  STL [R1+0x574], R3 ;  /* 0x0005740301007387 */ /* 0x0001e80000100800 */
[----:B------:R-:W-:Y:S04]  /*1d3b0*/  STL [R1+0x550], R17 ;  /* 0x0005501101007387 */ /* 0x000fe80000100800 */
[----:B0-----:R-:W4:Y:S01]  /*1d3c0*/  LDL.LU R3, [R1+0x528] ;  /* 0x0005280001037983 */ /* 0x001f220000300800 */
[----:B------:R-:W-:-:S03]  /*1d3d0*/  IADD3 R18, P6, R18, UR6, RZ ;  /* 0x0000000612127c10 */ /* 0x000fc6000ffde0ff */
[----:B------:R-:W4:Y:S04]  /*1d3e0*/  LDL.LU R252, [R1+0x54c] ;  /* 0x00054c0001fc7983 */ /* 0x000f280000300800 */
[----:B------:R-:W4:Y:S04]  /*1d3f0*/  LDL.LU R4, [R1+0x520] ;  /* 0x0005200001047983 */ /* 0x000f280000300800 */
[----:B------:R-:W-:Y:S04]  /*1d400*/  STL [R1+0x548], R18 ;  /* 0x0005481201007387 */ /* 0x000fe80000100800 */
[----:B------:R-:W4:Y:S04]  /*1d410*/  LDL.LU R5, [R1+0x544] ;  /* 0x0005440001057983 */ /* 0x000f280000300800 */
[----:B------:R-:W4:Y:S01]  /*1d420*/  LDL.LU R6, [R1+0x518] ;  /* 0x0005180001067983 */ /* 0x000f220000300800 */
[----:B--2---:R-:W-:-:S05]  /*1d430*/  IADD3.X R19, R19, UR5, RZ, P1, !PT ;  /* 0x0000000513137c10 */ /* 0x004fca0008ffe4ff */
[----:B------:R-:W-:Y:S04]  /*1d440*/  STL [R1+0x56c], R19 ;  /* 0x00056c1301007387 */ /* 0x000fe80000100800 */
[----:B------:R-:W2:Y:S04]  /*1d450*/  LDL.LU R7, [R1+0x53c] ;  /* 0x00053c0001077983 */ /* 0x000ea80000300800 */
[----:B------:R-:W2:Y:S04]  /*1d460*/  LDL.LU R8, [R1+0x510] ;  /* 0x0005100001087983 */ /* 0x000ea80000300800 */
[----:B------:R-:W2:Y:S04]  /*1d470*/  LDL.LU R9, [R1+0x534] ;  /* 0x0005340001097983 */ /* 0x000ea80000300800 */
[----:B------:R-:W2:Y:S04]  /*1d480*/  LDL.LU R10, [R1+0x508] ;  /* 0x00050800010a7983 */ /* 0x000ea80000300800 */
[----:B------:R-:W2:Y:S04]  /*1d490*/  LDL.LU R11, [R1+0x52c] ;  /* 0x00052c00010b7983 */ /* 0x000ea80000300800 */
[----:B------:R-:W2:Y:S04]  /*1d4a0*/  LDL.LU R12, [R1+0x500] ;  /* 0x00050000010c7983 */ /* 0x000ea80000300800 */
[----:B------:R-:W2:Y:S01]  /*1d4b0*/  LDL.LU R13, [R1+0x524] ;  /* 0x00052400010d7983 */ /* 0x000ea20000300800 */
[----:B---3--:R-:W-:-:S05]  /*1d4c0*/  IADD3 R21, P1, R21, UR6, RZ ;  /* 0x0000000615157c10 */ /* 0x008fca000ff3e0ff */
[----:B------:R0:W-:Y:S04]  /*1d4d0*/  STL [R1+0x540], R21 ;  /* 0x0005401501007387 */ /* 0x0001e80000100800 */
[----:B0-----:R-:W3:Y:S04]  /*1d4e0*/  LDL.LU R21, [R1+0x4f8] ;  /* 0x0004f80001157983 */ /* 0x001ee80000300800 */
[----:B------:R-:W3:Y:S01]  /*1d4f0*/  LDL.LU R14, [R1+0x51c] ;  /* 0x00051c00010e7983 */ /* 0x000ee20000300800 */
[----:B----4-:R-:W-:-:S05]  /*1d500*/  IADD3.X R22, R22, UR5, RZ, P2, !PT ;  /* 0x0000000516167c10 */ /* 0x010fca00097fe4ff */
[----:B------:R0:W-:Y:S04]  /*1d510*/  STL [R1+0x564], R22 ;  /* 0x0005641601007387 */ /* 0x0001e80000100800 */
[----:B0-----:R-:W4:Y:S01]  /*1d520*/  LDL.LU R22, [R1+0x4f0] ;  /* 0x0004f00001167983 */ /* 0x001f220000300800 */
[----:B------:R-:W-:-:S05]  /*1d530*/  IADD3 R23, P2, R23, UR6, RZ ;  /* 0x0000000617177c10 */ /* 0x000fca000ff5e0ff */
[----:B------:R0:W-:Y:S04]  /*1d540*/  STL [R1+0x538], R23 ;  /* 0x0005381701007387 */ /* 0x0001e80000100800 */
[----:B0-----:R-:W4:Y:S04]  /*1d550*/  LDL.LU R23, [R1+0x514] ;  /* 0x0005140001177983 */ /* 0x001f280000300800 */
        /* <DEDUP_REMOVED lines=8> */
[----:B------:R0:W-:Y:S01]  /*1d5e0*/  STL [R1+0x530], R20 ;  /* 0x0005301401007387 */ /* 0x0001e20000100800 */
[----:B------:R-:W-:-:S03]  /*1d5f0*/  IADD3.X R251, R251, UR5, RZ, P4, !PT ;  /* 0x00000005fbfb7c10 */ /* 0x000fc6000a7fe4ff */
[----:B------:R-:W4:Y:S04]  /*1d600*/  LDL.LU R19, [R1+0x4fc] ;  /* 0x0004fc0001137983 */ /* 0x000f280000300800 */
[----:B0-----:R-:W4:Y:S01]  /*1d610*/  LDL.LU R20, [R1+0x4d0] ;  /* 0x0004d00001147983 */ /* 0x001f220000300800 */
[----:B------:R-:W-:-:S05]  /*1d620*/  IADD3 R3, P4, R3, UR6, RZ ;  /* 0x0000000603037c10 */ /* 0x000fca000ff9e0ff */
[----:B------:R0:W-:Y:S01]  /*1d630*/  STL [R1+0x528], R3 ;  /* 0x0005280301007387 */ /* 0x0001e20000100800 */
[----:B------:R-:W-:Y:S02]  /*1d640*/  IADD3.X R252, R252, UR5, RZ, P5, !PT ;  /* 0x00000005fcfc7c10 */ /* 0x000fe4000affe4ff */
[----:B------:R-:W-:Y:S01]  /*1d650*/  IADD3 R4, P5, R4, UR6, RZ ;  /* 0x0000000604047c10 */ /* 0x000fe2000ffbe0ff */
[----:B0-----:R-:W4:Y:S01]  /*1d660*/  LDL.LU R3, [R1+0x4f4] ;  /* 0x0004f40001037983 */ /* 0x001f220000300800 */
[----:B------:R-:W-:-:S03]  /*1d670*/  IADD3.X R5, R5, UR5, RZ, P6, !PT ;  /* 0x0000000505057c10 */ /* 0x000fc6000b7fe4ff */
[----:B------:R-:W-:Y:S01]  /*1d680*/  STL [R1+0x554], R251 ;  /* 0x000554fb01007387 */ /* 0x000fe20000100800 */
[----:B------:R-:W-:-:S03]  /*1d690*/  IADD3 R6, P6, R6, UR6, RZ ;  /* 0x0000000606067c10 */ /* 0x000fc6000ffde0ff */
[----:B------:R-:W-:Y:S04]  /*1d6a0*/  STL [R1+0x54c], R252 ;  /* 0x00054cfc01007387 */ /* 0x000fe80000100800 */
[----:B------:R-:W-:Y:S04]  /*1d6b0*/  STL [R1+0x520], R4 ;  /* 0x0005200401007387 */ /* 0x000fe80000100800 */
[----:B------:R-:W-:Y:S04]  /*1d6c0*/  STL [R1+0x544], R5 ;  /* 0x0005440501007387 */ /* 0x000fe80000100800 */
[----:B------:R-:W-:Y:S01]  /*1d6d0*/  STL [R1+0x518], R6 ;  /* 0x0005180601007387 */ /* 0x000fe20000100800 */
[----:B--2---:R-:W-:-:S02]  /*1d6e0*/  IADD3.X R7, R7, UR5, RZ, P1, !PT ;  /* 0x0000000507077c10 */ /* 0x004fc40008ffe4ff */
        /* <DEDUP_REMOVED lines=10> */
[----:B------:R-:W-:Y:S01]  /*1d790*/  STL [R1+0x52c], R11 ;  /* 0x00052c0b01007387 */ /* 0x000fe20000100800 */
[----:B---3--:R-:W-:-:S05]  /*1d7a0*/  IADD3 R21, P4, R21, UR6, RZ ;  /* 0x0000000615157c10 */ /* 0x008fca000ff9e0ff */
[----:B------:R0:W-:Y:S01]  /*1d7b0*/  STL [R1+0x4f8], R21 ;  /* 0x0004f81501007387 */ /* 0x0001e20000100800 */
[----:B------:R-:W-:-:S03]  /*1d7c0*/  IADD3.X R14, R14, UR5, RZ, P5, !PT ;  /* 0x000000050e0e7c10 */ /* 0x000fc6000affe4ff */
[----:B------:R-:W-:Y:S04]  /*1d7d0*/  STL [R1+0x500], R12 ;  /* 0x0005000c01007387 */ /* 0x000fe80000100800 */
[----:B0-----:R-:W2:Y:S04]  /*1d7e0*/  LDL.LU R21, [R1+0x4c8] ;  /* 0x0004c80001157983 */ /* 0x001ea80000300800 */
[----:B------:R-:W-:Y:S01]  /*1d7f0*/  STL [R1+0x524], R13 ;  /* 0x0005240d01007387 */ /* 0x000fe20000100800 */
[----:B----4-:R-:W-:-:S05]  /*1d800*/  IADD3 R22, P5, R22, UR6, RZ ;  /* 0x0000000616167c10 */ /* 0x010fca000ffbe0ff */
[----:B------:R0:W-:Y:S04]  /*1d810*/  STL [R1+0x4f0], R22 ;  /* 0x0004f01601007387 */ /* 0x0001e80000100800 */
[----:B0-----:R-:W3:Y:S04]  /*1d820*/  LDL.LU R22, [R1+0x4ec] ;  /* 0x0004ec0001167983 */ /* 0x001ee80000300800 */
[----:B------:R-:W-:Y:S01]  /*1d830*/  STL [R1+0x51c], R14 ;  /* 0x00051c0e01007387 */ /* 0x000fe20000100800 */
[----:B------:R-:W-:Y:S02]  /*1d840*/  IADD3.X R23, R23, UR5, RZ, P6, !PT ;  /* 0x0000000517177c10 */ /* 0x000fe4000b7fe4ff */
        /* <DEDUP_REMOVED lines=35> */
[----:B------:R-:W4:Y:S01]  /*1da80*/  LDL.LU R14, [R1+0x478] ;  /* 0x00047800010e7983 */ /* 0x000f220000300800 */
[----:B--2---:R-:W-:-:S05]  /*1da90*/  IADD3 R21, P4, R21, UR6, RZ ;  /* 0x0000000615157c10 */ /* 0x004fca000ff9e0ff */
[----:B------:R0:W-:Y:S04]  /*1daa0*/  STL [R1+0x4c8], R21 ;  /* 0x0004c81501007387 */ /* 0x0001e80000100800 */
[----:B0-----:R-:W2:Y:S01]  /*1dab0*/  LDL.LU R21, [R1+0x49c] ;  /* 0x00049c0001157983 */ /* 0x001ea20000300800 */
[----:B---3--:R-:W-:-:S05]  /*1dac0*/  IADD3.X R22, R22, UR5, RZ, P5, !PT ;  /* 0x0000000516167c10 */ /* 0x008fca000affe4ff */
[----:B------:R0:W-:Y:S04]  /*1dad0*/  STL [R1+0x4ec], R22 ;  /* 0x0004ec1601007387 */ /* 0x0001e80000100800 */
[----:B0-----:R-:W3:Y:S04]  /*1dae0*/  LDL.LU R22, [R1+0x470] ;  /* 0x0004700001167983 */ /* 0x001ee80000300800 */
[----:B------:R-:W3:Y:S01]  /*1daf0*/  LDL.LU R15, [R1+0x494] ;  /* 0x00049400010f7983 */ /* 0x000ee20000300800 */
        /* <DEDUP_REMOVED lines=9> */
[----:B0-----:R-:W4:Y:S01]  /*1db90*/  LDL.LU R2, [R1+0x47c] ;  /* 0x00047c0001027983 */ /* 0x001f220000300800 */
[----:B------:R-:W-:Y:S02]  /*1dba0*/  IADD3 R249, P6, R249, UR6, RZ ;  /* 0x00000006f9f97c10 */ /* 0x000fe4000ffde0ff */
[----:B------:R-:W-:-:S02]  /*1dbb0*/  IADD3.X R20, R20, UR5, RZ, P1, !PT ;  /* 0x0000000514147c10 */ /* 0x000fc40008ffe4ff */
        /* <DEDUP_REMOVED lines=25> */
[----:B------:R-:W-:Y:S01]  /*1dd50*/  STL [R1+0x4b4], R10 ;  /* 0x0004b40a01007387 */ /* 0x000fe20000100800 */
[----:B------:R-:W-:-:S03]  /*1dd60*/  IADD3 R13, P1, R13, UR6, RZ ;  /* 0x000000060d0d7c10 */ /* 0x000fc6000ff3e0ff */
[----:B------:R-:W-:Y:S04]  /*1dd70*/  STL [R1+0x488], R11 ;  /* 0x0004880b01007387 */ /* 0x000fe80000100800 */
[----:B------:R0:W-:Y:S04]  /*1dd80*/  STL [R1+0x4a4], R3 ;  /* 0x0004a40301007387 */ /* 0x0001e80000100800 */
[----:B------:R-:W-:Y:S04]  /*1dd90*/  STL [R1+0x4ac], R12 ;  /* 0x0004ac0c01007387 */ /* 0x000fe80000100800 */
[----:B0-----:R-:W4:Y:S01]  /*1dda0*/  LDL.LU R3, [R1+0x474] ;  /* 0x0004740001037983 */ /* 0x001f220000300800 */
[----:B------:R-:W-:-:S03]  /*1ddb0*/  IADD3 R14, P2, R14, UR6, RZ ;  /* 0x000000060e0e7c10 */ /* 0x000fc6000ff5e0ff */
[----:B------:R-:W-:Y:S01]  /*1ddc0*/  STL [R1+0x480], R13 ;  /* 0x0004800d01007387 */ /* 0x000fe20000100800 */
[----:B--2---:R-:W-:-:S05]  /*1ddd0*/  IADD3.X R21, R21, UR5, RZ, P3, !PT ;  /* 0x0000000515157c10 */ /* 0x004fca0009ffe4ff */
[----:B------:R0:W-:Y:S04]  /*1dde0*/  STL [R1+0x49c], R21 ;  /* 0x00049c1501007387 */ /* 0x0001e80000100800 */
[----:B0-----:R-:W2:Y:S04]  /*1ddf0*/  LDL.LU R21, [R1+0x448] ;  /* 0x0004480001157983 */ /* 0x001ea80000300800 */
[----:B------:R-:W-:Y:S01]  /*1de00*/  STL [R1+0x478], R14 ;  /* 0x0004780e01007387 */ /* 0x000fe20000100800 */
[----:B---3--:R-:W-:-:S05]  /*1de10*/  IADD3 R22, P3, R22, UR6, RZ ;  /* 0x0000000616167c10 */ /* 0x008fca000ff7e0ff */
[----:B------:R0:W-:Y:S04]  /*1de20*/  STL [R1+0x470], R22 ;  /* 0x0004701601007387 */ /* 0x0001e80000100800 */
[----:B0-----:R-:W3:Y:S01]  /*1de30*/  LDL.LU R22, [R1+0x46c] ;  /* 0x00046c0001167983 */ /* 0x001ee20000300800 */
[----:B------:R-:W-:Y:S02]  /*1de40*/  IADD3.X R15, R15, UR5, RZ, P4, !PT ;  /* 0x000000050f0f7c10 */ /* 0x000fe4000a7fe4ff */
[----:B----4-:R-:W-:Y:S02]  /*1de50*/  IADD3 R23, P4, R23, UR6, RZ ;  /* 0x0000000617177c10 */ /* 0x010fe4000ff9e0ff */
        /* <DEDUP_REMOVED lines=8> */
[----:B------:R-:W-:Y:S04]  /*1dee0*/  STL [R1+0x460], R17 ;  /* 0x0004601101007387 */ /* 0x000fe80000100800 */
[----:B------:R-:W4:Y:S01]  /*1def0*/  LDL.LU R249, [R1+0x464] ;  /* 0x0004640001f97983 */ /* 0x000f220000300800 */
[----:B------:R-:W-:-:S03]  /*1df00*/  IADD3.X R2, R2, UR5, RZ, P1, !PT ;  /* 0x0000000502027c10 */ /* 0x000fc60008ffe4ff */
[----:B------:R-:W-:Y:S04]  /*1df10*/  STL [R1+0x484], R18 ;  /* 0x0004841201007387 */ /* 0x000fe80000100800 */
[----:B------:R0:W-:Y:S04]  /*1df20*/  STL [R1+0x47c], R2 ;  /* 0x00047c0201007387 */ /* 0x0001e80000100800 */
[----:B------:R-:W-:Y:S04]  /*1df30*/  STL [R1+0x458], R19 ;  /* 0x0004581301007387 */ /* 0x000fe80000100800 */
        /* <DEDUP_REMOVED lines=18> */
[----:B------:R-:W-:-:S05]  /*1e060*/  IADD3.X R3, R3, UR5, RZ, P2, !PT ;  /* 0x0000000503037c10 */ /* 0x000fca00097fe4ff */
[----:B------:R0:W-:Y:S04]  /*1e070*/  STL [R1+0x474], R3 ;  /* 0x0004740301007387 */ /* 0x0001e80000100800 */
[----:B0-----:R-:W4:Y:S01]  /*1e080*/  LDL.LU R3, [R1+0x3f8] ;  /* 0x0003f80001037983 */ /* 0x001f220000300800 */
[----:B--2---:R-:W-:-:S05]  /*1e090*/  IADD3 R21, P2, R21, UR6, RZ ;  /* 0x0000000615157c10 */ /* 0x004fca000ff5e0ff */
[----:B------:R0:W-:Y:S04]  /*1e0a0*/  STL [R1+0x448], R21 ;  /* 0x0004481501007387 */ /* 0x0001e80000100800 */
[----:B0-----:R-:W2:Y:S04]  /*1e0b0*/  LDL.LU R21, [R1+0x41c] ;  /* 0x00041c0001157983 */ /* 0x001ea80000300800 */
[----:B------:R-:W2:Y:S01]  /*1e0c0*/  LDL.LU R15, [R1+0x3f0] ;  /* 0x0003f000010f7983 */ /* 0x000ea20000300800 */
[----:B---3--:R-:W-:-:S05]  /*1e0d0*/  IADD3.X R22, R22, UR5, RZ, P3, !PT ;  /* 0x0000000516167c10 */ /* 0x008fca0009ffe4ff */
[----:B------:R0:W-:Y:S04]  /*1e0e0*/  STL [R1+0x46c], R22 ;  /* 0x00046c1601007387 */ /* 0x0001e80000100800 */
[----:B0-----:R-:W3:Y:S04]  /*1e0f0*/  LDL.LU R22, [R1+0x414] ;  /* 0x0004140001167983 */ /* 0x001ee80000300800 */
[----:B------:R-:W3:Y:S04]  /*1e100*/  LDL.LU R16, [R1+0x3e8] ;  /* 0x0003e80001107983 */ /* 0x000ee80000300800 */
[----:B------:R-:W3:Y:S04]  /*1e110*/  LDL.LU R17, [R1+0x40c] ;  /* 0x00040c0001117983 */ /* 0x000ee80000300800 */
[----:B------:R-:W3:Y:S01]  /*1e120*/  LDL.LU R18, [R1+0x3e0] ;  /* 0x0003e00001127983 */ /* 0x000ee20000300800 */
[----:B----4-:R-:W-:-:S05]  /*1e130*/  IADD3 R23, P3, R23, UR6, RZ ;  /* 0x0000000617177c10 */ /* 0x010fca000ff7e0ff */
[----:B------:R0:W-:Y:S04]  /*1e140*/  STL [R1+0x440], R23 ;  /* 0x0004401701007387 */ /* 0x0001e80000100800 */
[----:B------:R-:W4:Y:S04]  /*1e150*/  LDL.LU R19, [R1+0x404] ;  /* 0x0004040001137983 */ /* 0x000f280000300800 */
[----:B0-----:R-:W4:Y:S01]  /*1e160*/  LDL.LU R23, [R1+0x3d8] ;  /* 0x0003d80001177983 */ /* 0x001f220000300800 */
[----:B------:R-:W-:Y:S02]  /*1e170*/  IADD3.X R249, R249, UR5, RZ, P4, !PT ;  /* 0x00000005f9f97c10 */ /* 0x000fe4000a7fe4ff */
[----:B------:R-:W-:-:S02]  /*1e180*/  IADD3 R2, P4, R2, UR6, RZ ;  /* 0x0000000602027c10 */ /* 0x000fc4000ff9e0ff */
        /* <DEDUP_REMOVED lines=26> */
[----:B------:R-:W-:-:S03]  /*1e330*/  IADD3 R20, P5, R20, UR6, RZ ;  /* 0x0000000614147c10 */ /* 0x000fc6000ffbe0ff */
[----:B------:R-:W-:Y:S01]  /*1e340*/  STL [R1+0x434], R11 ;  /* 0x0004340b01007387 */ /* 0x000fe20000100800 */
[----:B------:R-:W-:-:S03]  /*1e350*/  IADD3.X R14, R14, UR5, RZ, P6, !PT ;  /* 0x000000050e0e7c10 */ /* 0x000fc6000b7fe4ff */
[----:B------:R0:W-:Y:S04]  /*1e360*/  STL [R1+0x400], R20 ;  /* 0x0004001401007387 */ /* 0x0001e80000100800 */
[----:B------:R-:W-:Y:S04]  /*1e370*/  STL [R1+0x408], R12 ;  /* 0x0004080c01007387 */ /* 0x000fe80000100800 */
[----:B0-----:R-:W4:Y:S04]  /*1e380*/  LDL.LU R20, [R1+0x3d0] ;  /* 0x0003d00001147983 */ /* 0x001f280000300800 */
[----:B------:R-:W-:Y:S01]  /*1e390*/  STL [R1+0x42c], R13 ;  /* 0x00042c0d01007387 */ /* 0x000fe20000100800 */
[----:B------:R-:W-:-:S05]  /*1e3a0*/  IADD3 R3, P6, R3, UR6, RZ ;  /* 0x0000000603037c10 */ /* 0x000fca000ffde0ff */
[----:B------:R0:W-:Y:S04]  /*1e3b0*/  STL [R1+0x3f8], R3 ;  /* 0x0003f80301007387 */ /* 0x0001e80000100800 */
[----:B0-----:R-:W4:Y:S04]  /*1e3c0*/  LDL.LU R3, [R1+0x3f4] ;  /* 0x0003f40001037983 */ /* 0x001f280000300800 */
[----:B------:R-:W-:Y:S01]  /*1e3d0*/  STL [R1+0x424], R14 ;  /* 0x0004240e01007387 */ /* 0x000fe20000100800 */
[----:B--2---:R-:W-:-:S05]  /*1e3e0*/  IADD3.X R21, R21, UR5, RZ, P1, !PT ;  /* 0x0000000515157c10 */ /* 0x004fca0008ffe4ff */
[----:B------:R0:W-:Y:S04]  /*1e3f0*/  STL [R1+0x41c], R21 ;  /* 0x00041c1501007387 */ /* 0x0001e80000100800 */
[----:B0-----:R-:W2:Y:S01]  /*1e400*/  LDL.LU R21, [R1+0x3c8] ;  /* 0x0003c80001157983 */ /* 0x001ea20000300800 */
[----:B---3--:R-:W-:-:S05]  /*1e410*/  IADD3.X R22, R22, UR5, RZ, P2, !PT ;  /* 0x0000000516167c10 */ /* 0x008fca00097fe4ff */
[----:B------:R0:W-:Y:S04]  /*1e420*/  STL [R1+0x414], R22 ;  /* 0x0004141601007387 */ /* 0x0001e80000100800 */
[----:B0-----:R-:W3:Y:S01]  /*1e430*/  LDL.LU R22, [R1+0x3ec] ;  /* 0x0003ec0001167983 */ /* 0x001ee20000300800 */
[----:B------:R-:W-:Y:S02]  /*1e440*/  IADD3 R15, P1, R15, UR6, RZ ;  /* 0x000000060f0f7c10 */ /* 0x000fe4000ff3e0ff */
[----:B------:R-:W-:Y:S02]  /*1e450*/  IADD3 R16, P2, R16, UR6, RZ ;  /* 0x0000000610107c10 */ /* 0x000fe4000ff5e0ff */
[----:B------:R-:W-:Y:S01]  /*1e460*/  IADD3.X R17, R17, UR5, RZ, P3, !PT ;  /* 0x0000000511117c10 */ /* 0x000fe20009ffe4ff */
[----:B------:R-:W-:Y:S01]  /*1e470*/  STL [R1+0x3f0], R15 ;  /* 0x0003f00f01007387 */ /* 0x000fe20000100800 */
[----:B------:R-:W-:-:S03]  /*1e480*/  IADD3 R18, P3, R18, UR6, RZ ;  /* 0x0000000612127c10 */ /* 0x000fc6000ff7e0ff */
[----:B------:R-:W-:Y:S01]  /*1e490*/  STL [R1+0x3e8], R16 ;  /* 0x0003e81001007387 */ /* 0x000fe20000100800 */
[----:B----4-:R-:W-:-:S03]  /*1e4a0*/  IADD3.X R19, R19, UR5, RZ, P4, !PT ;  /* 0x0000000513137c10 */ /* 0x010fc6000a7fe4ff */
[----:B------:R-:W-:Y:S04]  /*1e4b0*/  STL [R1+0x40c], R17 ;  /* 0x00040c1101007387 */ /* 0x000fe80000100800 */
[----:B------:R-:W4:Y:S01]  /*1e4c0*/  LDL.LU R249, [R1+0x3c0] ;  /* 0x0003c00001f97983 */ /* 0x000f220000300800 */
[----:B------:R-:W-:-:S03]  /*1e4d0*/  IADD3 R23, P4, R23, UR9, RZ ;  /* 0x0000000917177c10 */ /* 0x000fc6000ff9e0ff */
[----:B------:R-:W-:Y:S04]  /*1e4e0*/  STL [R1+0x3e0], R18 ;  /* 0x0003e01201007387 */ /* 0x000fe80000100800 */
[----:B------:R0:W-:Y:S04]  /*1e4f0*/  STL [R1+0x3d8], R23 ;  /* 0x0003d81701007387 */ /* 0x0001e80000100800 */
[----:B------:R-:W-:Y:S04]  /*1e500*/  STL [R1+0x404], R19 ;  /* 0x0004041301007387 */ /* 0x000fe80000100800 */
        /* <DEDUP_REMOVED lines=20> */
[----:B------:R-:W-:Y:S01]  /*1e650*/  STL [R1+0x3d0], R20 ;  /* 0x0003d01401007387 */ /* 0x000fe20000100800 */
[----:B------:R-:W-:-:S05]  /*1e660*/  IADD3.X R3, R3, UR5, RZ, P6, !PT ;  /* 0x0000000503037c10 */ /* 0x000fca000b7fe4ff */
[----:B------:R0:W-:Y:S04]  /*1e670*/  STL [R1+0x3f4], R3 ;  /* 0x0003f40301007387 */ /* 0x0001e80000100800 */
[----:B0-----:R-:W4:Y:S04]  /*1e680*/  LDL.LU R3, [R1+0x378] ;  /* 0x0003780001037983 */ /* 0x001f280000300800 */
[----:B------:R-:W4:Y:S01]  /*1e690*/  LDL.LU R16, [R1+0x39c] ;  /* 0x00039c0001107983 */ /* 0x000f220000300800 */
[----:B--2---:R-:W-:-:S05]  /*1e6a0*/  IADD3 R21, P6, R21, UR9, RZ ;  /* 0x0000000915157c10 */ /* 0x004fca000ffde0ff */
[----:B------:R0:W-:Y:S04]  /*1e6b0*/  STL [R1+0x3c8], R21 ;  /* 0x0003c81501007387 */ /* 0x0001e80000100800 */
[----:B0-----:R-:W2:Y:S04]  /*1e6c0*/  LDL.LU R21, [R1+0x370] ;  /* 0x0003700001157983 */ /* 0x001ea80000300800 */
[----:B------:R-:W2:Y:S04]  /*1e6d0*/  LDL.LU R17, [R1+0x394] ;  /* 0x0003940001117983 */ /* 0x000ea80000300800 */
[----:B------:R-:W2:Y:S04]  /*1e6e0*/  LDL.LU R18, [R1+0x368] ;  /* 0x0003680001127983 */ /* 0x000ea80000300800 */
[----:B------:R-:W2:Y:S01]  /*1e6f0*/  LDL.LU R19, [R1+0x38c] ;  /* 0x00038c0001137983 */ /* 0x000ea20000300800 */
[----:B---3--:R-:W-:-:S05]  /*1e700*/  IADD3.X R22, R22, UR5, RZ, P1, !PT ;  /* 0x0000000516167c10 */ /* 0x008fca0008ffe4ff */
[----:B------:R0:W-:Y:S04]  /*1e710*/  STL [R1+0x3ec], R22 ;  /* 0x0003ec1601007387 */ /* 0x0001e80000100800 */
[----:B------:R-:W3:Y:S04]  /*1e720*/  LDL.LU R20, [R1+0x360] ;  /* 0x0003600001147983 */ /* 0x000ee80000300800 */
[----:B0-----:R-:W3:Y:S01]  /*1e730*/  LDL.LU R22, [R1+0x384] ;  /* 0x0003840001167983 */ /* 0x001ee20000300800 */
[----:B----4-:R-:W-:Y:S02]  /*1e740*/  IADD3 R249, P1, R249, UR9, RZ ;  /* 0x00000009f9f97c10 */ /* 0x010fe4000ff3e0ff */
[----:B------:R-:W-:-:S02]  /*1e750*/  IADD3.X R23, R23, UR5, RZ, P2, !PT ;  /* 0x0000000517177c10 */ /* 0x000fc400097fe4ff */
        /* <DEDUP_REMOVED lines=29> */
[----:B------:R0:W-:Y:S01]  /*1e930*/  STL [R1+0x3ac], R2 ;  /* 0x0003ac0201007387 */ /* 0x0001e20000100800 */
[----:B------:R-:W-:-:S03]  /*1e940*/  IADD3.X R15, R15, UR4, RZ, P4, !PT ;  /* 0x000000040f0f7c10 */ /* 0x000fc6000a7fe4ff */
[----:B------:R-:W-:Y:S04]  /*1e950*/  STL [R1+0x3b4], R12 ;  /* 0x0003b40c01007387 */ /* 0x000fe80000100800 */
[----:B0-----:R-:W4:Y:S04]  /*1e960*/  LDL.LU R2, [R1+0x37c] ;  /* 0x00037c0001027983 */ /* 0x001f280000300800 */
[----:B------:R-:W-:Y:S04]  /*1e970*/  STL [R1+0x388], R13 ;  /* 0x0003880d01007387 */ /* 0x000fe80000100800 */
[----:B------:R-:W-:Y:S01]  /*1e980*/  STL [R1+0x380], R14 ;  /* 0x0003800e01007387 */ /* 0x000fe20000100800 */
[----:B------:R-:W-:-:S02]  /*1e990*/  IADD3 R3, P4, R3, UR9, RZ ;  /* 0x0000000903037c10 */ /* 0x000fc4000ff9e0ff */
[----:B------:R-:W-:-:S03]  /*1e9a0*/  IADD3.X R16, R16, UR4, RZ, P5, !PT ;  /* 0x0000000410107c10 */ /* 0x000fc6000affe4ff */
[----:B------:R0:W-:Y:S04]  /*1e9b0*/  STL [R1+0x378], R3 ;  /* 0x0003780301007387 */ /* 0x0001e80000100800 */
[----:B------:R-:W-:Y:S04]  /*1e9c0*/  STL [R1+0x3a4], R15 ;  /* 0x0003a40f01007387 */ /* 0x000fe80000100800 */
[----:B0-----:R-:W4:Y:S01]  /*1e9d0*/  LDL.LU R3, [R1+0x350] ;  /* 0x0003500001037983 */ /* 0x001f220000300800 */
[----:B--2---:R-:W-:Y:S02]  /*1e9e0*/  IADD3 R21, P5, R21, UR9, RZ ;  /* 0x0000000915157c10 */ /* 0x004fe4000ffbe0ff */
[----:B------:R-:W-:-:S03]  /*1e9f0*/  IADD3.X R17, R17, UR4, RZ, P6, !PT ;  /* 0x0000000411117c10 */ /* 0x000fc6000b7fe4ff */
[----:B------:R0:W-:Y:S01]  /*1ea00*/  STL [R1+0x370], R21 ;  /* 0x0003701501007387 */ /* 0x0001e20000100800 */
[----:B------:R-:W-:Y:S02]  /*1ea10*/  IADD3 R18, P6, R18, UR9, RZ ;  /* 0x0000000912127c10 */ /* 0x000fe4000ffde0ff */
[----:B------:R-:W-:Y:S01]  /*1ea20*/  IADD3.X R19, R19, UR4, RZ, P1, !PT ;  /* 0x0000000413137c10 */ /* 0x000fe20008ffe4ff */
[----:B0-----:R-:W2:Y:S04]  /*1ea30*/  LDL.LU R21, [R1+0x374] ;  /* 0x0003740001157983 */ /* 0x001ea80000300800 */
[----:B------:R-:W-:Y:S04]  /*1ea40*/  STL [R1+0x39c], R16 ;  /* 0x00039c1001007387 */ /* 0x000fe80000100800 */
[----:B------:R-:W-:Y:S04]  /*1ea50*/  STL [R1+0x394], R17 ;  /* 0x0003941101007387 */ /* 0x000fe80000100800 */
[----:B------:R-:W-:Y:S01]  /*1ea60*/  STL [R1+0x368], R18 ;  /* 0x0003681201007387 */ /* 0x000fe20000100800 */
[----:B---3--:R-:W-:-:S05]  /*1ea70*/  IADD3.X R22, R22, UR4, RZ, P2, !PT ;  /* 0x0000000416167c10 */ /* 0x008fca00097fe4ff */
[----:B------:R0:W-:Y:S04]  /*1ea80*/  STL [R1+0x384], R22 ;  /* 0x0003841601007387 */ /* 0x0001e80000100800 */
[----:B------:R-:W-:Y:S04]  /*1ea90*/  STL [R1+0x38c], R19 ;  /* 0x00038c1301007387 */ /* 0x000fe80000100800 */
[----:B0-----:R-:W3:Y:S01]  /*1eaa0*/  LDL.LU R22, [R1+0x348] ;  /* 0x0003480001167983 */ /* 0x001ee20000300800 */
[----:B------:R-:W-:-:S05]  /*1eab0*/  IADD3 R20, P1, R20, UR9, RZ ;  /* 0x0000000914147c10 */ /* 0x000fca000ff3e0ff */
[----:B------:R-:W-:Y:S04]  /*1eac0*/  STL [R1+0x360], R20 ;  /* 0x0003601401007387 */ /* 0x000fe80000100800 */
[----:B------:R-:W3:Y:S04]  /*1ead0*/  LDL.LU R248, [R1+0x36c] ;  /* 0x00036c0001f87983 */ /* 0x000ee80000300800 */
[----:B------:R-:W3:Y:S04]  /*1eae0*/  LDL.LU R249, [R1+0x340] ;  /* 0x0003400001f97983 */ /* 0x000ee80000300800 */
[----:B------:R-:W3:Y:S01]  /*1eaf0*/  LDL.LU R250, [R1+0x364] ;  /* 0x0003640001fa7983 */ /* 0x000ee20000300800 */
        /* <DEDUP_REMOVED lines=29> */
[----:B0-----:R-:W2:Y:S04]  /*1ecd0*/  LDL.LU R21, [R1+0x30c] ;  /* 0x00030c0001157983 */ /* 0x001ea80000300800 */
[----:B------:R-:W2:Y:S01]  /*1ece0*/  LDL.LU R20, [R1+0x2e0] ;  /* 0x0002e00001147983 */ /* 0x000ea20000300800 */
[----:B---3--:R-:W-:-:S05]  /*1ecf0*/  IADD3 R22, P4, R22, UR9, RZ ;  /* 0x0000000916167c10 */ /* 0x008fca000ff9e0ff */
[----:B------:R0:W-:Y:S04]  /*1ed00*/  STL [R1+0x348], R22 ;  /* 0x0003481601007387 */ /* 0x0001e80000100800 */
[----:B0-----:R-:W3:Y:S01]  /*1ed10*/  LDL.LU R22, [R1+0x304] ;  /* 0x0003040001167983 */ /* 0x001ee20000300800 */
[----:B------:R-:W-:Y:S02]  /*1ed20*/  IADD3.X R248, R248, UR4, RZ, P5, !PT ;  /* 0x00000004f8f87c10 */ /* 0x000fe4000affe4ff */
[----:B------:R-:W-:Y:S02]  /*1ed30*/  IADD3 R249, P5, R249, UR9, RZ ;  /* 0x00000009f9f97c10 */ /* 0x000fe4000ffbe0ff */
[----:B------:R-:W-:Y:S01]  /*1ed40*/  IADD3.X R250, R250, UR4, RZ, P6, !PT ;  /* 0x00000004fafa7c10 */ /* 0x000fe2000b7fe4ff */
[----:B------:R-:W-:Y:S04]  /*1ed50*/  STL [R1+0x36c], R248 ;  /* 0x00036cf801007387 */ /* 0x000fe80000100800 */
        /* <DEDUP_REMOVED lines=29> */
[----:B------:R-:W-:Y:S02]  /*1ef30*/  IADD3 R2, P1, R2, UR9, RZ ;  /* 0x0000000902027c10 */ /* 0x000fe4000ff3e0ff */
[----:B------:R-:W-:-:S03]  /*1ef40*/  IADD3.X R15, R15, UR4, RZ, P2, !PT ;  /* 0x000000040f0f7c10 */ /* 0x000fc600097fe4ff */
[----:B------:R0:W-:Y:S04]  /*1ef50*/  STL [R1+0x300], R2 ;  /* 0x0003000201007387 */ /* 0x0001e80000100800 */
[----:B------:R-:W-:Y:S04]  /*1ef60*/  STL [R1+0x308], R13 ;  /* 0x0003080d01007387 */ /* 0x000fe80000100800 */
[----:B0-----:R-:W4:Y:S04]  /*1ef70*/  LDL.LU R2, [R1+0x2fc] ;  /* 0x0002fc0001027983 */ /* 0x001f280000300800 */
[----:B------:R-:W-:Y:S01]  /*1ef80*/  STL [R1+0x32c], R14 ;  /* 0x00032c0e01007387 */ /* 0x000fe20000100800 */
[----:B------:R-:W-:-:S02]  /*1ef90*/  IADD3 R3, P2, R3, UR9, RZ ;  /* 0x0000000903037c10 */ /* 0x000fc4000ff5e0ff */
[----:B------:R-:W-:-:S03]  /*1efa0*/  IADD3.X R16, R16, UR4, RZ, P3, !PT ;  /* 0x0000000410107c10 */ /* 0x000fc60009ffe4ff */
[----:B------:R0:W-:Y:S01]  /*1efb0*/  STL [R1+0x2f8], R3 ;  /* 0x0002f80301007387 */ /* 0x0001e20000100800 */
[----:B------:R-:W-:Y:S02]  /*1efc0*/  IADD3 R17, P3, R17, UR9, RZ ;  /* 0x0000000911117c10 */ /* 0x000fe4000ff7e0ff */
[----:B------:R-:W-:Y:S01]  /*1efd0*/  IADD3.X R18, R18, UR4, RZ, P4, !PT ;  /* 0x0000000412127c10 */ /* 0x000fe2000a7fe4ff */
[----:B0-----:R-:W4:Y:S04]  /*1efe0*/  LDL.LU R3, [R1+0x2d0] ;  /* 0x0002d00001037983 */ /* 0x001f280000300800 */
[----:B------:R-:W-:Y:S04]  /*1eff0*/  STL [R1+0x324], R15 ;  /* 0x0003240f01007387 */ /* 0x000fe80000100800 */
[----:B------:R-:W-:Y:S04]  /*1f000*/  STL [R1+0x31c], R16 ;  /* 0x00031c1001007387 */ /* 0x000fe80000100800 */
[----:B------:R-:W-:Y:S01]  /*1f010*/  STL [R1+0x2f0], R17 ;  /* 0x0002f01101007387 */ /* 0x000fe20000100800 */
[----:B--2---:R-:W-:-:S02]  /*1f020*/  IADD3 R19, P4, R19, UR9, RZ ;  /* 0x0000000913137c10 */ /* 0x004fc4000ff9e0ff */
[----:B------:R-:W-:Y:S02]  /*1f030*/  IADD3.X R21, R21, UR4, RZ, P5, !PT ;  /* 0x0000000415157c10 */ /* 0x000fe4000affe4ff */
[----:B------:R-:W-:-:S03]  /*1f040*/  IADD3 R20, P5, R20, UR9, RZ ;  /* 0x0000000914147c10 */ /* 0x000fc6000ffbe0ff */
[----:B------:R0:W-:Y:S04]  /*1f050*/  STL [R1+0x30c], R21 ;  /* 0x00030c1501007387 */ /* 0x0001e80000100800 */
[----:B------:R-:W-:Y:S04]  /*1f060*/  STL [R1+0x314], R18 ;  /* 0x0003141201007387 */ /* 0x000fe80000100800 */
[----:B0-----:R-:W2:Y:S04]  /*1f070*/  LDL.LU R21, [R1+0x2f4] ;  /* 0x0002f40001157983 */ /* 0x001ea80000300800 */
[----:B------:R-:W-:Y:S04]  /*1f080*/  STL [R1+0x2e8], R19 ;  /* 0x0002e81301007387 */ /* 0x000fe80000100800 */
[----:B------:R-:W2:Y:S04]  /*1f090*/  LDL.LU R248, [R1+0x2c8] ;  /* 0x0002c80001f87983 */ /* 0x000ea80000300800 */
[----:B------:R-:W2:Y:S04]  /*1f0a0*/  LDL.LU R249, [R1+0x2ec] ;  /* 0x0002ec0001f97983 */ /* 0x000ea80000300800 */
[----:B------:R-:W-:Y:S04]  /*1f0b0*/  STL [R1+0x2e0], R20 ;  /* 0x0002e01401007387 */ /* 0x000fe80000100800 */
[----:B------:R-:W2:Y:S01]  /*1f0c0*/  LDL.LU R250, [R1+0x2c0] ;  /* 0x0002c00001fa7983 */ /* 0x000ea20000300800 */
[----:B---3--:R-:W-:-:S05]  /*1f0d0*/  IADD3.X R22, R22, UR4, RZ, P6, !PT ;  /* 0x0000000416167c10 */ /* 0x008fca000b7fe4ff */
[----:B------:R0:W-:Y:S04]  /*1f0e0*/  STL [R1+0x304], R22 ;  /* 0x0003041601007387 */ /* 0x0001e80000100800 */
[----:B------:R-:W3:Y:S04]  /*1f0f0*/  LDL.LU R251, [R1+0x2e4] ;  /* 0x0002e40001fb7983 */ /* 0x000ee80000300800 */
        /* <DEDUP_REMOVED lines=13> */
[----:B----4-:R-:W-:-:S05]  /*1f1d0*/  IADD3 R23, P6, R23, UR9, RZ ;  /* 0x0000000917177c10 */ /* 0x010fca000ffde0ff */
[----:B------:R0:W-:Y:S04]  /*1f1e0*/  STL [R1+0x2d8], R23 ;  /* 0x0002d81701007387 */ /* 0x0001e80000100800 */
[----:B0-----:R-:W4:Y:S04]  /*1f1f0*/  LDL.LU R23, [R1+0x2ac] ;  /* 0x0002ac0001177983 */ /* 0x001f280000300800 */
[----:B------:R-:W4:Y:S01]  /*1f200*/  LDL.LU R15, [R1+0x280] ;  /* 0x00028000010f7983 */ /* 0x000f220000300800 */
        /* <DEDUP_REMOVED lines=9> */
[----:B0-----:R-:W4:Y:S04]  /*1f2a0*/  LDL.LU R3, [R1+0x268] ;  /* 0x0002680001037983 */ /* 0x001f280000300800 */
[----:B------:R-:W4:Y:S01]  /*1f2b0*/  LDL.LU R20, [R1+0x28c] ;  /* 0x00028c0001147983 */ /* 0x000f220000300800 */
[----:B--2---:R-:W-:-:S05]  /*1f2c0*/  IADD3.X R21, R21, UR4, RZ, P2, !PT ;  /* 0x0000000415157c10 */ /* 0x004fca00097fe4ff */
[----:B------:R0:W-:Y:S01]  /*1f2d0*/  STL [R1+0x2f4], R21 ;  /* 0x0002f41501007387 */ /* 0x0001e20000100800 */
[----:B------:R-:W-:Y:S02]  /*1f2e0*/  IADD3 R248, P2, R248, UR9, RZ ;  /* 0x00000009f8f87c10 */ /* 0x000fe4000ff5e0ff */
[----:B------:R-:W-:Y:S01]  /*1f2f0*/  IADD3.X R249, R249, UR4, RZ, P3, !PT ;  /* 0x00000004f9f97c10 */ /* 0x000fe20009ffe4ff */
[----:B0-----:R-:W2:Y:S01]  /*1f300*/  LDL.LU R21, [R1+0x260] ;  /* 0x0002600001157983 */ /* 0x001ea20000300800 */
[----:B------:R-:W-:-:S03]  /*1f310*/  IADD3 R250, P3, R250, UR9, RZ ;  /* 0x00000009fafa7c10 */ /* 0x000fc6000ff7e0ff */
[----:B------:R-:W-:Y:S04]  /*1f320*/  STL [R1+0x2c8], R248 ;  /* 0x0002c8f801007387 */ /* 0x000fe80000100800 */
[----:B------:R-:W-:Y:S01]  /*1f330*/  STL [R1+0x2ec], R249 ;  /* 0x0002ecf901007387 */ /* 0x000fe20000100800 */
[----:B---3--:R-:W-:-:S03]  /*1f340*/  IADD3.X R251, R251, UR4, RZ, P4, !PT ;  /* 0x00000004fbfb7c10 */ /* 0x008fc6000a7fe4ff */
        /* <DEDUP_REMOVED lines=20> */
[----:B0-----:R-:W3:Y:S01]  /*1f490*/  LDL.LU R22, [R1+0x284] ;  /* 0x0002840001167983 */ /* 0x001ee20000300800 */
[----:B------:R-:W-:Y:S01]  /*1f4a0*/  UIADD3.64 UR32, UR28, 0x3fe, URZ ;  /* 0x000003fe1c207897 */ /* 0x000fe2000fffe03f */
[----:B------:R-:W-:-:S08]  /*1f4b0*/  WARPGROUP.ARRIVE ;  /* 0x00000000000079c5 */ /* 0x000fd00000000000 */
[----:B------:R-:W-:Y:S01]  /*1f4c0*/  QGMMA.64x128x32.F32.E5M2.E5M2 R152, gdesc[UR32], R152, gsb0 ;  /* 0x01e00000209879f3 */ /* 0x000fe20008003898 */
[----:B------:R-:W-:Y:S01]  /*1f4d0*/  UIADD3.64 UR12, UR28, 0x400, URZ ;  /* 0x000004001c0c7897 */ /* 0x000fe2000fffe03f */
[----:B------:R-:W-:Y:S01]  /*1f4e0*/  UMOV UR14, UR30 ;  /* 0x0000001e000e7c82 */ /* 0x000fe20008000000 */
[----:B------:R-:W-:Y:S01]  /*1f4f0*/  UMOV UR15, UR31 ;  /* 0x0000001f000f7c82 */ /* 0x000fe20008000000 */
[----:B------:R-:W-:Y:S02]  /*1f500*/  IADD3 R11, P2, R11, UR9, RZ ;  /* 0x000000090b0b7c10 */ /* 0x000fe4000ff5e0ff */
[----:B------:R-:W-:Y:S02]  /*1f510*/  IADD3 R12, P3, R12, UR9, RZ ;  /* 0x000000090c0c7c10 */ /* 0x000fe4000ff7e0ff */
[----:B------:R-:W-:Y:S01]  /*1f520*/  IADD3.X R13, R13, UR4, RZ, P4, !PT ;  /* 0x000000040d0d7c10 */ /* 0x000fe2000a7fe4ff */
[----:B------:R-:W-:Y:S01]  /*1f530*/  STL [R1+0x298], R11 ;  /* 0x0002980b01007387 */ /* 0x000fe20000100800 */
[----:B----4-:R-:W-:-:S03]  /*1f540*/  IADD3.X R23, R23, UR4, RZ, P5, !PT ;  /* 0x0000000417177c10 */ /* 0x010fc6000affe4ff */
[----:B------:R-:W-:Y:S01]  /*1f550*/  STL [R1+0x290], R12 ;  /* 0x0002900c01007387 */ /* 0x000fe20000100800 */
[----:B------:R-:W-:Y:S02]  /*1f560*/  IADD3 R14, P4, R14, UR9, RZ ;  /* 0x000000090e0e7c10 */ /* 0x000fe4000ff9e0ff */
[----:B------:R-:W-:Y:S01]  /*1f570*/  IADD3 R15, P5, R15, UR9, RZ ;  /* 0x000000090f0f7c10 */ /* 0x000fe2000ffbe0ff */
[----:B------:R0:W-:Y:S04]  /*1f580*/  STL [R1+0x2ac], R23 ;  /* 0x0002ac1701007387 */ /* 0x0001e80000100800 */
[----:B------:R-:W-:Y:S04]  /*1f590*/  STL [R1+0x2b4], R13 ;  /* 0x0002b40d01007387 */ /* 0x000fe80000100800 */
[----:B0-----:R-:W4:Y:S04]  /*1f5a0*/  LDL.LU R23, [R1+0x258] ;  /* 0x0002580001177983 */ /* 0x001f280000300800 */
[----:B------:R-:W-:Y:S01]  /*1f5b0*/  STL [R1+0x288], R14 ;  /* 0x0002880e01007387 */ /* 0x000fe20000100800 */
[----:B------:R-:W-:-:S02]  /*1f5c0*/  IADD3.X R2, R2, UR4, RZ, P6, !PT ;  /* 0x0000000402027c10 */ /* 0x000fc4000b7fe4ff */
[----:B------:R-:W-:-:S03]  /*1f5d0*/  IADD3 R16, P6, R16, UR9, RZ ;  /* 0x0000000910107c10 */ /* 0x000fc6000ffde0ff */
[----:B------:R0:W-:Y:S01]  /*1f5e0*/  STL [R1+0x2a4], R2 ;  /* 0x0002a40201007387 */ /* 0x0001e20000100800 */
[----:B------:R-:W-:Y:S02]  /*1f5f0*/  IADD3.X R17, R17, UR4, RZ, P1, !PT ;  /* 0x0000000411117c10 */ /* 0x000fe40008ffe4ff */
[----:B------:R-:W-:Y:S01]  /*1f600*/  IADD3 R18, P1, R18, UR9, RZ ;  /* 0x0000000912127c10 */ /* 0x000fe2000ff3e0ff */
[----:B0-----:R-:W4:Y:S04]  /*1f610*/  LDL.LU R2, [R1+0x27c] ;  /* 0x00027c0001027983 */ /* 0x001f280000300800 */
[----:B------:R-:W-:Y:S04]  /*1f620*/  STL [R1+0x280], R15 ;  /* 0x0002800f01007387 */ /* 0x000fe80000100800 */
[----:B------:R-:W-:Y:S04]  /*1f630*/  STL [R1+0x278], R16 ;  /* 0x0002781001007387 */ /* 0x000fe80000100800 */
[----:B------:R-:W-:Y:S01]  /*1f640*/  STL [R1+0x29c], R17 ;  /* 0x00029c1101007387 */ /* 0x000fe20000100800 */
[----:B------:R-:W-:-:S02]  /*1f650*/  IADD3.X R19, R19, UR4, RZ, P2, !PT ;  /* 0x0000000413137c10 */ /* 0x000fc400097fe4ff */
[----:B------:R-:W-:Y:S01]  /*1f660*/  IADD3 R3, P2, R3, UR9, RZ ;  /* 0x0000000903037c10 */ /* 0x000fe2000ff5e0ff */
[----:B------:R-:W-:Y:S02]  /*1f670*/  WARPGROUP.DEPBAR.LE gsb0, 0x0 ;  /* 0x00008000000079c5 */ /* 0x000fe40000010000 */
[----:B------:R-:W-:-:S06]  /*1f680*/  WARPGROUP.ARRIVE ;  /* 0x00000000000079c5 */ /* 0x000fcc0000000000 */
[----:B------:R-:W-:Y:S01]  /*1f690*/  QGMMA.64x128x32.F32.E5M2.E5M2 R152, gdesc[UR12], R152, gsb0 ;  /* 0x01e000000c9879f3 */ /* 0x000fe20008003898 */
[----:B------:R0:W-:Y:S01]  /*1f6a0*/  STL [R1+0x268], R3 ;  /* 0x0002680301007387 */ /* 0x0001e20000100800 */
[----:B------:R-:W-:-:S03]  /*1f6b0*/  IADD3.X R20, R20, UR4, RZ, P3, !PT ;  /* 0x0000000414147c10 */ /* 0x000fc60009ffe4ff */
[----:B------:R1:W-:Y:S04]  /*1f6c0*/  STL [R1+0x270], R18 ;  /* 0x0002701201007387 */ /* 0x0003e80000100800 */
[----:B0-----:R-:W4:Y:S04]  /*1f6d0*/  LDL.LU R3, [R1+0x250] ;  /* 0x0002500001037983 */ /* 0x001f280000300800 */
[----:B------:R0:W-:Y:S04]  /*1f6e0*/  STL [R1+0x294], R19 ;  /* 0x0002941301007387 */ /* 0x0001e80000100800 */
[----:B------:R-:W4:Y:S04]  /*1f6f0*/  LDL.LU R248, [R1+0x274] ;  /* 0x0002740001f87983 */ /* 0x000f280000300800 */
[----:B------:R-:W4:Y:S04]  /*1f700*/  LDL.LU R249, [R1+0x248] ;  /* 0x0002480001f97983 */ /* 0x000f280000300800 */
[----:B------:R0:W-:Y:S04]  /*1f710*/  STL [R1+0x28c], R20 ;  /* 0x00028c1401007387 */ /* 0x0001e80000100800 */
[----:B------:R-:W4:Y:S01]  /*1f720*/  LDL.LU R250, [R1+0x26c] ;  /* 0x00026c0001fa7983 */ /* 0x000f220000300800 */
        /* <DEDUP_REMOVED lines=16> */
[----:B---3--:R-:W-:-:S05]  /*1f830*/  IADD3.X R22, R22, UR4, RZ, P4, !PT ;  /* 0x0000000416167c10 */ /* 0x008fca000a7fe4ff */
[----:B------:R3:W-:Y:S04]  /*1f840*/  STL [R1+0x284], R22 ;  /* 0x0002841601007387 */ /* 0x0007e80000100800 */
[----:B------:R-:W3:Y:S01]  /*1f850*/  LDL.LU R16, [R1+0x22c] ;  /* 0x00022c0001107983 */ /* 0x000ee20000300800 */
[----:B------:R-:W-:Y:S01]  /*1f860*/  UIADD3.64 UR36, UR28, 0x402, URZ ;  /* 0x000004021c247897 */ /* 0x000fe2000fffe03f */
[----:B------:R-:W-:Y:S02]  /*1f870*/  WARPGROUP.DEPBAR.LE gsb0, 0x0 ;  /* 0x00008000000079c5 */ /* 0x000fe40000010000 */
[----:B------:R-:W-:Y:S01]  /*1f880*/  WARPGROUP.ARRIVE ;  /* 0x00000000000079c5 */ /* 0x000fe20000000000 */
[----:B------:R-:W-:Y:S01]  /*1f890*/  UIADD3.64 UR16, UR28, 0x404, URZ ;  /* 0x000004041c107897 */ /* 0x000fe2000fffe03f */
[----:B------:R-:W3:Y:S04]  /*1f8a0*/  LDL.LU R17, [R1+0x224] ;  /* 0x0002240001117983 */ /* 0x000ee80000300800 */
[----:B------:R-:W-:Y:S01]  /*1f8b0*/  QGMMA.64x128x32.F32.E5M2.E5M2 R152, gdesc[UR36], R152, gsb0 ;  /* 0x01e00000249879f3 */ /* 0x000fe20008003898 */
[----:B-1----:R-:W3:Y:S01]  /*1f8c0*/  LDL.LU R18, [R1+0x1f8] ;  /* 0x0001f80001127983 */ /* 0x002ee20000300800 */
[----:B----4-:R-:W-:-:S05]  /*1f8d0*/  IADD3 R23, P4, R23, UR9, RZ ;  /* 0x0000000917177c10 */ /* 0x010fca000ff9e0ff */
[----:B------:R1:W-:Y:S04]  /*1f8e0*/  STL [R1+0x258], R23 ;  /* 0x0002581701007387 */ /* 0x0003e80000100800 */
[----:B0-----:R-:W4:Y:S04]  /*1f8f0*/  LDL.LU R19, [R1+0x1f0] ;  /* 0x0001f00001137983 */ /* 0x001f280000300800 */
[----:B------:R-:W4:Y:S04]  /*1f900*/  LDL.LU R20, [R1+0x214] ;  /* 0x0002140001147983 */ /* 0x000f280000300800 */
[----:B--2---:R-:W2:Y:S01]  /*1f910*/  LDL.LU R21, [R1+0x1e8] ;  /* 0x0001e80001157983 */ /* 0x004ea20000300800 */
[----:B------:R-:W-:-:S02]  /*1f920*/  WARPGROUP.DEPBAR.LE gsb0, 0x0 ;  /* 0x00008000000079c5 */ /* 0x000fc40000010000 */
[----:B------:R-:W-:-:S06]  /*1f930*/  WARPGROUP.ARRIVE ;  /* 0x00000000000079c5 */ /* 0x000fcc0000000000 */
[----:B------:R-:W-:Y:S01]  /*1f940*/  QGMMA.64x128x32.F32.E5M2.E5M2 R152, gdesc[UR16], R152, gsb0 ;  /* 0x01e00000109879f3 */ /* 0x000fe20008003898 */
[----:B------:R-:W-:Y:S02]  /*1f950*/  IADD3.X R2, R2, UR4, RZ, P5, !PT ;  /* 0x0000000402027c10 */ /* 0x000fe4000affe4ff */
[----:B------:R-:W-:-:S03]  /*1f960*/  IADD3 R3, P5, R3, UR9, RZ ;  /* 0x0000000903037c10 */ /* 0x000fc6000ffbe0ff */
[----:B------:R0:W-:Y:S04]  /*1f970*/  STL [R1+0x27c], R2 ;  /* 0x00027c0201007387 */ /* 0x0001e80000100800 */
[----:B---3--:R-:W3:Y:S01]  /*1f980*/  LDL.LU R22, [R1+0x20c] ;  /* 0x00020c0001167983 */ /* 0x008ee20000300800 */
[----:B------:R-:W-:-:S03]  /*1f990*/  IADD3.X R248, R248, UR4, RZ, P6, !PT ;  /* 0x00000004f8f87c10 */ /* 0x000fc6000b7fe4ff */
[----:B-1----:R-:W3:Y:S01]  /*1f9a0*/  LDL.LU R23, [R1+0x1e0] ;  /* 0x0001e00001177983 */ /* 0x002ee20000300800 */
[----:B------:R-:W-:-:S03]  /*1f9b0*/  IADD3 R249, P6, R249, UR9, RZ ;  /* 0x00000009f9f97c10 */ /* 0x000fc6000ffde0ff */
[----:B0-----:R-:W3:Y:S01]  /*1f9c0*/  LDL.LU R2, [R1+0x1fc] ;  /* 0x0001fc0001027983 */ /* 0x001ee20000300800 */
[----:B------:R-:W-:-:S03]  /*1f9d0*/  IADD3.X R250, R250, UR4, RZ, P1, !PT ;  /* 0x00000004fafa7c10 */ /* 0x000fc60008ffe4ff */
[----:B------:R0:W-:Y:S01]  /*1f9e0*/  STL [R1+0x250], R3 ;  /* 0x0002500301007387 */ /* 0x0001e20000100800 */
[----:B------:R-:W-:-:S03]  /*1f9f0*/  UIADD3.64 UR32, UR28, 0x7fe, URZ ;  /* 0x000007fe1c207897 */ /* 0x000fc6000fffe03f */
[----:B0-----:R-:W3:Y:S04]  /*1fa00*/  LDL.LU R3, [R1+0x1f4] ;  /* 0x0001f40001037983 */ /* 0x001ee80000300800 */
[----:B------:R-:W-:Y:S04]  /*1fa10*/  STL [R1+0x274], R248 ;  /* 0x000274f801007387 */ /* 0x000fe80000100800 */
[----:B------:R-:W-:Y:S04]  /*1fa20*/  STL [R1+0x248], R249 ;  /* 0x000248f901007387 */ /* 0x000fe80000100800 */
[----:B------:R-:W-:Y:S01]  /*1fa30*/  STL [R1+0x26c], R250 ;  /* 0x00026cfa01007387 */ /* 0x000fe20000100800 */
[----:B------:R-:W-:-:S02]  /*1fa40*/  IADD3 R251, P1, R251, UR9, RZ ;  /* 0x00000009fbfb7c10 */ /* 0x000fc4000ff3e0ff */
        /* <DEDUP_REMOVED lines=12> */
[----:B------:R-:W-:Y:S02]  /*1fb10*/  IADD3.X R221, R221, UR4, RZ, P1, !PT ;  /* 0x00000004dddd7c10 */ /* 0x000fe40008ffe4ff */
[----:B------:R-:W-:Y:S01]  /*1fb20*/  IADD3.X R9, R9, UR4, RZ, P5, !PT ;  /* 0x0000000409097c10 */ /* 0x000fe2000affe4ff */
[----:B------:R-:W-:Y:S01]  /*1fb30*/  STL [R1+0x228], R8 ;  /* 0x0002280801007387 */ /* 0x000fe20000100800 */
[----:B------:R-:W-:-:S03]  /*1fb40*/  IADD3 R10, P5, R10, UR9, RZ ;  /* 0x000000090a0a7c10 */ /* 0x000fc6000ffbe0ff */
[----:B------:R-:W-:Y:S01]  /*1fb50*/  STL [R1+0x24c], R9 ;  /* 0x00024c0901007387 */ /* 0x000fe20000100800 */
[----:B------:R-:W-:-:S03]  /*1fb60*/  IADD3.X R11, R11, UR4, RZ, P6, !PT ;  /* 0x000000040b0b7c10 */ /* 0x000fc6000b7fe4ff */
[----:B------:R-:W-:Y:S01]  /*1fb70*/  STL [R1+0x220], R10 ;  /* 0x0002200a01007387 */ /* 0x000fe20000100800 */
[----:B------:R-:W-:-:S03]  /*1fb80*/  IADD3 R12, P6, R12, UR9, RZ ;  /* 0x000000090c0c7c10 */ /* 0x000fc6000ffde0ff */
[----:B------:R0:W-:Y:S01]  /*1fb90*/  STL [R1+0x23c], R221 ;  /* 0x00023cdd01007387 */ /* 0x0001e20000100800 */
[----:B------:R-:W-:-:S03]  /*1fba0*/  IADD3 R13, P1, R13, UR9, RZ ;  /* 0x000000090d0d7c10 */ /* 0x000fc6000ff3e0ff */
[----:B------:R-:W-:Y:S01]  /*1fbb0*/  STL [R1+0x244], R11 ;  /* 0x0002440b01007387 */ /* 0x000fe20000100800 */
[----:B------:R-:W-:-:S03]  /*1fbc0*/  IADD3.X R14, R14, UR4, RZ, P2, !PT ;  /* 0x000000040e0e7c10 */ /* 0x000fc600097fe4ff */
[----:B0-----:R-:W3:Y:S01]  /*1fbd0*/  LDL.LU R221, [R1+0xc9c] ;  /* 0x000c9c0001dd7983 */ /* 0x001ee20000300800 */
[----:B------:R-:W-:Y:S02]  /*1fbe0*/  WARPGROUP.DEPBAR.LE gsb0, 0x0 ;  /* 0x00008000000079c5 */ /* 0x000fe40000010000 */
[----:B------:R-:W-:Y:S01]  /*1fbf0*/  WARPGROUP.ARRIVE ;  /* 0x00000000000079c5 */ /* 0x000fe20000000000 */
[----:B------:R-:W-:Y:S01]  /*1fc00*/  IADD3 R15, P2, R15, UR9, RZ ;  /* 0x000000090f0f7c10 */ /* 0x000fe2000ff5e0ff */
[----:B------:R-:W-:Y:S04]  /*1fc10*/  STL [R1+0x218], R12 ;  /* 0x0002180c01007387 */ /* 0x000fe80000100800 */
[----:B------:R-:W-:Y:S01]  /*1fc20*/  QGMMA.64x128x32.F32.E5M2.E5M2 R88, gdesc[UR32], R88, gsb0 ;  /* 0x01e00000205879f3 */ /* 0x000fe20008003858 */
[----:B------:R-:W-:Y:S01]  /*1fc30*/  STL [R1+0x210], R13 ;  /* 0x0002100d01007387 */ /* 0x000fe20000100800 */
[----:B------:R-:W-:-:S02]  /*1fc40*/  IADD3.X R16, R16, UR4, RZ, P3, !PT ;  /* 0x0000000410107c10 */ /* 0x000fc40009ffe4ff */
[----:B------:R-:W-:Y:S01]  /*1fc50*/  IADD3 R220, P3, R220, UR9, RZ ;  /* 0x00000009dcdc7c10 */ /* 0x000fe2000ff7e0ff */
[----:B------:R-:W-:Y:S04]  /*1fc60*/  STL [R1+0x234], R14 ;  /* 0x0002340e01007387 */ /* 0x000fe80000100800 */
[----:B------:R0:W-:Y:S04]  /*1fc70*/  STL [R1+0x200], R220 ;  /* 0x000200dc01007387 */ /* 0x0001e80000100800 */
[----:B------:R-:W-:Y:S04]  /*1fc80*/  STL [R1+0x208], R15 ;  /* 0x0002080f01007387 */ /* 0x000fe80000100800 */
[----:B0-----:R-:W3:Y:S01]  /*1fc90*/  LDL.LU R220, [R1+0xc98] ;  /* 0x000c980001dc7983 */ /* 0x001ee20000300800 */
[----:B------:R-:W-:Y:S01]  /*1fca0*/  UIADD3.64 UR12, UR28, 0x800, URZ ;  /* 0x000008001c0c7897 */ /* 0x000fe2000fffe03f */
[----:B------:R-:W-:Y:S01]  /*1fcb0*/  UMOV UR14, UR30 ;  /* 0x0000001e000e7c82 */ /* 0x000fe20008000000 */
[----:B------:R-:W-:Y:S01]  /*1fcc0*/  UMOV UR15, UR31 ;  /* 0x0000001f000f7c82 */ /* 0x000fe20008000000 */
[----:B------:R-:W-:-:S02]  /*1fcd0*/  WARPGROUP.DEPBAR.LE gsb0, 0x0 ;  /* 0x00008000000079c5 */ /* 0x000fc40000010000 */
[----:B------:R-:W-:-:S06]  /*1fce0*/  WARPGROUP.ARRIVE ;  /* 0x00000000000079c5 */ /* 0x000fcc0000000000 */
[----:B------:R-:W-:Y:S01]  /*1fcf0*/  QGMMA.64x128x32.F32.E5M2.E5M2 R88, gdesc[UR12], R88, gsb0 ;  /* 0x01e000000c5879f3 */ /* 0x000fe20008003858 */
[----:B------:R-:W-:Y:S01]  /*1fd00*/  UIADD3.64 UR36, UR28, 0x802, URZ ;  /* 0x000008021c247897 */ /* 0x000fe2000fffe03f */
[----:B------:R-:W-:Y:S02]  /*1fd10*/  IADD3.X R222, R222, UR4, RZ, P5, !PT ;  /* 0x00000004dede7c10 */ /* 0x000fe4000affe4ff */
[----:B------:R-:W-:Y:S01]  /*1fd20*/  IADD3.X R17, R17, UR4, RZ, P4, !PT ;  /* 0x0000000411117c10 */ /* 0x000fe2000a7fe4ff */
[----:B------:R-:W-:Y:S01]  /*1fd30*/  STL [R1+0x22c], R16 ;  /* 0x00022c1001007387 */ /* 0x000fe20000100800 */
[----:B------:R-:W-:Y:S02]  /*1fd40*/  IADD3 R18, P4, R18, UR9, RZ ;  /* 0x0000000912127c10 */ /* 0x000fe4000ff9e0ff */
[----:B----4-:R-:W-:Y:S01]  /*1fd50*/  IADD3 R19, P5, R19, UR9, RZ ;  /* 0x0000000913137c10 */ /* 0x010fe2000ffbe0ff */
[----:B------:R0:W-:Y:S01]  /*1fd60*/  STL [R1+0x21c], R222 ;  /* 0x00021cde01007387 */ /* 0x0001e20000100800 */
[----:B------:R-:W-:-:S02]  /*1fd70*/  IADD3.X R20, R20, UR4, RZ, P6, !PT ;  /* 0x0000000414147c10 */ /* 0x000fc4000b7fe4ff */
[----:B--2---:R-:W-:Y:S01]  /*1fd80*/  IADD3 R21, P6, R21, UR9, RZ ;  /* 0x0000000915157c10 */ /* 0x004fe2000ffde0ff */
[----:B------:R-:W-:Y:S04]  /*1fd90*/  STL [R1+0x224], R17 ;  /* 0x0002241101007387 */ /* 0x000fe80000100800 */
[----:B0-----:R-:W2:Y:S04]  /*1fda0*/  LDL.LU R222, [R1+0xc94] ;  /* 0x000c940001de7983 */ /* 0x001ea80000300800 */
[----:B------:R-:W-:Y:S01]  /*1fdb0*/  STL [R1+0x1f8], R18 ;  /* 0x0001f81201007387 */ /* 0x000fe20000100800 */
[----:B---3--:R-:W-:-:S03]  /*1fdc0*/  IADD3.X R22, R22, UR4, RZ, P1, !PT ;  /* 0x0000000416167c10 */ /* 0x008fc60008ffe4ff */
[----:B------:R-:W-:Y:S04]  /*1fdd0*/  STL [R1+0x1f0], R19 ;  /* 0x0001f01301007387 */ /* 0x000fe80000100800 */
[----:B------:R-:W-:Y:S04]  /*1fde0*/  STL [R1+0x214], R20 ;  /* 0x0002141401007387 */ /* 0x000fe80000100800 */
[----:B------:R-:W-:Y:S01]  /*1fdf0*/  STL [R1+0x1e8], R21 ;  /* 0x0001e81501007387 */ /* 0x000fe20000100800 */
[----:B------:R-:W-:Y:S02]  /*1fe00*/  WARPGROUP.DEPBAR.LE gsb0, 0x0 ;  /* 0x00008000000079c5 */ /* 0x000fe40000010000 */
[----:B------:R-:W-:-:S06]  /*1fe10*/  WARPGROUP.ARRIVE ;  /* 0x00000000000079c5 */ /* 0x000fcc0000000000 */
[----:B------:R-:W-:Y:S01]  /*1fe20*/  QGMMA.64x128x32.F32.E5M2.E5M2 R88, gdesc[UR36], R88, gsb0 ;  /* 0x01e00000245879f3 */ /* 0x000fe20008003858 */
[----:B------:R-:W-:Y:S01]  /*1fe30*/  UIADD3.64 UR16, UR28, 0x804, URZ ;  /* 0x000008041c107897 */ /* 0x000fe2000fffe03f */
[----:B------:R-:W-:-:S05]  /*1fe40*/  IADD3.X R220, R220, UR4, RZ, P2, !PT ;  /* 0x00000004dcdc7c10 */ /* 0x000fca00097fe4ff */
[----:B------:R0:W-:Y:S04]  /*1fe50*/  STL [R1+0x204], R220 ;  /* 0x000204dc01007387 */ /* 0x0001e80000100800 */
[----:B------:R-:W-:Y:S04]  /*1fe60*/  STL [R1+0x20c], R22 ;  /* 0x00020c1601007387 */ /* 0x000fe80000100800 */
[----:B0-----:R-:W3:Y:S01]  /*1fe70*/  LDL.LU R220, [R1+0xc90] ;  /* 0x000c900001dc7983 */ /* 0x001ee20000300800 */
[----:B------:R-:W-:Y:S02]  /*1fe80*/  WARPGROUP.DEPBAR.LE gsb0, 0x0 ;  /* 0x00008000000079c5 */ /* 0x000fe40000010000 */
[----:B------:R-:W-:-:S06]  /*1fe90*/  WARPGROUP.ARRIVE ;  /* 0x00000000000079c5 */ /* 0x000fcc0000000000 */
[----:B------:R-:W-:Y:S01]  /*1fea0*/  QGMMA.64x128x32.F32.E5M2.E5M2 R88, gdesc[UR16], R88, gsb0 ;  /* 0x01e00000105879f3 */ /* 0x000fe20008003858 */
[----:B------:R-:W-:Y:S02]  /*1feb0*/  UIADD3.64 UR32, UR28, 0xbfe, URZ ;  /* 0x00000bfe1c207897 */ /* 0x000fe4000fffe03f */
[----:B------:R-:W-:Y:S01]  /*1fec0*/  UIADD3.64 UR20, UR28, 0xc00, URZ ;  /* 0x00000c001c147897 */ /* 0x000fe2000fffe03f */
[----:B------:R-:W-:Y:S01]  /*1fed0*/  UMOV UR22, UR30 ;  /* 0x0000001e00167c82 */ /* 0x000fe20008000000 */
[----:B------:R-:W-:Y:S01]  /*1fee0*/  UMOV UR23, UR31 ;  /* 0x0000001f00177c82 */ /* 0x000fe20008000000 */
[----:B------:R-:W-:Y:S02]  /*1fef0*/  WARPGROUP.DEPBAR.LE gsb0, 0x0 ;  /* 0x00008000000079c5 */ /* 0x000fe40000010000 */
[----:B------:R-:W-:-:S06]  /*1ff00*/  WARPGROUP.ARRIVE ;  /* 0x00000000000079c5 */ /* 0x000fcc0000000000 */
[----:B------:R-:W-:Y:S01]  /*1ff10*/  QGMMA.64x128x32.F32.E5M2.E5M2 R24, gdesc[UR32], R24, gsb0 ;  /* 0x01e00000201879f3 */ /* 0x000fe20008003818 */
[----:B------:R-:W-:Y:S02]  /*1ff20*/  IADD3 R23, P1, R23, UR9, RZ ;  /* 0x0000000917177c10 */ /* 0x000fe4000ff3e0ff */
[----:B--2---:R-:W-:Y:S02]  /*1ff30*/  IADD3.X R222, R222, UR4, RZ, P5, !PT ;  /* 0x00000004dede7c10 */ /* 0x004fe4000affe4ff */
[----:B------:R-:W-:Y:S01]  /*1ff40*/  IADD3.X R2, R2, UR4, RZ, P3, !PT ;  /* 0x0000000402027c10 */ /* 0x000fe20009ffe4ff */
[----:B------:R-:W-:Y:S01]  /*1ff50*/  STL [R1+0x1e0], R23 ;  /* 0x0001e01701007387 */ /* 0x000fe20000100800 */
[----:B------:R-:W-:Y:S02]  /*1ff60*/  IADD3.X R3, R3, UR4, RZ, P4, !PT ;  /* 0x0000000403037c10 */ /* 0x000fe4000a7fe4ff */
[----:B------:R-:W-:Y:S01]  /*1ff70*/  IADD3.X R221, R221, UR4, RZ, P6, !PT ;  /* 0x00000004dddd7c10 */ /* 0x000fe2000b7fe4ff */
[----:B------:R0:W-:Y:S04]  /*1ff80*/  STL [R1+0x1ec], R222 ;  /* 0x0001ecde01007387 */ /* 0x0001e80000100800 */
[----:B------:R-:W-:Y:S04]  /*1ff90*/  STL [R1+0x1fc], R2 ;  /* 0x0001fc0201007387 */ /* 0x000fe80000100800 */
[----:B0-----:R0:W5:Y:S04]  /*1ffa0*/  LDL.LU R222, [R1+0xc8c] ;  /* 0x000c8c0001de7983 */ /* 0x0011680000300800 */
[----:B------:R-:W-:Y:S04]  /*1ffb0*/  STL [R1+0x1f4], R3 ;  /* 0x0001f40301007387 */ /* 0x000fe80000100800 */
[----:B------:R1:W-:Y:S04]  /*1ffc0*/  STL [R1+0x1e4], R221 ;  /* 0x0001e4dd01007387 */ /* 0x0003e80000100800 */
[----:B-1----:R0:W5:Y:S01]  /*1ffd0*/  LDL.LU R221, [R1+0xc88] ;  /* 0x000c880001dd7983 */ /* 0x0021620000300800 */
[----:B---3--:R-:W-:-:S05]  /*1ffe0*/  IADD3.X R220, R220, UR4, RZ, P1, !PT ;  /* 0x00000004dcdc7c10 */ /* 0x008fca0008ffe4ff */
[----:B------:R1:W-:Y:S04]  /*1fff0*/  STL [R1+0x1dc], R220 ;  /* 0x0001dcdc01007387 */ /* 0x0003e80000100800 */
[----:B-1----:R0:W5:Y:S01]  /*20000*/  LDL.LU R220, [R1+0xc84] ;  /* 0x000c840001dc7983 */ /* 0x0021620000300800 */
[----:B------:R-:W-:Y:S02]  /*20010*/  WARPGROUP.DEPBAR.LE gsb0, 0x0 ;  /* 0x00008000000079c5 */ /* 0x000fe40000010000 */
[----:B------:R-:W-:-:S06]  /*20020*/  WARPGROUP.ARRIVE ;  /* 0x00000000000079c5 */ /* 0x000fcc0000000000 */
[----:B------:R-:W-:Y:S01]  /*20030*/  QGMMA.64x128x32.F32.E5M2.E5M2 R24, gdesc[UR20], R24, gsb0 ;  /* 0x01e00000141879f3 */ /* 0x000fe20008003818 */
[----:B------:R-:W-:Y:S01]  /*20040*/  UIADD3.64 UR40, UR28, 0xc02, URZ ;  /* 0x00000c021c287897 */ /* 0x000fe2000fffe03f */
[----:B------:R-:W-:Y:S01]  /*20050*/  UMOV UR42, UR38 ;  /* 0x00000026002a7c82 */ /* 0x000fe20008000000 */
[----:B------:R-:W-:Y:S01]  /*20060*/  UMOV UR43, UR39 ;  /* 0x00000027002b7c82 */ /* 0x000fe20008000000 */
[----:B------:R-:W-:Y:S01]  /*20070*/  UIADD3.64 UR24, UR28, 0xc04, URZ ;  /* 0x00000c041c187897 */ /* 0x000fe2000fffe03f */
[----:B------:R-:W-:Y:S01]  /*20080*/  UMOV UR26, UR18 ;  /* 0x00000012001a7c82 */ /* 0x000fe20008000000 */
[----:B------:R-:W-:Y:S01]  /*20090*/  UMOV UR27, UR19 ;  /* 0x00000013001b7c82 */ /* 0x000fe20008000000 */
[----:B------:R-:W-:Y:S02]  /*200a0*/  WARPGROUP.DEPBAR.LE gsb0, 0x0 ;  /* 0x00008000000079c5 */ /* 0x000fe40000010000 */
[----:B------:R-:W-:-:S06]  /*200b0*/  WARPGROUP.ARRIVE ;  /* 0x00000000000079c5 */ /* 0x000fcc0000000000 */
[----:B------:R-:W-:Y:S03]  /*200c0*/  QGMMA.64x128x32.F32.E5M2.E5M2 R24, gdesc[UR40], R24, gsb0 ;  /* 0x01e00000281879f3 */ /* 0x000fe60008003818 */
[----:B------:R-:W-:Y:S02]  /*200d0*/  WARPGROUP.DEPBAR.LE gsb0, 0x0 ;  /* 0x00008000000079c5 */ /* 0x000fe40000010000 */
[----:B------:R-:W-:-:S07]  /*200e0*/  WARPGROUP.ARRIVE ;  /* 0x00000000000079c5 */ /* 0x000fce0000000000 */
[----:B------:R-:W-:Y:S03]  /*200f0*/  QGMMA.64x128x32.F32.E5M2.E5M2 R24, gdesc[UR24], R24, gsb0 ;  /* 0x01e00000181879f3 */ /* 0x000fe60008003818 */
[----:B------:R-:W-:Y:S02]  /*20100*/  WARPGROUP.DEPBAR.LE gsb0, 0x0 ;  /* 0x00008000000079c5 */ /* 0x000fe40000010000 */
[----:B0-----:R-:W-:Y:S05]  /*20110*/  @P0 BRA `(.L_x_2) ;  /* 0xfffffeb400e80947 */ /* 0x001fea000383ffff */
.L_x_1:
[----:B------:R1:W-:Y:S01]  /*20120*/  STL [R1+0xc9c], R84 ;  /* 0x000c9c5401007387 */ /* 0x0003e20000100800 */
[----:B------:R-:W-:Y:S01]  /*20130*/  F2FP.SATFINITE.E5M2.F32.PACK_AB_MERGE_C R116, R117, R116, RZ ;  /* 0x000000747574723e */ /* 0x000fe200048060ff */
[----:B------:R-:W-:Y:S01]  /*20140*/  ULDC.64 UR26, c[0x0][0x228] ;  /* 0x00008a00001a7ab9 */ /* 0x000fe20000000a00 */
[----:B------:R-:W-:Y:S01]  /*20150*/  F2FP.SATFINITE.E5M2.F32.PACK_AB_MERGE_C R114, R115, R114, RZ ;  /* 0x000000727372723e */ /* 0x000fe200048060ff */
[----:B------:R-:W2:Y:S01]  /*20160*/  LDL.LU R6, [R1+0x4] ;  /* 0x0000040001067983 */ /* 0x000ea20000300800 */
[----:B------:R-:W-:Y:S01]  /*20170*/  F2FP.SATFINITE.E5M2.F32.PACK_AB_MERGE_C R118, R119, R118, RZ ;  /* 0x000000767776723e */ /* 0x000fe200048060ff */
[----:B------:R-:W-:Y:S01]  /*20180*/  ULDC UR4, c[0x0][0x22c] ;  /* 0x00008b0000047ab9 */ /* 0x000fe20000000800 */
[----:B------:R-:W-:Y:S01]  /*20190*/  F2FP.SATFINITE.E5M2.F32.PACK_AB_MERGE_C R88, R89, R88, RZ ;  /* 0x000000585958723e */ /* 0x000fe200048060ff */
[----:B------:R-:W-:Y:S01]  /*201a0*/  ULDC UR5, c[0x0][0x22c] ;  /* 0x00008b0000057ab9 */ /* 0x000fe20000000800 */
[----:B------:R-:W-:Y:S01]  /*201b0*/  F2FP.SATFINITE.E5M2.F32.PACK_AB_MERGE_C R90, R91, R90, RZ ;  /* 0x0000005a5b5a723e */ /* 0x000fe200048060ff */
[----:B-1----:R-:W2:Y:S01]  /*201c0*/  LDL.LU R84, [R1] ;  /* 0x0000000001547983 */ /* 0x002ea20000300800 */
[----:B------:R-:W-:Y:S01]  /*201d0*/  F2FP.SATFINITE.E5M2.F32.PACK_AB_MERGE_C R112, R113, R112, RZ ;  /* 0x000000707170723e */ /* 0x000fe200048060ff */
[----:B------:R-:W-:Y:S01]  /*201e0*/  ULDC.64 UR28, c[0x0][0x228] ;  /* 0x00008a00001c7ab9 */ /* 0x000fe20000000a00 */
[----:B------:R-:W-:Y:S01]  /*201f0*/  F2FP.SATFINITE.E5M2.F32.PACK_AB_MERGE_C R152, R153, R152, RZ ;  /* 0x000000989998723e */ /* 0x000fe200048060ff */
[----:B------:R1:W-:Y:S01]  /*20200*/  STL [R1+0xc98], R85 ;  /* 0x000c985501007387 */ /* 0x0003e20000100800 */
[----:B------:R-:W-:Y:S01]  /*20210*/  F2FP.SATFINITE.E5M2.F32.PACK_AB_MERGE_C R154, R155, R154, RZ ;  /* 0x0000009a9b9a723e */ /* 0x000fe200048060ff */
[----:B------:R-:W-:Y:S01]  /*20220*/  ULDC UR8, c[0x0][0x248] ;  /* 0x0000920000087ab9 */ /* 0x000fe20000000800 */
[----:B------:R-:W-:Y:S01]  /*20230*/  F2FP.SATFINITE.E5M2.F32.PACK_AB_MERGE_C R27, R27, R26, RZ ;  /* 0x0000001a1b1b723e */ /* 0x000fe200048060ff */
[----:B------:R-:W-:Y:S01]  /*20240*/  ULDC.64 UR12, c[0x0][0x228] ;  /* 0x00008a00000c7ab9 */ /* 0x000fe20000000a00 */
[----:B------:R-:W-:Y:S01]  /*20250*/  F2FP.SATFINITE.E5M2.F32.PACK_AB_MERGE_C R108, R109, R108, RZ ;  /* 0x0000006c6d6c723e */ /* 0x000fe200048060ff */
[----:B------:R-:W-:Y:S01]  /*20260*/  ULDC.64 UR16, c[0x0][0x228] ;  /* 0x00008a0000107ab9 */ /* 0x000fe20000000a00 */
[----:B------:R-:W-:Y:S01]  /*20270*/  F2FP.SATFINITE.E5M2.F32.PACK_AB_MERGE_C R110, R111, R110, RZ ;  /* 0x0000006e6f6e723e */ /* 0x000fe200048060ff */
[----:B------:R-:W-:Y:S01]  /*20280*/  ULDC.64 UR14, c[0x0][0x228] ;  /* 0x00008a00000e7ab9 */ /* 0x000fe20000000a00 */
[----:B------:R-:W-:Y:S01]  /*20290*/  F2FP.SATFINITE.E5M2.F32.PACK_AB_MERGE_C R92, R93, R92, RZ ;  /* 0x0000005c5d5c723e */ /* 0x000fe200048060ff */
[----:B-1----:R-:W3:Y:S01]  /*202a0*/  LDL.LU R85, [R1+0x8] ;  /* 0x0000080001557983 */ /* 0x002ee20000300800 */
[----:B------:R-:W-:Y:S01]  /*202b0*/  F2FP.SATFINITE.E5M2.F32.PACK_AB_MERGE_C R94, R95, R94, RZ ;  /* 0x0000005e5f5e723e */ /* 0x000fe200048060ff */
[----:B------:R-:W-:Y:S01]  /*202c0*/  ULDC.64 UR20, c[0x0][0x228] ;  /* 0x00008a0000147ab9 */ /* 0x000fe20000000a00 */
[----:B------:R-:W-:Y:S01]  /*202d0*/  F2FP.SATFINITE.E5M2.F32.PACK_AB_MERGE_C R156, R157, R156, RZ ;  /* 0x0000009c9d9c723e */ /* 0x000fe200048060ff */
[----:B------:R-:W3:Y:S01]  /*202e0*/  LDL.LU R4, [R1+0xc] ;  /* 0x00000c0001047983 */ /* 0x000ee20000300800 */
[----:B------:R-:W-:Y:S01]  /*202f0*/  F2FP.SATFINITE.E5M2.F32.PACK_AB_MERGE_C R158, R159, R158, RZ ;  /* 0x0000009e9f9e723e */ /* 0x000fe200048060ff */
[----:B------:R-:W-:Y:S01]  /*20300*/  ULDC.64 UR18, c[0x0][0x228] ;  /* 0x00008a0000127ab9 */ /* 0x000fe20000000a00 */
[----:B------:R-:W-:Y:S01]  /*20310*/  F2FP.SATFINITE.E5M2.F32.PACK_AB_MERGE_C R96, R97, R96, RZ ;  /* 0x000000606160723e */ /* 0x000fe200048060ff */
[----:B-----5:R1:W-:Y:S01]  /*20320*/  STL [R1+0xc94], R220 ;  /* 0x000c94dc01007387 */ /* 0x0203e20000100800 */
[----:B------:R-:W-:Y:S01]  /*20330*/  F2FP.SATFINITE.E5M2.F32.PACK_AB_MERGE_C R98, R99, R98, RZ ;  /* 0x000000626362723e */ /* 0x000fe200048060ff */
[----:B------:R-:W-:Y:S01]  /*20340*/  ULDC.64 UR24, c[0x0][0x228] ;  /* 0x00008a0000187ab9 */ /* 0x000fe20000000a00 */
[----:B------:R-:W-:Y:S01]  /*20350*/  F2FP.SATFINITE.E5M2.F32.PACK_AB_MERGE_C R162, R163, R162, RZ ;  /* 0x000000a2a3a2723e */ /* 0x000fe200048060ff */
[----:B------:R-:W-:Y:S01]  /*20360*/  ULDC.64 UR22, c[0x0][0x228] ;  /* 0x00008a0000167ab9 */ /* 0x000fe20000000a00 */
[----:B-1----:R-:W4:Y:S04]  /*20370*/  LDL.LU R220, [R1+0x10] ;  /* 0x0000100001dc7983 */ /* 0x002f280000300800 */
[----:B------:R-:W4:Y:S04]  /*20380*/  LDL.LU R2, [R1+0x14] ;  /* 0x0000140001027983 */ /* 0x000f280000300800 */
[----:B------:R1:W-:Y:S04]  /*20390*/  STL [R1+0xc90], R86 ;  /* 0x000c905601007387 */ /* 0x0003e80000100800 */
[----:B-1----:R-:W4:Y:S04]  /*203a0*/  LDL.LU R86, [R1+0x18] ;  /* 0x0000180001567983 */ /* 0x002f280000300800 */
[----:B0-----:R-:W4:Y:S04]  /*203b0*/  LDL.LU R0, [R1+0x1c] ;  /* 0x00001c0001007983 */ /* 0x001f280000300800 */
[----:B------:R0:W-:Y:S04]  /*203c0*/  STL [R1+0xc8c], R87 ;  /* 0x000c8c5701007387 */ /* 0x0001e80000100800 */
[----:B0-----:R-:W4:Y:S04]  /*203d0*/  LDL.LU R87, [R1+0x20] ;  /* 0x0000200001577983 */ /* 0x001f280000300800 */
[----:B------:R-:W4:Y:S04]  /*203e0*/  LDL.LU R3, [R1+0x24] ;  /* 0x0000240001037983 */ /* 0x000f280000300800 */
[----:B------:R0:W-:Y:S04]  /*203f0*/  STL [R1+0xc88], R221 ;  /* 0x000c88dd01007387 */ /* 0x0001e80000100800 */
[----:B0-----:R-:W4:Y:S04]  /*20400*/  LDL.LU R221, [R1+0x28] ;  /* 0x0000280001dd7983 */ /* 0x001f280000300800 */
[----:B------:R-:W4:Y:S04]  /*20410*/  LDL.LU R5, [R1+0x2c] ;  /* 0x00002c0001057983 */ /* 0x000f280000300800 */
[----:B------:R0:W-:Y:S04]  /*20420*/  STL [R1+0xc84], R222 ;  /* 0x000c84de01007387 */ /* 0x0001e80000100800 */
[----:B0-----:R-:W4:Y:S04]  /*20430*/  LDL.LU R222, [R1+0x30] ;  /* 0x0000300001de7983 */ /* 0x001f280000300800 */
        /* <DEDUP_REMOVED lines=51> */
[----:B--2---:R-:W-:-:S03]  /*20770*/  F2FP.SATFINITE.E5M2.F32.PACK_AB_MERGE_C R6, R6, R84, RZ ;  /* 0x000000540606723e */ /* 0x004fc600048060ff */
[----:B------:R-:W2:Y:S01]  /*20780*/  LDL.LU R84, [R1+0xc9c] ;  /* 0x000c9c0001547983 */ /* 0x000ea20000300800 */
[----:B---3--:R-:W-:-:S03]  /*20790*/  F2FP.SATFINITE.E5M2.F32.PACK_AB_MERGE_C R4, R4, R85, RZ ;  /* 0x000000550404723e */ /* 0x008fc600048060ff */
[----:B------:R-:W2:Y:S01]  /*207a0*/  LDL.LU R85, [R1+0xc98] ;  /* 0x000c980001557983 */ /* 0x000ea20000300800 */
[----:B----4-:R-:W-:-:S03]  /*207b0*/  F2FP.SATFINITE.E5M2.F32.PACK_AB_MERGE_C R2, R2, R220, RZ ;  /* 0x000000dc0202723e */ /* 0x010fc600048060ff */
[----:B------:R-:W3:Y:S01]  /*207c0*/  LDL.LU R220, [R1+0xc94] ;  /* 0x000c940001dc7983 */ /* 0x000ee20000300800 */
[----:B------:R-:W-:-:S03]  /*207d0*/  F2FP.SATFINITE.E5M2.F32.PACK_AB_MERGE_C R0, R0, R86, RZ ;  /* 0x000000560000723e */ /* 0x000fc600048060ff */
[----:B------:R-:W4:Y:S01]  /*207e0*/  LDL.LU R86, [R1+0xc90] ;  /* 0x000c900001567983 */ /* 0x000f220000300800 */
[----:B------:R-:W-:-:S03]  /*207f0*/  F2FP.SATFINITE.E5M2.F32.PACK_AB_MERGE_C R3, R3, R87, RZ ;  /* 0x000000570303723e */ /* 0x000fc600048060ff */
[----:B------:R-:W4:Y:S01]  /*20800*/  LDL.LU R87, [R1+0xc8c] ;  /* 0x000c8c0001577983 */ /* 0x000f220000300800 */
[----:B------:R-:W-:-:S03]  /*20810*/  F2FP.SATFINITE.E5M2.F32.PACK_AB_MERGE_C R5, R5, R221, RZ ;  /* 0x000000dd0505723e */ /* 0x000fc600048060ff */
[----:B------:R-:W4:Y:S01]  /*20820*/  LDL.LU R221, [R1+0xc88] ;  /* 0x000c880001dd7983 */ /* 0x000f220000300800 */
[----:B------:R-:W-:-:S03]  /*20830*/  F2FP.SATFINITE.E5M2.F32.PACK_AB_MERGE_C R7, R7, R222, RZ ;  /* 0x000000de0707723e */ /* 0x000fc600048060ff */
[----:B------:R-:W4:Y:S01]  /*20840*/  LDL.LU R222, [R1+0xc84] ;  /* 0x000c840001de7983 */ /* 0x000f220000300800 */
[----:B------:R-:W-:Y:S02]  /*20850*/  F2FP.SATFINITE.E5M2.F32.PACK_AB_MERGE_C R117, R29, R28, RZ ;  /* 0x0000001c1d75723e */ /* 0x000fe400048060ff */
[----:B------:R-:W-:Y:S02]  /*20860*/  F2FP.SATFINITE.E5M2.F32.PACK_AB_MERGE_C R115, R25, R24, RZ ;  /* 0x000000181973723e */ /* 0x000fe400048060ff */
[----:B------:R-:W-:Y:S02]  /*20870*/  F2FP.SATFINITE.E5M2.F32.PACK_AB_MERGE_C R119, R31, R30, RZ ;  /* 0x0000001e1f77723e */ /* 0x000fe400048060ff */
[----:B------:R-:W-:Y:S02]  /*20880*/  F2FP.SATFINITE.E5M2.F32.PACK_AB_MERGE_C R113, R35, R34, RZ ;  /* 0x000000222371723e */ /* 0x000fe400048060ff */
[----:B------:R-:W-:Y:S02]  /*20890*/  LOP3.LUT R152, R152, 0xffff, RZ, 0xc0, !PT ;  /* 0x0000ffff98987812 */ /* 0x000fe400078ec0ff */
[----:B------:R-:W-:-:S02]  /*208a0*/  LOP3.LUT R154, R154, 0xffff, RZ, 0xc0, !PT ;  /* 0x0000ffff9a9a7812 */ /* 0x000fc400078ec0ff */
[----:B------:R-:W-:Y:S02]  /*208b0*/  F2FP.SATFINITE.E5M2.F32.PACK_AB_MERGE_C R109, R37, R36, RZ ;  /* 0x00000024256d723e */ /* 0x000fe400048060ff */
[----:B------:R-:W-:Y:S02]  /*208c0*/  F2FP.SATFINITE.E5M2.F32.PACK_AB_MERGE_C R111, R39, R38, RZ ;  /* 0x00000026276f723e */ /* 0x000fe400048060ff */
[----:B------:R-:W-:Y:S02]  /*208d0*/  LOP3.LUT R156, R156, 0xffff, RZ, 0xc0, !PT ;  /* 0x0000ffff9c9c7812 */ /* 0x000fe400078ec0ff */
[----:B------:R-:W-:Y:S02]  /*208e0*/  F2FP.SATFINITE.E5M2.F32.PACK_AB_MERGE_C R97, R45, R44, RZ ;  /* 0x0000002c2d61723e */ /* 0x000fe400048060ff */
[----:B------:R-:W-:Y:S02]  /*208f0*/  LOP3.LUT R158, R158, 0xffff, RZ, 0xc0, !PT ;  /* 0x0000ffff9e9e7812 */ /* 0x000fe400078ec0ff */
[----:B------:R-:W-:-:S02]  /*20900*/  F2FP.SATFINITE.E5M2.F32.PACK_AB_MERGE_C R99, R47, R46, RZ ;  /* 0x0000002e2f63723e */ /* 0x000fc400048060ff */
[----:B------:R-:W-:Y:S02]  /*20910*/  F2FP.SATFINITE.E5M2.F32.PACK_AB_MERGE_C R160, R161, R160, RZ ;  /* 0x000000a0a1a0723e */ /* 0x000fe400048060ff */
[----:B------:R-:W-:Y:S02]  /*20920*/  LOP3.LUT R98, R98, 0xffff, RZ, 0xc0, !PT ;  /* 0x0000ffff62627812 */ /* 0x000fe400078ec0ff */
[----:B------:R-:W-:Y:S02]  /*20930*/  LOP3.LUT R162, R162, 0xffff, RZ, 0xc0, !PT ;  /* 0x0000ffffa2a27812 */ /* 0x000fe400078ec0ff */
[----:B------:R-:W-:Y:S02]  /*20940*/  LOP3.LUT R96, R96, 0xffff, RZ, 0xc0, !PT ;  /* 0x0000ffff60607812 */ /* 0x000fe400078ec0ff */
[----:B------:R-:W-:Y:S02]  /*20950*/  F2FP.SATFINITE.E5M2.F32.PACK_AB_MERGE_C R93, R53, R52, RZ ;  /* 0x00000034355d723e */ /* 0x000fe400048060ff */
[----:B------:R-:W-:-:S02]  /*20960*/  F2FP.SATFINITE.E5M2.F32.PACK_AB_MERGE_C R95, R55, R54, RZ ;  /* 0x00000036375f723e */ /* 0x000fc400048060ff */
[----:B------:R-:W-:Y:S02]  /*20970*/  F2FP.SATFINITE.E5M2.F32.PACK_AB_MERGE_C R8, R8, R217, RZ ;  /* 0x000000d90808723e */ /* 0x000fe400048060ff */
[----:B------:R-:W-:Y:S02]  /*20980*/  F2FP.SATFINITE.E5M2.F32.PACK_AB_MERGE_C R102, R103, R102, RZ ;  /* 0x000000666766723e */ /* 0x000fe400048060ff */
[----:B------:R-:W-:Y:S02]  /*20990*/  F2FP.SATFINITE.E5M2.F32.PACK_AB_MERGE_C R164, R165, R164, RZ ;  /* 0x000000a4a5a4723e */ /* 0x000fe400048060ff */
[----:B------:R-:W-:Y:S02]  /*209a0*/  F2FP.SATFINITE.E5M2.F32.PACK_AB_MERGE_C R100, R101, R100, RZ ;  /* 0x000000646564723e */ /* 0x000fe400048060ff */
        /* <DEDUP_REMOVED lines=13> */
[----:B------:R-:W-:-:S02]  /*20a80*/  LOP3.LUT R108, R108, 0xffff, RZ, 0xc0, !PT ;  /* 0x0000ffff6c6c7812 */ /* 0x000fc400078ec0ff */
        /* <DEDUP_REMOVED lines=8> */
[----:B------:R-:W-:Y:S02]  /*20b10*/  LOP3.LUT R112, R112, 0xffff, RZ, 0xc0, !PT ;  /* 0x0000ffff70707812 */ /* 0x000fe400078ec0ff */
        /* <DEDUP_REMOVED lines=46> */
[----:B------:R-:W4:Y:S01]  /*20e00*/  LDL.LU R229, [R1+0xc80] ;  /* 0x000c800001e57983 */ /* 0x000f220000300800 */
[----:B------:R-:W-:Y:S02]  /*20e10*/  F2FP.SATFINITE.E5M2.F32.PACK_AB_MERGE_C R227, R227, R228, RZ ;  /* 0x000000e4e3e3723e */ /* 0x000fe400048060ff */
[----:B------:R-:W0:Y:S01]  /*20e20*/  S2R R228, SR_TID.X ;  /* 0x0000000000e47919 */ /* 0x000e220000002100 */
[----:B------:R-:W-:Y:S02]  /*20e30*/  LOP3.LUT R6, R6, 0xffff, RZ, 0xc0, !PT ;  /* 0x0000ffff06067812 */ /* 0x000fe400078ec0ff */
[----:B------:R-:W-:Y:S02]  /*20e40*/  LOP3.LUT R35, R88, 0xffff, RZ, 0xc0, !PT ;  /* 0x0000ffff58237812 */ /* 0x000fe400078ec0ff */
[----:B------:R-:W-:-:S02]  /*20e50*/  F2FP.SATFINITE.E5M2.F32.PACK_AB_MERGE_C R31, R41, R40, RZ ;  /* 0x00000028291f723e */ /* 0x000fc400048060ff */
[----:B------:R-:W-:Y:S02]  /*20e60*/  LOP3.LUT R4, R4, 0xffff, RZ, 0xc0, !PT ;  /* 0x0000ffff04047812 */ /* 0x000fe400078ec0ff */
[----:B------:R-:W-:Y:S02]  /*20e70*/  LOP3.LUT R41, R27, 0xffff, RZ, 0xc0, !PT ;  /* 0x0000ffff1b297812 */ /* 0x000fe400078ec0ff */
[----:B------:R-:W-:Y:S02]  /*20e80*/  LOP3.LUT R115, R115, 0xffff, RZ, 0xc0, !PT ;  /* 0x0000ffff73737812 */ /* 0x000fe400078ec0ff */
[----:B------:R-:W-:Y:S01]  /*20e90*/  F2FP.SATFINITE.E5M2.F32.PACK_AB_MERGE_C R25, R33, R32, RZ ;  /* 0x000000202119723e */ /* 0x000fe200048060ff */
[----:B---3--:R-:W-:Y:S01]  /*20ea0*/  VIADD R30, R220, 0x7f ;  /* 0x0000007fdc1e7836 */ /* 0x008fe20000000000 */
[----:B------:R-:W-:Y:S02]  /*20eb0*/  LOP3.LUT R2, R2, 0xffff, RZ, 0xc0, !PT ;  /* 0x0000ffff02027812 */ /* 0x000fe400078ec0ff */
[----:B------:R-:W-:Y:S01]  /*20ec0*/  LOP3.LUT R117, R117, 0xffff, RZ, 0xc0, !PT ;  /* 0x0000ffff75757812 */ /* 0x000fe200078ec0ff */
[----:B0-----:R-:W-:Y:S01]  /*20ed0*/  IMAD.SHL.U32 R28, R228, 0x80, RZ ;  /* 0x00000080e41c7824 */ /* 0x001fe200078e00ff */
[----:B------:R-:W-:-:S02]  /*20ee0*/  LOP3.LUT R119, R119, 0xffff, RZ, 0xc0, !PT ;  /* 0x0000ffff77777812 */ /* 0x000fc400078ec0ff */
[----:B------:R-:W-:Y:S02]  /*20ef0*/  LOP3.LUT R5, R5, 0xffff, RZ, 0xc0, !PT ;  /* 0x0000ffff05057812 */ /* 0x000fe400078ec0ff */
[----:B------:R-:W-:Y:S01]  /*20f00*/  LOP3.LUT R29, R28, 0x800, RZ, 0xc0, !PT ;  /* 0x000008001c1d7812 */ /* 0x000fe200078ec0ff */
[----:B------:R-:W-:Y:S01]  /*20f10*/  VIADD R28, R220, 0x2 ;  /* 0x00000002dc1c7836 */ /* 0x000fe20000000000 */
[----:B------:R-:W-:Y:S01]  /*20f20*/  ISETP.GE.AND P0, PT, R30, UR27, PT ;  /* 0x0000001b1e007c0c */ /* 0x000fe2000bf06270 */
[----:B------:R-:W-:Y:S01]  /*20f30*/  VIADD R30, R220, 0x1 ;  /* 0x00000001dc1e7836 */ /* 0x000fe20000000000 */
[----:B------:R-:W-:Y:S02]  /*20f40*/  PRMT R34, R6, 0x3340, R35 ;  /* 0x0000334006227816 */ /* 0x000fe40000000023 */
[----:B------:R-:W-:Y:S02]  /*20f50*/  ISETP.GE.AND P3, PT, R28, UR5, PT ;  /* 0x000000051c007c0c */ /* 0x000fe4000bf66270 */
[----:B------:R-:W-:Y:S01]  /*20f60*/  ISETP.GE.AND P2, PT, R30, UR4, PT ;  /* 0x000000041e007c0c */ /* 0x000fe2000bf46270 */
[----:B------:R-:W-:Y:S01]  /*20f70*/  ULDC UR4, c[0x0][0x244] ;  /* 0x0000910000047ab9 */ /* 0x000fe20000000800 */
[----:B------:R-:W-:-:S02]  /*20f80*/  SHF.R.U32.HI R27, RZ, 0x8, R6 ;  /* 0x00000008ff1b7819 */ /* 0x000fc40000011606 */
[----:B------:R-:W-:Y:S02]  /*20f90*/  SHF.R.U32.HI R35, RZ, 0x8, R35 ;  /* 0x00000008ff237819 */ /* 0x000fe40000011623 */
[----:B------:R-:W-:Y:S02]  /*20fa0*/  SHF.R.U32.HI R28, RZ, 0x8, R4 ;  /* 0x00000008ff1c7819 */ /* 0x000fe40000011604 */
[----:B------:R-:W-:Y:S02]  /*20fb0*/  SHF.R.U32.HI R33, RZ, 0x8, R154 ;  /* 0x00000008ff217819 */ /* 0x000fe4000001169a */
[----:B------:R-:W-:Y:S02]  /*20fc0*/  SHF.R.U32.HI R38, RZ, 0x8, R41 ;  /* 0x00000008ff267819 */ /* 0x000fe40000011629 */
[----:B------:R-:W-:Y:S02]  /*20fd0*/  F2FP.SATFINITE.E5M2.F32.PACK_AB_MERGE_C R32, R43, R42, RZ ;  /* 0x0000002a2b20723e */ /* 0x000fe400048060ff */
[----:B------:R-:W-:-:S02]  /*20fe0*/  SHF.R.U32.HI R37, RZ, 0x8, R115 ;  /* 0x00000008ff257819 */ /* 0x000fc40000011673 */
[----:B------:R-:W-:Y:S02]  /*20ff0*/  LOP3.LUT R42, R27, 0xffff, RZ, 0xc0, !PT ;  /* 0x0000ffff1b2a7812 */ /* 0x000fe400078ec0ff */
[----:B------:R-:W-:Y:S02]  /*21000*/  LOP3.LUT R35, R35, 0xffff, RZ, 0xc0, !PT ;  /* 0x0000ffff23237812 */ /* 0x000fe400078ec0ff */
[----:B------:R-:W-:Y:S02]  /*21010*/  LOP3.LUT R27, R28, 0xffff, RZ, 0xc0, !PT ;  /* 0x0000ffff1c1b7812 */ /* 0x000fe400078ec0ff */
[----:B------:R-:W-:Y:S02]  /*21020*/  LOP3.LUT R33, R33, 0xffff, RZ, 0xc0, !PT ;  /* 0x0000ffff21217812 */ /* 0x000fe400078ec0ff */
[----:B------:R-:W-:Y:S02]  /*21030*/  LOP3.LUT R38, R38, 0xffff, RZ, 0xc0, !PT ;  /* 0x0000ffff26267812 */ /* 0x000fe400078ec0ff */
[----:B------:R-:W-:-:S02]  /*21040*/  LOP3.LUT R43, R92, 0xffff, RZ, 0xc0, !PT ;  /* 0x0000ffff5c2b7812 */ /* 0x000fc400078ec0ff */
[----:B------:R-:W-:Y:S02]  /*21050*/  SHF.R.U32.HI R45, RZ, 0x8, R117 ;  /* 0x00000008ff2d7819 */ /* 0x000fe40000011675 */
[----:B------:R-:W-:Y:S02]  /*21060*/  F2FP.SATFINITE.E5M2.F32.PACK_AB_MERGE_C R40, R51, R50, RZ ;  /* 0x000000323328723e */ /* 0x000fe400048060ff */
[----:B------:R-:W-:Y:S02]  /*21070*/  SHF.R.U32.HI R46, RZ, 0x8, R119 ;  /* 0x00000008ff2e7819 */ /* 0x000fe40000011677 */
[----:B------:R-:W-:Y:S02]  /*21080*/  F2FP.SATFINITE.E5M2.F32.PACK_AB_MERGE_C R39, R49, R48, RZ ;  /* 0x000000303127723e */ /* 0x000fe400048060ff */
[----:B------:R-:W-:Y:S02]  /*21090*/  LOP3.LUT R113, R113, 0xffff, RZ, 0xc0, !PT ;  /* 0x0000ffff71717812 */ /* 0x000fe400078ec0ff */
[----:B------:R-:W-:-:S02]  /*210a0*/  LOP3.LUT R46, R46, 0xffff, RZ, 0xc0, !PT ;  /* 0x0000ffff2e2e7812 */ /* 0x000fc400078ec0ff */
[----:B------:R-:W-:Y:S02]  /*210b0*/  LOP3.LUT R3, R3, 0xffff, RZ, 0xc0, !PT ;  /* 0x0000ffff03037812 */ /* 0x000fe400078ec0ff */
[----:B------:R-:W-:Y:S02]  /*210c0*/  LOP3.LUT R160, R160, 0xffff, RZ, 0xc0, !PT ;  /* 0x0000ffffa0a07812 */ /* 0x000fe400078ec0ff */
[----:B------:R-:W-:Y:S02]  /*210d0*/  LOP3.LUT R25, R25, 0xffff, RZ, 0xc0, !PT ;  /* 0x0000ffff19197812 */ /* 0x000fe400078ec0ff */
[----:B------:R-:W-:Y:S02]  /*210e0*/  SHF.R.U32.HI R52, RZ, 0x8, R113 ;  /* 0x00000008ff347819 */ /* 0x000fe40000011671 */
[----:B------:R-:W-:Y:S02]  /*210f0*/  PRMT R48, R3, 0x3340, R96 ;  /* 0x0000334003307816 */ /* 0x000fe40000000060 */
[----:B------:R-:W-:-:S02]  /*21100*/  SHF.R.U32.HI R50, RZ, 0x8, R98 ;  /* 0x00000008ff327819 */ /* 0x000fc40000011662 */
[----:B------:R-:W-:Y:S02]  /*21110*/  F2FP.SATFINITE.E5M2.F32.PACK_AB_MERGE_C R47, R59, R58, RZ ;  /* 0x0000003a3b2f723e */ /* 0x000fe400048060ff */
[----:B------:R-:W-:Y:S02]  /*21120*/  LOP3.LUT R50, R50, 0xffff, RZ, 0xc0, !PT ;  /* 0x0000ffff32327812 */ /* 0x000fe400078ec0ff */
[----:B------:R-:W-:Y:S02]  /*21130*/  LOP3.LUT R58, R8, 0xffff, RZ, 0xc0, !PT ;  /* 0x0000ffff083a7812 */ /* 0x000fe400078ec0ff */
[----:B------:R-:W-:Y:S02]  /*21140*/  LOP3.LUT R164, R164, 0xffff, RZ, 0xc0, !PT ;  /* 0x0000ffffa4a47812 */ /* 0x000fe400078ec0ff */
[----:B------:R-:W-:Y:S02]  /*21150*/  LOP3.LUT R109, R109, 0xffff, RZ, 0xc0, !PT ;  /* 0x0000ffff6d6d7812 */ /* 0x000fe400078ec0ff */
[----:B------:R-:W-:-:S02]  /*21160*/  LOP3.LUT R7, R7, 0xffff, RZ, 0xc0, !PT ;  /* 0x0000ffff07077812 */ /* 0x000fc400078ec0ff */
[----:B------:R-:W-:Y:S02]  /*21170*/  LOP3.LUT R100, R100, 0xffff, RZ, 0xc0, !PT ;  /* 0x0000ffff64647812 */ /* 0x000fe400078ec0ff */
[----:B------:R-:W-:Y:S02]  /*21180*/  LOP3.LUT R166, R166, 0xffff, RZ, 0xc0, !PT ;  /* 0x0000ffffa6a67812 */ /* 0x000fe400078ec0ff */
[----:B------:R-:W-:Y:S02]  /*21190*/  LOP3.LUT R111, R111, 0xffff, RZ, 0xc0, !PT ;  /* 0x0000ffff6f6f7812 */ /* 0x000fe400078ec0ff */
[----:B------:R-:W-:Y:S02]  /*211a0*/  SHF.R.U32.HI R54, RZ, 0x8, R109 ;  /* 0x00000008ff367819 */ /* 0x000fe4000001166d */
[----:B------:R-:W-:Y:S02]  /*211b0*/  F2FP.SATFINITE.E5M2.F32.PACK_AB_MERGE_C R107, R63, R62, RZ ;  /* 0x0000003e3f6b723e */ /* 0x000fe400048060ff */
[----:B------:R-:W-:-:S02]  /*211c0*/  PRMT R62, R7, 0x3340, R100 ;  /* 0x00003340073e7816 */ /* 0x000fc40000000064 */
[----:B------:R-:W-:Y:S02]  /*211d0*/  LOP3.LUT R54, R54, 0xffff, RZ, 0xc0, !PT ;  /* 0x0000ffff36367812 */ /* 0x000fe400078ec0ff */
[----:B------:R-:W-:Y:S02]  /*211e0*/  F2FP.SATFINITE.E5M2.F32.PACK_AB_MERGE_C R103, R61, R60, RZ ;  /* 0x0000003c3d67723e */ /* 0x000fe400048060ff */
[----:B------:R-:W-:Y:S02]  /*211f0*/  LOP3.LUT R9, R9, 0xffff, RZ, 0xc0, !PT ;  /* 0x0000ffff09097812 */ /* 0x000fe400078ec0ff */
[----:B------:R-:W-:Y:S02]  /*21200*/  LOP3.LUT R104, R104, 0xffff, RZ, 0xc0, !PT ;  /* 0x0000ffff68687812 */ /* 0x000fe400078ec0ff */
[----:B------:R-:W-:Y:S02]  /*21210*/  LOP3.LUT R10, R10, 0xffff, RZ, 0xc0, !PT ;  /* 0x0000ffff0a0a7812 */ /* 0x000fe400078ec0ff */
[----:B------:R-:W-:-:S02]  /*21220*/  F2FP.SATFINITE.E5M2.F32.PACK_AB_MERGE_C R101, R65, R64, RZ ;  /* 0x000000404165723e */ /* 0x000fc400048060ff */
[----:B------:R-:W-:Y:S02]  /*21230*/  PRMT R56, R9, 0x3340, R104 ;  /* 0x0000334009387816 */ /* 0x000fe40000000068 */
[----:B------:R-:W-:Y:S02]  /*21240*/  SHF.R.U32.HI R8, RZ, 0x8, R100 ;  /* 0x00000008ff087819 */ /* 0x000fe40000011664 */
[----:B------:R-:W-:Y:S02]  /*21250*/  LOP3.LUT R12, R12, 0xffff, RZ, 0xc0, !PT ;  /* 0x0000ffff0c0c7812 */ /* 0x000fe400078ec0ff */
[----:B------:R-:W-:Y:S02]  /*21260*/  LOP3.LUT R8, R8, 0xffff, RZ, 0xc0, !PT ;  /* 0x0000ffff08087812 */ /* 0x000fe400078ec0ff */
[----:B------:R-:W-:Y:S02]  /*21270*/  LOP3.LUT R170, R170, 0xffff, RZ, 0xc0, !PT ;  /* 0x0000ffffaaaa7812 */ /* 0x000fe400078ec0ff */
[----:B------:R-:W-:-:S02]  /*21280*/  LOP3.LUT R11, R11, 0xffff, RZ, 0xc0, !PT ;  /* 0x0000ffff0b0b7812 */ /* 0x000fc400078ec0ff */
[----:B------:R-:W-:Y:S02]  /*21290*/  LOP3.LUT R168, R168, 0xffff, RZ, 0xc0, !PT ;  /* 0x0000ffffa8a87812 */ /* 0x000fe400078ec0ff */
[----:B------:R-:W-:Y:S02]  /*212a0*/  LOP3.LUT R31, R31, 0xffff, RZ, 0xc0, !PT ;  /* 0x0000ffff1f1f7812 */ /* 0x000fe400078ec0ff */
[----:B------:R-:W-:Y:S02]  /*212b0*/  LOP3.LUT R174, R174, 0xffff, RZ, 0xc0, !PT ;  /* 0x0000ffffaeae7812 */ /* 0x000fe400078ec0ff */
[----:B------:R-:W-:Y:S02]  /*212c0*/  LOP3.LUT R99, R99, 0xffff, RZ, 0xc0, !PT ;  /* 0x0000ffff63637812 */ /* 0x000fe400078ec0ff */
[----:B------:R-:W-:Y:S02]  /*212d0*/  PRMT R81, R11, 0x3340, R108 ;  /* 0x000033400b517816 */ /* 0x000fe4000000006c */
[----:B------:R-:W-:-:S02]  /*212e0*/  F2FP.SATFINITE.E5M2.F32.PACK_AB_MERGE_C R105, R67, R66, RZ ;  /* 0x000000424369723e */ /* 0x000fc400048060ff */
[----:B------:R-:W-:Y:S02]  /*212f0*/  LOP3.LUT R14, R14, 0xffff, RZ, 0xc0, !PT ;  /* 0x0000ffff0e0e7812 */ /* 0x000fe400078ec0ff */
[----:B------:R-:W-:Y:S02]  /*21300*/  LOP3.LUT R172, R172, 0xffff, RZ, 0xc0, !PT ;  /* 0x0000ffffacac7812 */ /* 0x000fe400078ec0ff */
[----:B------:R-:W-:Y:S02]  /*21310*/  LOP3.LUT R97, R97, 0xffff, RZ, 0xc0, !PT ;  /* 0x0000ffff61617812 */ /* 0x000fe400078ec0ff */
[----:B------:R-:W-:Y:S02]  /*21320*/  LOP3.LUT R13, R13, 0xffff, RZ, 0xc0, !PT ;  /* 0x0000ffff0d0d7812 */ /* 0x000fe400078ec0ff */
[----:B------:R-:W-:Y:S02]  /*21330*/  LOP3.LUT R178, R178, 0xffff, RZ, 0xc0, !PT ;  /* 0x0000ffffb2b27812 */ /* 0x000fe400078ec0ff */
[----:B------:R-:W-:-:S02]  /*21340*/  LOP3.LUT R176, R176, 0xffff, RZ, 0xc0, !PT ;  /* 0x0000ffffb0b07812 */ /* 0x000fc400078ec0ff */
[----:B------:R-:W-:Y:S02]  /*21350*/  LOP3.LUT R39, R39, 0xffff, RZ, 0xc0, !PT ;  /* 0x0000ffff27277812 */ /* 0x000fe400078ec0ff */
[----:B------:R-:W-:Y:S02]  /*21360*/  LOP3.LUT R16, R16, 0xffff, RZ, 0xc0, !PT ;  /* 0x0000ffff10107812 */ /* 0x000fe400078ec0ff */
[----:B------:R-:W-:Y:S02]  /*21370*/  PRMT R70, R172, 0x3340, R97 ;  /* 0x00003340ac467816 */ /* 0x000fe40000000061 */
[----:B------:R-:W-:Y:S02]  /*21380*/  LOP3.LUT R180, R180, 0xffff, RZ, 0xc0, !PT ;  /* 0x0000ffffb4b47812 */ /* 0x000fe400078ec0ff */
[----:B------:R-:W-:Y:S02]  /*21390*/  LOP3.LUT R93, R93, 0xffff, RZ, 0xc0, !PT ;  /* 0x0000ffff5d5d7812 */ /* 0x000fe400078ec0ff */
[----:B--2---:R-:W-:-:S02]  /*213a0*/  F2FP.SATFINITE.E5M2.F32.PACK_AB_MERGE_C R84, R85, R84, RZ ;  /* 0x000000545554723e */ /* 0x004fc400048060ff */
[----:B----4-:R-:W-:Y:S02]  /*213b0*/  F2FP.SATFINITE.E5M2.F32.PACK_AB_MERGE_C R86, R87, R86, RZ ;  /* 0x000000565756723e */ /* 0x010fe400048060ff */
[----:B------:R-:W-:Y:S02]  /*213c0*/  F2FP.SATFINITE.E5M2.F32.PACK_AB_MERGE_C R216, R239, R240, RZ ;  /* 0x000000f0efd8723e */ /* 0x000fe400048060ff */
[----:B------:R-:W-:Y:S02]  /*213d0*/  F2FP.SATFINITE.E5M2.F32.PACK_AB_MERGE_C R218, R235, R236, RZ ;  /* 0x000000ecebda723e */ /* 0x000fe400048060ff */
[----:B------:R-:W-:Y:S02]  /*213e0*/  F2FP.SATFINITE.E5M2.F32.PACK_AB_MERGE_C R217, R237, R238, RZ ;  /* 0x000000eeedd9723e */ /* 0x000fe400048060ff */
[----:B------:R-:W-:Y:S02]  /*213f0*/  F2FP.SATFINITE.E5M2.F32.PACK_AB_MERGE_C R219, R233, R234, RZ ;  /* 0x000000eae9db723e */ /* 0x000fe400048060ff */
[----:B------:R-:W-:-:S04]  /*21400*/  LOP3.LUT R24, R229, 0xf0, RZ, 0xc0, !PT ;  /* 0x000000f0e5187812 */ /* 0x000fc800078ec0ff */
[----:B------:R-:W-:Y:S01]  /*21410*/  IADD3 R29, R29, UR7, R24 ;  /* 0x000000071d1d7c10 */ /* 0x000fe2000fffe018 */
[----:B------:R-:W-:-:S05]  /*21420*/  IMAD.SHL.U32 R24, R228, 0x8, RZ ;  /* 0x00000008e4187824 */ /* 0x000fca00078e00ff */
[----:B------:R-:W-:-:S05]  /*21430*/  LOP3.LUT R24, R24, 0x700, RZ, 0xc0, !PT ;  /* 0x0000070018187812 */ /* 0x000fca00078ec0ff */
[----:B------:R-:W-:Y:S01]  /*21440*/  IMAD.IADD R24, R24, 0x1, R29 ;  /* 0x0000000118187824 */ /* 0x000fe200078e021d */
[----:B------:R-:W-:-:S04]  /*21450*/  LOP3.LUT R29, R90, 0xffff, RZ, 0xc0, !PT ;  /* 0x0000ffff5a1d7812 */ /* 0x000fc800078ec0ff */
[--C-:B------:R-:W-:Y:S02]  /*21460*/  PRMT R30, R4, 0x3340, R29.reuse ;  /* 0x00003340041e7816 */ /* 0x100fe4000000001d */
[----:B------:R-:W-:Y:S02]  /*21470*/  SHF.R.U32.HI R36, RZ, 0x8, R29 ;  /* 0x00000008ff247819 */ /* 0x000fe4000001161d */
[----:B------:R-:W-:Y:S02]  /*21480*/  SHF.R.U32.HI R29, RZ, 0x8, R152 ;  /* 0x00000008ff1d7819 */ /* 0x000fe40000011698 */
[----:B------:R-:W-:Y:S02]  /*21490*/  LOP3.LUT R36, R36, 0xffff, RZ, 0xc0, !PT ;  /* 0x0000ffff24247812 */ /* 0x000fe400078ec0ff */
[----:B------:R-:W-:Y:S02]  /*214a0*/  LOP3.LUT R28, R29, 0xffff, RZ, 0xc0, !PT ;  /* 0x0000ffff1d1c7812 */ /* 0x000fe400078ec0ff */
[----:B------:R-:W-:-:S02]  /*214b0*/  LOP3.LUT R29, R37, 0xffff, RZ, 0xc0, !PT ;  /* 0x0000ffff251d7812 */ /* 0x000fc400078ec0ff */
[----:B------:R-:W-:Y:S02]  /*214c0*/  PRMT R37, R42, 0x3340, R35 ;  /* 0x000033402a257816 */ /* 0x000fe40000000023 */
[----:B------:R-:W-:Y:S02]  /*214d0*/  PRMT R35, R27, 0x3340, R36 ;  /* 0x000033401b237816 */ /* 0x000fe40000000024 */
[----:B------:R-:W-:Y:S02]  /*214e0*/  PRMT R27, R33, 0x3340, R38 ;  /* 0x00003340211b7816 */ /* 0x000fe40000000026 */
[----:B------:R-:W-:Y:S02]  /*214f0*/  LOP3.LUT R38, R0, 0xffff, RZ, 0xc0, !PT ;  /* 0x0000ffff00267812 */ /* 0x000fe400078ec0ff */
[----:B------:R-:W-:Y:S02]  /*21500*/  LOP3.LUT R33, R94, 0xffff, RZ, 0xc0, !PT ;  /* 0x0000ffff5e217812 */ /* 0x000fe400078ec0ff */
[----:B------:R-:W-:-:S02]  /*21510*/  SHF.R.U32.HI R0, RZ, 0x8, R2 ;  /* 0x00000008ff007819 */ /* 0x000fc40000011602 */
[--C-:B------:R-:W-:Y:S02]  /*21520*/  PRMT R42, R2, 0x3340, R43.reuse ;  /* 0x00003340022a7816 */ /* 0x100fe4000000002b */
[----:B------:R-:W-:Y:S02]  /*21530*/  SHF.R.U32.HI R2, RZ, 0x8, R38 ;  /* 0x00000008ff027819 */ /* 0x000fe40000011626 */
[----:B------:R-:W-:Y:S02]  /*21540*/  SHF.R.U32.HI R43, RZ, 0x8, R43 ;  /* 0x00000008ff2b7819 */ /* 0x000fe4000001162b */
[--C-:B------:R-:W-:Y:S02]  /*21550*/  PRMT R38, R38, 0x3340, R33.reuse ;  /* 0x0000334026267816 */ /* 0x100fe40000000021 */
[----:B------:R-:W-:Y:S02]  /*21560*/  SHF.R.U32.HI R44, RZ, 0x8, R33 ;  /* 0x00000008ff2c7819 */ /* 0x000fe40000011621 */
[----:B------:R-:W-:-:S02]  /*21570*/  SHF.R.U32.HI R33, RZ, 0x8, R156 ;  /* 0x00000008ff217819 */ /* 0x000fc4000001169c */
        /* <DEDUP_REMOVED lines=9> */
[----:B------:R-:W-:Y:S02]  /*21610*/  PRMT R49, R0, 0x3340, R43 ;  /* 0x0000334000317816 */ /* 0x000fe4000000002b */
[----:B------:R-:W-:Y:S02]  /*21620*/  PRMT R45, R51, 0x3340, R44 ;  /* 0x00003340332d7816 */ /* 0x000fe4000000002c */
[----:B------:R-:W-:-:S02]  /*21630*/  PRMT R43, R33, 0x3340, R2 ;  /* 0x00003340212b7816 */ /* 0x000fc40000000002 */
[----:B------:R-:W-:Y:S02]  /*21640*/  SHF.R.U32.HI R2, RZ, 0x8, R5 ;  /* 0x00000008ff027819 */ /* 0x000fe40000011605 */
[----:B------:R-:W-:Y:S02]  /*21650*/  PRMT R44, R5, 0x3340, R98 ;  /* 0x00003340052c7816 */ /* 0x000fe40000000062 */
[----:B------:R-:W-:Y:S02]  /*21660*/  SHF.R.U32.HI R5, RZ, 0x8, R162 ;  /* 0x00000008ff057819 */ /* 0x000fe400000116a2 */
[----:B------:R-:W-:Y:S02]  /*21670*/  PRMT R33, R41, 0x3340, R46 ;  /* 0x0000334029217816 */ /* 0x000fe4000000002e */
[----:B------:R-:W-:Y:S02]  /*21680*/  SHF.R.U32.HI R0, RZ, 0x8, R3 ;  /* 0x00000008ff007819 */ /* 0x000fe40000011603 */
[----:B------:R-:W-:-:S02]  /*21690*/  SHF.R.U32.HI R46, RZ, 0x8, R96 ;  /* 0x00000008ff2e7819 */ /* 0x000fc40000011660 */
[----:B------:R-:W-:Y:S02]  /*216a0*/  SHF.R.U32.HI R3, RZ, 0x8, R160 ;  /* 0x00000008ff037819 */ /* 0x000fe400000116a0 */
        /* <DEDUP_REMOVED lines=9> */
[----:B------:R-:W-:Y:S02]  /*21740*/  LOP3.LUT R5, R102, 0xffff, RZ, 0xc0, !PT ;  /* 0x0000ffff66057812 */ /* 0x000fe400078ec0ff */
[----:B------:R-:W-:-:S02]  /*21750*/  PRMT R53, R53, 0x3340, R46 ;  /* 0x0000334035357816 */ /* 0x000fc4000000002e */
[----:B------:R-:W-:Y:S02]  /*21760*/  PRMT R46, R3, 0x3340, R0 ;  /* 0x00003340032e7816 */ /* 0x000fe40000000000 */
[----:B------:R-:W-:Y:S02]  /*21770*/  PRMT R51, R55, 0x3340, R50 ;  /* 0x0000334037337816 */ /* 0x000fe40000000032 */
[----:B------:R-:W-:Y:S02]  /*21780*/  SHF.R.U32.HI R3, RZ, 0x8, R58 ;  /* 0x00000008ff037819 */ /* 0x000fe4000001163a */
[--C-:B------:R-:W-:Y:S02]  /*21790*/  PRMT R58, R58, 0x3340, R5.reuse ;  /* 0x000033403a3a7816 */ /* 0x100fe40000000005 */
[----:B------:R-:W-:Y:S02]  /*217a0*/  SHF.R.U32.HI R50, RZ, 0x8, R5 ;  /* 0x00000008ff327819 */ /* 0x000fe40000011605 */
[----:B------:R-:W-:-:S02]  /*217b0*/  SHF.R.U32.HI R5, RZ, 0x8, R164 ;  /* 0x00000008ff057819 */ /* 0x000fc400000116a4 */
[----:B------:R-:W-:Y:S02]  /*217c0*/  SHF.R.U32.HI R0, RZ, 0x8, R7 ;  /* 0x00000008ff007819 */ /* 0x000fe40000011607 */
[----:B------:R-:W-:Y:S02]  /*217d0*/  SHF.R.U32.HI R7, RZ, 0x8, R166 ;  /* 0x00000008ff077819 */ /* 0x000fe400000116a6 */
[----:B------:R-:W-:Y:S02]  /*217e0*/  SHF.R.U32.HI R55, RZ, 0x8, R111 ;  /* 0x00000008ff377819 */ /* 0x000fe4000001166f */
        /* <DEDUP_REMOVED lines=10> */
[----:B------:R-:W-:Y:S02]  /*21890*/  SHF.R.U32.HI R0, RZ, 0x8, R9 ;  /* 0x00000008ff007819 */ /* 0x000fe40000011609 */
[----:B------:R-:W-:Y:S02]  /*218a0*/  SHF.R.U32.HI R3, RZ, 0x8, R10 ;  /* 0x00000008ff037819 */ /* 0x000fe4000001160a */
[----:B------:R-:W-:Y:S02]  /*218b0*/  SHF.R.U32.HI R9, RZ, 0x8, R5 ;  /* 0x00000008ff097819 */ /* 0x000fe40000011605 */
[----:B------:R-:W-:Y:S02]  /*218c0*/  LOP3.LUT R63, R0, 0xffff, RZ, 0xc0, !PT ;  /* 0x0000ffff003f7812 */ /* 0x000fe400078ec0ff */
[----:B------:R-:W-:-:S02]  /*218d0*/  LOP3.LUT R0, R3, 0xffff, RZ, 0xc0, !PT ;  /* 0x0000ffff03007812 */ /* 0x000fc400078ec0ff */
[----:B------:R-:W-:Y:S02]  /*218e0*/  LOP3.LUT R9, R9, 0xffff, RZ, 0xc0, !PT ;  /* 0x0000ffff09097812 */ /* 0x000fe400078ec0ff */
[----:B------:R-:W-:Y:S02]  /*218f0*/  PRMT R71, R71, 0x3340, R8 ;  /* 0x0000334047477816 */ /* 0x000fe40000000008 */
[----:B------:R-:W-:Y:S02]  /*21900*/  PRMT R59, R0, 0x3340, R9 ;  /* 0x00003340003b7816 */ /* 0x000fe40000000009 */
[----:B------:R-:W-:Y:S02]  /*21910*/  SHF.R.U32.HI R8, RZ, 0x8, R104 ;  /* 0x00000008ff087819 */ /* 0x000fe40000011668 */
[----:B------:R-:W-:Y:S02]  /*21920*/  LOP3.LUT R9, R110, 0xffff, RZ, 0xc0, !PT ;  /* 0x0000ffff6e097812 */ /* 0x000fe400078ec0ff */
[----:B------:R-:W-:-:S02]  /*21930*/  LOP3.LUT R8, R8, 0xffff, RZ, 0xc0, !PT ;  /* 0x0000ffff08087812 */ /* 0x000fc400078ec0ff */
[--C-:B------:R-:W-:Y:S02]  /*21940*/  PRMT R75, R12, 0x3340, R9.reuse ;  /* 0x000033400c4b7816 */ /* 0x100fe40000000009 */
[----:B------:R-:W-:Y:S02]  /*21950*/  SHF.R.U32.HI R3, RZ, 0x8, R12 ;  /* 0x00000008ff037819 */ /* 0x000fe4000001160c */
[----:B------:R-:W-:Y:S02]  /*21960*/  SHF.R.U32.HI R9, RZ, 0x8, R9 ;  /* 0x00000008ff097819 */ /* 0x000fe40000011609 */
[----:B------:R-:W-:Y:S02]  /*21970*/  SHF.R.U32.HI R7, RZ, 0x8, R170 ;  /* 0x00000008ff077819 */ /* 0x000fe400000116aa */
[----:B------:R-:W-:Y:S02]  /*21980*/  PRMT R63, R63, 0x3340, R8 ;  /* 0x000033403f3f7816 */ /* 0x000fe40000000008 */
[----:B------:R-:W-:-:S02]  /*21990*/  SHF.R.U32.HI R0, RZ, 0x8, R11 ;  /* 0x00000008ff007819 */ /* 0x000fc4000001160b */
[----:B------:R-:W-:Y:S02]  /*219a0*/  SHF.R.U32.HI R8, RZ, 0x8, R108 ;  /* 0x00000008ff087819 */ /* 0x000fe4000001166c */
[----:B------:R-:W-:Y:S02]  /*219b0*/  LOP3.LUT R90, R3, 0xffff, RZ, 0xc0, !PT ;  /* 0x0000ffff035a7812 */ /* 0x000fe400078ec0ff */
[----:B------:R-:W-:Y:S02]  /*219c0*/  LOP3.LUT R9, R9, 0xffff, RZ, 0xc0, !PT ;  /* 0x0000ffff09097812 */ /* 0x000fe400078ec0ff */
[----:B------:R-:W-:Y:S02]  /*219d0*/  PRMT R54, R10, 0x3340, R5 ;  /* 0x000033400a367816 */ /* 0x000fe40000000005 */
[----:B------:R-:W-:Y:S02]  /*219e0*/  LOP3.LUT R64, R7, 0xffff, RZ, 0xc0, !PT ;  /* 0x0000ffff07407812 */ /* 0x000fe400078ec0ff */
[----:B------:R-:W-:-:S02]  /*219f0*/  SHF.R.U32.HI R5, RZ, 0x8, R168 ;  /* 0x00000008ff057819 */ /* 0x000fc400000116a8 */
[----:B------:R-:W-:Y:S02]  /*21a00*/  SHF.R.U32.HI R10, RZ, 0x8, R31 ;  /* 0x00000008ff0a7819 */ /* 0x000fe4000001161f */
[----:B------:R-:W-:Y:S02]  /*21a10*/  SHF.R.U32.HI R7, RZ, 0x8, R174 ;  /* 0x00000008ff077819 */ /* 0x000fe400000116ae */
[----:B------:R-:W-:Y:S02]  /*21a20*/  SHF.R.U32.HI R11, RZ, 0x8, R99 ;  /* 0x00000008ff0b7819 */ /* 0x000fe40000011663 */
[----:B------:R-:W-:Y:S02]  /*21a30*/  LOP3.LUT R67, R0, 0xffff, RZ, 0xc0, !PT ;  /* 0x0000ffff00437812 */ /* 0x000fe400078ec0ff */
[----:B------:R-:W-:Y:S02]  /*21a40*/  LOP3.LUT R8, R8, 0xffff, RZ, 0xc0, !PT ;  /* 0x0000ffff08087812 */ /* 0x000fe400078ec0ff */
[----:B------:R-:W-:-:S02]  /*21a50*/  PRMT R90, R90, 0x3340, R9 ;  /* 0x000033405a5a7816 */ /* 0x000fc40000000009 */
[----:B------:R-:W-:Y:S02]  /*21a60*/  LOP3.LUT R9, R114, 0xffff, RZ, 0xc0, !PT ;  /* 0x0000ffff72097812 */ /* 0x000fe400078ec0ff */
[----:B------:R-:W-:Y:S02]  /*21a70*/  LOP3.LUT R55, R32, 0xffff, RZ, 0xc0, !PT ;  /* 0x0000ffff20377812 */ /* 0x000fe400078ec0ff */
[----:B------:R-:W-:Y:S02]  /*21a80*/  LOP3.LUT R5, R5, 0xffff, RZ, 0xc0, !PT ;  /* 0x0000ffff05057812 */ /* 0x000fe400078ec0ff */
[----:B------:R-:W-:Y:S02]  /*21a90*/  LOP3.LUT R10, R10, 0xffff, RZ, 0xc0, !PT ;  /* 0x0000ffff0a0a7812 */ /* 0x000fe400078ec0ff */
[----:B------:R-:W-:Y:S02]  /*21aa0*/  LOP3.LUT R0, R7, 0xffff, RZ, 0xc0, !PT ;  /* 0x0000ffff07007812 */ /* 0x000fe400078ec0ff */
[----:B------:R-:W-:-:S02]  /*21ab0*/  LOP3.LUT R11, R11, 0xffff, RZ, 0xc0, !PT ;  /* 0x0000ffff0b0b7812 */ /* 0x000fc400078ec0ff */
[----:B------:R-:W-:Y:S02]  /*21ac0*/  PRMT R94, R67, 0x3340, R8 ;  /* 0x00003340435e7816 */ /* 0x000fe40000000008 */
[----:B------:R-:W-:Y:S02]  /*21ad0*/  PRMT R50, R168, 0x3340, R31 ;  /* 0x00003340a8327816 */ /* 0x000fe4000000001f */
[----:B------:R-:W-:Y:S02]  /*21ae0*/  PRMT R67, R14, 0x3340, R9 ;  /* 0x000033400e437816 */ /* 0x000fe40000000009 */
[--C-:B------:R-:W-:Y:S02]  /*21af0*/  PRMT R32, R170, 0x3340, R55.reuse ;  /* 0x00003340aa207816 */ /* 0x100fe40000000037 */
[----:B------:R-:W-:Y:S02]  /*21b00*/  SHF.R.U32.HI R31, RZ, 0x8, R55 ;  /* 0x00000008ff1f7819 */ /* 0x000fe40000011637 */
[----:B------:R-:W-:-:S02]  /*21b10*/  SHF.R.U32.HI R3, RZ, 0x8, R14 ;  /* 0x00000008ff037819 */ /* 0x000fc4000001160e */
[----:B------:R-:W-:Y:S02]  /*21b20*/  SHF.R.U32.HI R9, RZ, 0x8, R9 ;  /* 0x00000008ff097819 */ /* 0x000fe40000011609 */
[----:B------:R-:W-:Y:S02]  /*21b30*/  PRMT R55, R5, 0x3340, R10 ;  /* 0x0000334005377816 */ /* 0x000fe4000000000a */
[----:B------:R-:W-:Y:S02]  /*21b40*/  PRMT R73, R0, 0x3340, R11 ;  /* 0x0000334000497816 */ /* 0x000fe4000000000b */
[----:B------:R-:W-:Y:S02]  /*21b50*/  SHF.R.U32.HI R5, RZ, 0x8, R172 ;  /* 0x00000008ff057819 */ /* 0x000fe400000116ac */
[----:B------:R-:W-:Y:S02]  /*21b60*/  SHF.R.U32.HI R10, RZ, 0x8, R97 ;  /* 0x00000008ff0a7819 */ /* 0x000fe40000011661 */
[----:B------:R-:W-:-:S02]  /*21b70*/  LOP3.LUT R11, R40, 0xffff, RZ, 0xc0, !PT ;  /* 0x0000ffff280b7812 */ /* 0x000fc400078ec0ff */
[----:B------:R-:W-:Y:S02]  /*21b80*/  LOP3.LUT R88, R3, 0xffff, RZ, 0xc0, !PT ;  /* 0x0000ffff03587812 */ /* 0x000fe400078ec0ff */
[----:B------:R-:W-:Y:S02]  /*21b90*/  LOP3.LUT R9, R9, 0xffff, RZ, 0xc0, !PT ;  /* 0x0000ffff09097812 */ /* 0x000fe400078ec0ff */
[----:B------:R-:W-:Y:S02]  /*21ba0*/  LOP3.LUT R5, R5, 0xffff, RZ, 0xc0, !PT ;  /* 0x0000ffff05057812 */ /* 0x000fe400078ec0ff */
[----:B------:R-:W-:Y:S02]  /*21bb0*/  LOP3.LUT R10, R10, 0xffff, RZ, 0xc0, !PT ;  /* 0x0000ffff0a0a7812 */ /* 0x000fe400078ec0ff */
[----:B------:R-:W-:Y:S02]  /*21bc0*/  SHF.R.U32.HI R0, RZ, 0x8, R13 ;  /* 0x00000008ff007819 */ /* 0x000fe4000001160d */
[----:B------:R-:W-:-:S02]  /*21bd0*/  PRMT R40, R178, 0x3340, R11 ;  /* 0x00003340b2287816 */ /* 0x000fc4000000000b */
[----:B------:R-:W-:Y:S02]  /*21be0*/  SHF.R.U32.HI R7, RZ, 0x8, R178 ;  /* 0x00000008ff077819 */ /* 0x000fe400000116b2 */
[----:B------:R-:W-:Y:S02]  /*21bf0*/  SHF.R.U32.HI R11, RZ, 0x8, R11 ;  /* 0x00000008ff0b7819 */ /* 0x000fe4000001160b */
[----:B------:R-:W-:Y:S02]  /*21c00*/  PRMT R88, R88, 0x3340, R9 ;  /* 0x0000334058587816 */ /* 0x000fe40000000009 */
[----:B------:R-:W-:Y:S02]  /*21c10*/  LOP3.LUT R31, R31, 0xffff, RZ, 0xc0, !PT ;  /* 0x0000ffff1f1f7812 */ /* 0x000fe400078ec0ff */
[----:B------:R-:W-:Y:S02]  /*21c20*/  LOP3.LUT R9, R118, 0xffff, RZ, 0xc0, !PT ;  /* 0x0000ffff76097812 */ /* 0x000fe400078ec0ff */
[----:B------:R-:W-:-:S02]  /*21c30*/  PRMT R77, R5, 0x3340, R10 ;  /* 0x00003340054d7816 */ /* 0x000fc4000000000a */
[----:B------:R-:W-:Y:S02]  /*21c40*/  LOP3.LUT R79, R0, 0xffff, RZ, 0xc0, !PT ;  /* 0x0000ffff004f7812 */ /* 0x000fe400078ec0ff */
[----:B------:R-:W-:Y:S02]  /*21c50*/  SHF.R.U32.HI R5, RZ, 0x8, R176 ;  /* 0x00000008ff057819 */ /* 0x000fe400000116b0 */
[----:B------:R-:W-:Y:S02]  /*21c60*/  SHF.R.U32.HI R10, RZ, 0x8, R39 ;  /* 0x00000008ff0a7819 */ /* 0x000fe40000011627 */
[----:B------:R-:W-:Y:S02]  /*21c70*/  LOP3.LUT R0, R7, 0xffff, RZ, 0xc0, !PT ;  /* 0x0000ffff07007812 */ /* 0x000fe400078ec0ff */
[----:B------:R-:W-:Y:S02]  /*21c80*/  LOP3.LUT R11, R11, 0xffff, RZ, 0xc0, !PT ;  /* 0x0000ffff0b0b7812 */ /* 0x000fe400078ec0ff */
[----:B------:R-:W-:-:S02]  /*21c90*/  SHF.R.U32.HI R8, RZ, 0x8, R112 ;  /* 0x00000008ff087819 */ /* 0x000fc40000011670 */
[----:B------:R-:W-:Y:S02]  /*21ca0*/  PRMT R31, R64, 0x3340, R31 ;  /* 0x00003340401f7816 */ /* 0x000fe4000000001f */
[----:B------:R-:W-:Y:S02]  /*21cb0*/  PRMT R97, R16, 0x3340, R9 ;  /* 0x0000334010617816 */ /* 0x000fe40000000009 */
[----:B------:R-:W-:Y:S02]  /*21cc0*/  PRMT R64, R176, 0x3340, R39 ;  /* 0x00003340b0407816 */ /* 0x000fe40000000027 */
[----:B------:R-:W-:Y:S02]  /*21cd0*/  SHF.R.U32.HI R3, RZ, 0x8, R16 ;  /* 0x00000008ff037819 */ /* 0x000fe40000011610 */
[----:B------:R-:W-:Y:S02]  /*21ce0*/  SHF.R.U32.HI R9, RZ, 0x8, R9 ;  /* 0x00000008ff097819 */ /* 0x000fe40000011609 */
[----:B------:R-:W-:-:S02]  /*21cf0*/  LOP3.LUT R5, R5, 0xffff, RZ, 0xc0, !PT ;  /* 0x0000ffff05057812 */ /* 0x000fc400078ec0ff */
[----:B------:R-:W-:Y:S02]  /*21d00*/  LOP3.LUT R10, R10, 0xffff, RZ, 0xc0, !PT ;  /* 0x0000ffff0a0a7812 */ /* 0x000fe400078ec0ff */
[----:B------:R-:W-:Y:S02]  /*21d10*/  PRMT R39, R0, 0x3340, R11 ;  /* 0x0000334000277816 */ /* 0x000fe4000000000b */
[----:B------:R-:W-:Y:S02]  /*21d20*/  LOP3.LUT R8, R8, 0xffff, RZ, 0xc0, !PT ;  /* 0x0000ffff08087812 */ /* 0x000fe400078ec0ff */
[----:B------:R-:W-:Y:S02]  /*21d30*/  LOP3.LUT R182, R182, 0xffff, RZ, 0xc0, !PT ;  /* 0x0000ffffb6b67812 */ /* 0x000fe400078ec0ff */
[----:B------:R-:W-:Y:S02]  /*21d40*/  LOP3.LUT R11, R95, 0xffff, RZ, 0xc0, !PT ;  /* 0x0000ffff5f0b7812 */ /* 0x000fe400078ec0ff */
[----:B------:R-:W-:-:S02]  /*21d50*/  LOP3.LUT R15, R15, 0xffff, RZ, 0xc0, !PT ;  /* 0x0000ffff0f0f7812 */ /* 0x000fc400078ec0ff */
[----:B------:R-:W-:Y:S02]  /*21d60*/  LOP3.LUT R104, R3, 0xffff, RZ, 0xc0, !PT ;  /* 0x0000ffff03687812 */ /* 0x000fe400078ec0ff */
[----:B------:R-:W-:Y:S02]  /*21d70*/  LOP3.LUT R9, R9, 0xffff, RZ, 0xc0, !PT ;  /* 0x0000ffff09097812 */ /* 0x000fe400078ec0ff */
[----:B------:R-:W-:Y:S02]  /*21d80*/  PRMT R69, R5, 0x3340, R10 ;  /* 0x0000334005457816 */ /* 0x000fe4000000000a */
[----:B------:R-:W-:Y:S02]  /*21d90*/  PRMT R79, R79, 0x3340, R8 ;  /* 0x000033404f4f7816 */ /* 0x000fe40000000008 */
[----:B------:R-:W-:Y:S02]  /*21da0*/  SHF.R.U32.HI R5, RZ, 0x8, R180 ;  /* 0x00000008ff057819 */ /* 0x000fe400000116b4 */
[----:B------:R-:W-:-:S02]  /*21db0*/  SHF.R.U32.HI R10, RZ, 0x8, R93 ;  /* 0x00000008ff0a7819 */ /* 0x000fc4000001165d */
[----:B------:R-:W-:Y:S02]  /*21dc0*/  SHF.R.U32.HI R7, RZ, 0x8, R182 ;  /* 0x00000008ff077819 */ /* 0x000fe400000116b6 */
[----:B------:R-:W-:Y:S02]  /*21dd0*/  PRMT R85, R182, 0x3340, R11 ;  /* 0x00003340b6557816 */ /* 0x000fe4000000000b */
[----:B------:R-:W-:Y:S02]  /*21de0*/  SHF.R.U32.HI R0, RZ, 0x8, R15 ;  /* 0x00000008ff007819 */ /* 0x000fe4000001160f */
[----:B------:R-:W-:Y:S02]  /*21df0*/  SHF.R.U32.HI R8, RZ, 0x8, R116 ;  /* 0x00000008ff087819 */ /* 0x000fe40000011674 */
[----:B------:R-:W-:Y:S02]  /*21e00*/  SHF.R.U32.HI R11, RZ, 0x8, R11 ;  /* 0x00000008ff0b7819 */ /* 0x000fe4000001160b */
[----:B------:R-:W-:-:S02]  /*21e10*/  PRMT R104, R104, 0x3340, R9 ;  /* 0x0000334068687816 */ /* 0x000fc40000000009 */
[----:B------:R-:W-:Y:S02]  /*21e20*/  LOP3.LUT R18, R18, 0xffff, RZ, 0xc0, !PT ;  /* 0x0000ffff12127812 */ /* 0x000fe400078ec0ff */
[----:B------:R-:W-:Y:S02]  /*21e30*/  LOP3.LUT R9, R122, 0xffff, RZ, 0xc0, !PT ;  /* 0x0000ffff7a097812 */ /* 0x000fe400078ec0ff */
[----:B------:R-:W-:Y:S02]  /*21e40*/  PRMT R68, R13, 0x3340, R112 ;  /* 0x000033400d447816 */ /* 0x000fe40000000070 */
[----:B------:R-:W-:Y:S02]  /*21e50*/  LOP3.LUT R5, R5, 0xffff, RZ, 0xc0, !PT ;  /* 0x0000ffff05057812 */ /* 0x000fe400078ec0ff */
[----:B------:R-:W-:Y:S02]  /*21e60*/  LOP3.LUT R10, R10, 0xffff, RZ, 0xc0, !PT ;  /* 0x0000ffff0a0a7812 */ /* 0x000fe400078ec0ff */
[----:B------:R-:W-:-:S02]  /*21e70*/  LOP3.LUT R98, R7, 0xffff, RZ, 0xc0, !PT ;  /* 0x0000ffff07627812 */ /* 0x000fc400078ec0ff */
        /* <DEDUP_REMOVED lines=11> */
[----:B------:R-:W-:-:S02]  /*21f30*/  SHF.R.U32.HI R3, RZ, 0x8, R18 ;  /* 0x00000008ff037819 */ /* 0x000fc40000011612 */
[----:B------:R-:W-:Y:S02]  /*21f40*/  SHF.R.U32.HI R9, RZ, 0x8, R9 ;  /* 0x00000008ff097819 */ /* 0x000fe40000011609 */
[----:B------:R-:W-:Y:S02]  /*21f50*/  PRMT R108, R13, 0x3340, R8 ;  /* 0x000033400d6c7816 */ /* 0x000fe40000000008 */
[----:B------:R-:W-:Y:S02]  /*21f60*/  PRMT R98, R98, 0x3340, R11 ;  /* 0x0000334062627816 */ /* 0x000fe4000000000b */
[----:B------:R-:W-:Y:S02]  /*21f70*/  SHF.R.U32.HI R0, RZ, 0x8, R17 ;  /* 0x00000008ff007819 */ /* 0x000fe40000011611 */
[--C-:B------:R-:W-:Y:S02]  /*21f80*/  PRMT R83, R184, 0x3340, R7.reuse ;  /* 0x00003340b8537816 */ /* 0x100fe40000000007 */
        /* <DEDUP_REMOVED lines=12> */
[----:B------:R-:W-:-:S02]  /*22050*/  PRMT R96, R96, 0x3340, R9 ;  /* 0x0000334060607816 */ /* 0x000fc40000000009 */
[----:B------:R-:W-:Y:S02]  /*22060*/  PRMT R26, R186, 0x3340, R47 ;  /* 0x00003340ba1a7816 */ /* 0x000fe4000000002f */
[----:B------:R-:W-:Y:S02]  /*22070*/  LOP3.LUT R20, R20, 0xffff, RZ, 0xc0, !PT ;  /* 0x0000ffff14147812 */ /* 0x000fe400078ec0ff */
[----:B------:R-:W-:Y:S02]  /*22080*/  LOP3.LUT R9, R126, 0xffff, RZ, 0xc0, !PT ;  /* 0x0000ffff7e097812 */ /* 0x000fe400078ec0ff */
[----:B------:R-:W-:Y:S02]  /*22090*/  SHF.R.U32.HI R5, RZ, 0x8, R184 ;  /* 0x00000008ff057819 */ /* 0x000fe400000116b8 */
[----:B------:R-:W-:Y:S02]  /*220a0*/  PRMT R102, R13, 0x3340, R8 ;  /* 0x000033400d667816 */ /* 0x000fe40000000008 */
[----:B------:R-:W-:-:S02]  /*220b0*/  PRMT R47, R0, 0x3340, R11 ;  /* 0x00003340002f7816 */ /* 0x000fc4000000000b */
[----:B------:R-:W-:Y:S02]  /*220c0*/  SHF.R.U32.HI R0, RZ, 0x8, R19 ;  /* 0x00000008ff007819 */ /* 0x000fe40000011613 */
[----:B------:R-:W-:Y:S02]  /*220d0*/  SHF.R.U32.HI R8, RZ, 0x8, R124 ;  /* 0x00000008ff087819 */ /* 0x000fe4000001167c */
[----:B------:R-:W-:Y:S02]  /*220e0*/  PRMT R52, R166, 0x3340, R111 ;  /* 0x00003340a6347816 */ /* 0x000fe4000000006f */
[----:B------:R-:W-:Y:S02]  /*220f0*/  PRMT R111, R20, 0x3340, R9 ;  /* 0x00003340146f7816 */ /* 0x000fe40000000009 */
[----:B------:R-:W-:Y:S02]  /*22100*/  LOP3.LUT R5, R5, 0xffff, RZ, 0xc0, !PT ;  /* 0x0000ffff05057812 */ /* 0x000fe400078ec0ff */
[----:B------:R-:W-:-:S02]  /*22110*/  LOP3.LUT R10, R10, 0xffff, RZ, 0xc0, !PT ;  /* 0x0000ffff0a0a7812 */ /* 0x000fc400078ec0ff */
[----:B------:R-:W-:Y:S02]  /*22120*/  LOP3.LUT R190, R190, 0xffff, RZ, 0xc0, !PT ;  /* 0x0000ffffbebe7812 */ /* 0x000fe400078ec0ff */
[----:B------:R-:W-:Y:S02]  /*22130*/  SHF.R.U32.HI R3, RZ, 0x8, R20 ;  /* 0x00000008ff037819 */ /* 0x000fe40000011614 */
[----:B------:R-:W-:Y:S02]  /*22140*/  SHF.R.U32.HI R9, RZ, 0x8, R9 ;  /* 0x00000008ff097819 */ /* 0x000fe40000011609 */
[----:B------:R-:W-:Y:S02]  /*22150*/  LOP3.LUT R188, R188, 0xffff, RZ, 0xc0, !PT ;  /* 0x0000ffffbcbc7812 */ /* 0x000fe400078ec0ff */
[----:B------:R-:W-:Y:S02]  /*22160*/  LOP3.LUT R103, R103, 0xffff, RZ, 0xc0, !PT ;  /* 0x0000ffff67677812 */ /* 0x000fe400078ec0ff */
[----:B------:R-:W-:-:S02]  /*22170*/  LOP3.LUT R107, R107, 0xffff, RZ, 0xc0, !PT ;  /* 0x0000ffff6b6b7812 */ /* 0x000fc400078ec0ff */
[----:B------:R-:W-:Y:S02]  /*22180*/  LOP3.LUT R13, R0, 0xffff, RZ, 0xc0, !PT ;  /* 0x0000ffff000d7812 */ /* 0x000fe400078ec0ff */
[----:B------:R-:W-:Y:S02]  /*22190*/  LOP3.LUT R8, R8, 0xffff, RZ, 0xc0, !PT ;  /* 0x0000ffff08087812 */ /* 0x000fe400078ec0ff */
[----:B------:R-:W-:Y:S02]  /*221a0*/  PRMT R95, R180, 0x3340, R93 ;  /* 0x00003340b45f7816 */ /* 0x000fe4000000005d */
[----:B------:R-:W-:Y:S02]  /*221b0*/  PRMT R93, R17, 0x3340, R120 ;  /* 0x00003340115d7816 */ /* 0x000fe40000000078 */
[----:B------:R-:W-:Y:S02]  /*221c0*/  PRMT R92, R5, 0x3340, R10 ;  /* 0x00003340055c7816 */ /* 0x000fe4000000000a */
[----:B------:R-:W-:-:S02]  /*221d0*/  SHF.R.U32.HI R7, RZ, 0x8, R190 ;  /* 0x00000008ff077819 */ /* 0x000fc400000116be */
[----:B------:R-:W-:Y:S02]  /*221e0*/  LOP3.LUT R118, R3, 0xffff, RZ, 0xc0, !PT ;  /* 0x0000ffff03767812 */ /* 0x000fe400078ec0ff */
[----:B------:R-:W-:Y:S02]  /*221f0*/  LOP3.LUT R9, R9, 0xffff, RZ, 0xc0, !PT ;  /* 0x0000ffff09097812 */ /* 0x000fe400078ec0ff */
[----:B------:R-:W-:Y:S02]  /*22200*/  SHF.R.U32.HI R5, RZ, 0x8, R188 ;  /* 0x00000008ff057819 */ /* 0x000fe400000116bc */
[----:B------:R-:W-:Y:S02]  /*22210*/  SHF.R.U32.HI R10, RZ, 0x8, R103 ;  /* 0x00000008ff0a7819 */ /* 0x000fe40000011667 */
[----:B------:R-:W-:Y:S02]  /*22220*/  SHF.R.U32.HI R11, RZ, 0x8, R107 ;  /* 0x00000008ff0b7819 */ /* 0x000fe4000001166b */
        /* <DEDUP_REMOVED lines=8> */
[----:B------:R-:W-:Y:S02]  /*222b0*/  LOP3.LUT R5, R5, 0xffff, RZ, 0xc0, !PT ;  /* 0x0000ffff05057812 */ /* 0x000fe400078ec0ff */
[----:B------:R-:W-:Y:S02]  /*222c0*/  LOP3.LUT R10, R10, 0xffff, RZ, 0xc0, !PT ;  /* 0x0000ffff0a0a7812 */ /* 0x000fe400078ec0ff */
[----:B------:R-:W-:Y:S02]  /*222d0*/  LOP3.LUT R11, R11, 0xffff, RZ, 0xc0, !PT ;  /* 0x0000ffff0b0b7812 */ /* 0x000fe400078ec0ff */
[----:B------:R-:W-:Y:S02]  /*222e0*/  SHF.R.U32.HI R0, RZ, 0x8, R21 ;  /* 0x00000008ff007819 */ /* 0x000fe40000011615 */
[----:B------:R-:W-:-:S02]  /*222f0*/  SHF.R.U32.HI R9, RZ, 0x8, R128 ;  /* 0x00000008ff097819 */ /* 0x000fc40000011680 */
[----:B------:R-:W-:Y:S02]  /*22300*/  SHF.R.U32.HI R7, RZ, 0x8, R192 ;  /* 0x00000008ff077819 */ /* 0x000fe400000116c0 */
[----:B------:R-:W-:Y:S02]  /*22310*/  LOP3.LUT R22, R22, 0xffff, RZ, 0xc0, !PT ;  /* 0x0000ffff16167812 */ /* 0x000fe400078ec0ff */
[----:B------:R-:W-:Y:S02]  /*22320*/  LOP3.LUT R3, R130, 0xffff, RZ, 0xc0, !PT ;  /* 0x0000ffff82037812 */ /* 0x000fe400078ec0ff */
[----:B------:R-:W-:Y:S02]  /*22330*/  SHF.R.U32.HI R8, RZ, 0x8, R194 ;  /* 0x00000008ff087819 */ /* 0x000fe400000116c2 */
[----:B------:R-:W-:Y:S02]  /*22340*/  SHF.R.U32.HI R12, RZ, 0x8, R13 ;  /* 0x00000008ff0c7819 */ /* 0x000fe4000001160d */
[----:B------:R-:W-:-:S02]  /*22350*/  PRMT R114, R5, 0x3340, R10 ;  /* 0x0000334005727816 */ /* 0x000fc4000000000a */
[----:B------:R-:W-:Y:S02]  /*22360*/  PRMT R112, R112, 0x3340, R11 ;  /* 0x0000334070707816 */ /* 0x000fe4000000000b */
[----:B------:R-:W-:Y:S02]  /*22370*/  LOP3.LUT R0, R0, 0xffff, RZ, 0xc0, !PT ;  /* 0x0000ffff00007812 */ /* 0x000fe400078ec0ff */
[----:B------:R-:W-:Y:S02]  /*22380*/  LOP3.LUT R9, R9, 0xffff, RZ, 0xc0, !PT ;  /* 0x0000ffff09097812 */ /* 0x000fe400078ec0ff */
[----:B------:R-:W-:Y:S02]  /*22390*/  LOP3.LUT R106, R7, 0xffff, RZ, 0xc0, !PT ;  /* 0x0000ffff076a7812 */ /* 0x000fe400078ec0ff */
[----:B------:R-:W-:Y:S02]  /*223a0*/  LOP3.LUT R11, R101, 0xffff, RZ, 0xc0, !PT ;  /* 0x0000ffff650b7812 */ /* 0x000fe400078ec0ff */
[----:B------:R-:W-:-:S02]  /*223b0*/  PRMT R105, R22, 0x3340, R3 ;  /* 0x0000334016697816 */ /* 0x000fc40000000003 */
[----:B------:R-:W-:Y:S02]  /*223c0*/  SHF.R.U32.HI R10, RZ, 0x8, R3 ;  /* 0x00000008ff0a7819 */ /* 0x000fe40000011603 */
[----:B------:R-:W-:Y:S02]  /*223d0*/  LOP3.LUT R7, R8, 0xffff, RZ, 0xc0, !PT ;  /* 0x0000ffff08077812 */ /* 0x000fe400078ec0ff */
[----:B------:R-:W-:Y:S02]  /*223e0*/  LOP3.LUT R12, R12, 0xffff, RZ, 0xc0, !PT ;  /* 0x0000ffff0c0c7812 */ /* 0x000fe400078ec0ff */
[----:B------:R-:W-:Y:S02]  /*223f0*/  PRMT R66, R174, 0x3340, R99 ;  /* 0x00003340ae427816 */ /* 0x000fe40000000063 */
[----:B------:R-:W-:Y:S02]  /*22400*/  PRMT R3, R194, 0x3340, R13 ;  /* 0x00003340c2037816 */ /* 0x000fe4000000000d */
[----:B------:R-:W-:-:S02]  /*22410*/  LOP3.LUT R196, R196, 0xffff, RZ, 0xc0, !PT ;  /* 0x0000ffffc4c47812 */ /* 0x000fc400078ec0ff */
[----:B------:R-:W-:Y:S02]  /*22420*/  LOP3.LUT R89, R89, 0xffff, RZ, 0xc0, !PT ;  /* 0x0000ffff59597812 */ /* 0x000fe400078ec0ff */
[----:B------:R-:W-:Y:S02]  /*22430*/  PRMT R99, R15, 0x3340, R116 ;  /* 0x000033400f637816 */ /* 0x000fe40000000074 */
[----:B------:R-:W-:Y:S02]  /*22440*/  LOP3.LUT R198, R198, 0xffff, RZ, 0xc0, !PT ;  /* 0x0000ffffc6c67812 */ /* 0x000fe400078ec0ff */
[----:B------:R-:W-:Y:S02]  /*22450*/  LOP3.LUT R13, R91, 0xffff, RZ, 0xc0, !PT ;  /* 0x0000ffff5b0d7812 */ /* 0x000fe400078ec0ff */
[----:B------:R-:W-:Y:S02]  /*22460*/  PRMT R116, R0, 0x3340, R9 ;  /* 0x0000334000747816 */ /* 0x000fe40000000009 */
[----:B------:R-:W-:-:S02]  /*22470*/  PRMT R101, R192, 0x3340, R11 ;  /* 0x00003340c0657816 */ /* 0x000fc4000000000b */
[----:B------:R-:W-:Y:S02]  /*22480*/  PRMT R0, R7, 0x3340, R12 ;  /* 0x0000334007007816 */ /* 0x000fe4000000000c */
[----:B------:R-:W-:Y:S02]  /*22490*/  SHF.R.U32.HI R11, RZ, 0x8, R11 ;  /* 0x00000008ff0b7819 */ /* 0x000fe4000001160b */
[--C-:B------:R-:W-:Y:S02]  /*224a0*/  PRMT R91, R196, 0x3340, R89.reuse ;  /* 0x00003340c45b7816 */ /* 0x100fe40000000059 */
[----:B------:R-:W-:Y:S02]  /*224b0*/  SHF.R.U32.HI R12, RZ, 0x8, R89 ;  /* 0x00000008ff0c7819 */ /* 0x000fe40000011659 */
[----:B------:R-:W-:Y:S02]  /*224c0*/  LOP3.LUT R216, R216, 0xffff, RZ, 0xc0, !PT ;  /* 0x0000ffffd8d87812 */ /* 0x000fe400078ec0ff */
[----:B------:R-:W-:-:S02]  /*224d0*/  PRMT R89, R198, 0x3340, R13 ;  /* 0x00003340c6597816 */ /* 0x000fc4000000000d */
[----:B------:R-:W-:Y:S02]  /*224e0*/  SHF.R.U32.HI R9, RZ, 0x8, R198 ;  /* 0x00000008ff097819 */ /* 0x000fe400000116c6 */
[----:B------:R-:W-:Y:S02]  /*224f0*/  SHF.R.U32.HI R13, RZ, 0x8, R13 ;  /* 0x00000008ff0d7819 */ /* 0x000fe4000001160d */
[----:B------:R-:W-:Y:S02]  /*22500*/  LOP3.LUT R11, R11, 0xffff, RZ, 0xc0, !PT ;  /* 0x0000ffff0b0b7812 */ /* 0x000fe400078ec0ff */
[----:B------:R-:W-:Y:S02]  /*22510*/  SHF.R.U32.HI R5, RZ, 0x8, R22 ;  /* 0x00000008ff057819 */ /* 0x000fe40000011616 */
[----:B------:R-:W-:Y:S02]  /*22520*/  SHF.R.U32.HI R7, RZ, 0x8, R216 ;  /* 0x00000008ff077819 */ /* 0x000fe400000116d8 */
[----:B------:R-:W-:-:S02]  /*22530*/  PRMT R41, R160, 0x3340, R25 ;  /* 0x00003340a0297816 */ /* 0x000fc40000000019 */
[----:B------:R-:W-:Y:S02]  /*22540*/  SHF.R.U32.HI R8, RZ, 0x8, R196 ;  /* 0x00000008ff087819 */ /* 0x000fe400000116c4 */
[----:B------:R-:W-:Y:S02]  /*22550*/  LOP3.LUT R122, R9, 0xffff, RZ, 0xc0, !PT ;  /* 0x0000ffff097a7812 */ /* 0x000fe400078ec0ff */
[----:B------:R-:W-:Y:S02]  /*22560*/  LOP3.LUT R13, R13, 0xffff, RZ, 0xc0, !PT ;  /* 0x0000ffff0d0d7812 */ /* 0x000fe400078ec0ff */
[----:B------:R-:W-:Y:S02]  /*22570*/  PRMT R25, R162, 0x3340, R113 ;  /* 0x00003340a2197816 */ /* 0x000fe40000000071 */
[----:B------:R-:W-:Y:S02]  /*22580*/  PRMT R113, R19, 0x3340, R124 ;  /* 0x0000334013717816 */ /* 0x000fe4000000007c */
[----:B------:R-:W-:-:S02]  /*22590*/  PRMT R106, R106, 0x3340, R11 ;  /* 0x000033406a6a7816 */ /* 0x000fc4000000000b */
        /* <DEDUP_REMOVED lines=11> */
[----:B------:R-:W-:-:S02]  /*22650*/  LOP3.LUT R9, R72, 0xffff, RZ, 0xc0, !PT ;  /* 0x0000ffff48097812 */ /* 0x000fc400078ec0ff */
[----:B------:R-:W-:Y:S02]  /*22660*/  LOP3.LUT R13, R74, 0xffff, RZ, 0xc0, !PT ;  /* 0x0000ffff4a0d7812 */ /* 0x000fe400078ec0ff */
[----:B------:R-:W-:Y:S02]  /*22670*/  PRMT R6, R152, 0x3340, R115 ;  /* 0x0000334098067816 */ /* 0x000fe40000000073 */
[----:B------:R-:W-:Y:S02]  /*22680*/  PRMT R110, R5, 0x3340, R10 ;  /* 0x00003340056e7816 */ /* 0x000fe4000000000a */
[----:B------:R-:W-:Y:S02]  /*22690*/  PRMT R115, R216, 0x3340, R11 ;  /* 0x00003340d8737816 */ /* 0x000fe4000000000b */
[----:B------:R-:W-:Y:S02]  /*226a0*/  SHF.R.U32.HI R5, RZ, 0x8, R23 ;  /* 0x00000008ff057819 */ /* 0x000fe40000011617 */
[----:B------:R-:W-:-:S02]  /*226b0*/  SHF.R.U32.HI R10, RZ, 0x8, R132 ;  /* 0x00000008ff0a7819 */ /* 0x000fc40000011684 */
[----:B------:R-:W-:Y:S02]  /*226c0*/  SHF.R.U32.HI R11, RZ, 0x8, R11 ;  /* 0x00000008ff0b7819 */ /* 0x000fe4000001160b */
[----:B------:R-:W-:Y:S02]  /*226d0*/  PRMT R126, R7, 0x3340, R12 ;  /* 0x00003340077e7816 */ /* 0x000fe4000000000c */
[----:B------:R-:W-:Y:S02]  /*226e0*/  SHF.R.U32.HI R8, RZ, 0x8, R200 ;  /* 0x00000008ff087819 */ /* 0x000fe400000116c8 */
[--C-:B------:R-:W-:Y:S02]  /*226f0*/  PRMT R74, R200, 0x3340, R9.reuse ;  /* 0x00003340c84a7816 */ /* 0x100fe40000000009 */
[----:B------:R-:W-:Y:S02]  /*22700*/  SHF.R.U32.HI R12, RZ, 0x8, R9 ;  /* 0x00000008ff0c7819 */ /* 0x000fe40000011609 */
[----:B------:R-:W-:-:S02]  /*22710*/  PRMT R72, R202, 0x3340, R13 ;  /* 0x00003340ca487816 */ /* 0x000fc4000000000d */
[----:B------:R-:W-:Y:S02]  /*22720*/  SHF.R.U32.HI R9, RZ, 0x8, R202 ;  /* 0x00000008ff097819 */ /* 0x000fe400000116ca */
[----:B------:R-:W-:Y:S02]  /*22730*/  SHF.R.U32.HI R13, RZ, 0x8, R13 ;  /* 0x00000008ff0d7819 */ /* 0x000fe4000001160d */
[----:B------:R-:W-:Y:S02]  /*22740*/  PRMT R57, R164, 0x3340, R109 ;  /* 0x00003340a4397816 */ /* 0x000fe4000000006d */
[----:B------:R-:W-:Y:S02]  /*22750*/  LOP3.LUT R5, R5, 0xffff, RZ, 0xc0, !PT ;  /* 0x0000ffff05057812 */ /* 0x000fe400078ec0ff */
[----:B------:R-:W-:Y:S02]  /*22760*/  LOP3.LUT R10, R10, 0xffff, RZ, 0xc0, !PT ;  /* 0x0000ffff0a0a7812 */ /* 0x000fe400078ec0ff */
[----:B------:R-:W-:-:S02]  /*22770*/  LOP3.LUT R11, R11, 0xffff, RZ, 0xc0, !PT ;  /* 0x0000ffff0b0b7812 */ /* 0x000fc400078ec0ff */
[----:B------:R-:W-:Y:S02]  /*22780*/  LOP3.LUT R218, R218, 0xffff, RZ, 0xc0, !PT ;  /* 0x0000ffffdada7812 */ /* 0x000fe400078ec0ff */
[----:B------:R-:W-:Y:S02]  /*22790*/  PRMT R109, R188, 0x3340, R103 ;  /* 0x00003340bc6d7816 */ /* 0x000fe40000000067 */
[----:B------:R-:W-:Y:S02]  /*227a0*/  LOP3.LUT R217, R217, 0xffff, RZ, 0xc0, !PT ;  /* 0x0000ffffd9d97812 */ /* 0x000fe400078ec0ff */
[----:B------:R-:W-:Y:S02]  /*227b0*/  LOP3.LUT R136, R136, 0xffff, RZ, 0xc0, !PT ;  /* 0x0000ffff88887812 */ /* 0x000fe400078ec0ff */
[----:B------:R-:W-:Y:S02]  /*227c0*/  LOP3.LUT R125, R8, 0xffff, RZ, 0xc0, !PT ;  /* 0x0000ffff087d7812 */ /* 0x000fe400078ec0ff */
[----:B------:R-:W-:-:S02]  /*227d0*/  PRMT R103, R190, 0x3340, R107 ;  /* 0x00003340be677816 */ /* 0x000fc4000000006b */
[----:B------:R-:W-:Y:S02]  /*227e0*/  LOP3.LUT R8, R9, 0xffff, RZ, 0xc0, !PT ;  /* 0x0000ffff09087812 */ /* 0x000fe400078ec0ff */
[----:B------:R-:W-:Y:S02]  /*227f0*/  LOP3.LUT R13, R13, 0xffff, RZ, 0xc0, !PT ;  /* 0x0000ffff0d0d7812 */ /* 0x000fe400078ec0ff */
[----:B------:R-:W-:Y:S02]  /*22800*/  PRMT R107, R21, 0x3340, R128 ;  /* 0x00003340156b7816 */ /* 0x000fe40000000080 */
[----:B------:R-:W-:Y:S02]  /*22810*/  PRMT R128, R5, 0x3340, R10 ;  /* 0x0000334005807816 */ /* 0x000fe4000000000a */
[----:B------:R-:W-:Y:S02]  /*22820*/  PRMT R124, R124, 0x3340, R11 ;  /* 0x000033407c7c7816 */ /* 0x000fe4000000000b */
[----:B------:R-:W-:-:S02]  /*22830*/  SHF.R.U32.HI R7, RZ, 0x8, R218 ;  /* 0x00000008ff077819 */ /* 0x000fc400000116da */
[----:B------:R-:W-:Y:S02]  /*22840*/  LOP3.LUT R11, R138, 0xffff, RZ, 0xc0, !PT ;  /* 0x0000ffff8a0b7812 */ /* 0x000fe400078ec0ff */
[----:B------:R-:W-:Y:S02]  /*22850*/  SHF.R.U32.HI R5, RZ, 0x8, R217 ;  /* 0x00000008ff057819 */ /* 0x000fe400000116d9 */
[----:B------:R-:W-:Y:S02]  /*22860*/  SHF.R.U32.HI R10, RZ, 0x8, R136 ;  /* 0x00000008ff0a7819 */ /* 0x000fe40000011688 */
[----:B------:R-:W-:Y:S02]  /*22870*/  LOP3.LUT R12, R12, 0xffff, RZ, 0xc0, !PT ;  /* 0x0000ffff0c0c7812 */ /* 0x000fe400078ec0ff */
[----:B------:R-:W-:Y:S02]  /*22880*/  LOP3.LUT R223, R223, 0xffff, RZ, 0xc0, !PT ;  /* 0x0000ffffdfdf7812 */ /* 0x000fe400078ec0ff */
[----:B------:R-:W-:-:S02]  /*22890*/  PRMT R123, R8, 0x3340, R13 ;  /* 0x00003340087b7816 */ /* 0x000fc4000000000d */
[----:B------:R-:W-:Y:S02]  /*228a0*/  LOP3.LUT R204, R204, 0xffff, RZ, 0xc0, !PT ;  /* 0x0000ffffcccc7812 */ /* 0x000fe400078ec0ff */
[----:B------:R-:W-:Y:S02]  /*228b0*/  LOP3.LUT R9, R76, 0xffff, RZ, 0xc0, !PT ;  /* 0x0000ffff4c097812 */ /* 0x000fe400078ec0ff */
[----:B------:R-:W-:Y:S02]  /*228c0*/  PRMT R29, R28, 0x3340, R29 ;  /* 0x000033401c1d7816 */ /* 0x000fe4000000001d */
[----:B------:R-:W-:Y:S02]  /*228d0*/  LOP3.LUT R206, R206, 0xffff, RZ, 0xc0, !PT ;  /* 0x0000ffffcece7812 */ /* 0x000fe400078ec0ff */
[----:B------:R-:W-:Y:S02]  /*228e0*/  LOP3.LUT R13, R78, 0xffff, RZ, 0xc0, !PT ;  /* 0x0000ffff4e0d7812 */ /* 0x000fe400078ec0ff */
[----:B------:R-:W-:-:S02]  /*228f0*/  PRMT R28, R158, 0x3340, R119 ;  /* 0x000033409e1c7816 */ /* 0x000fc40000000077 */
[----:B------:R-:W-:Y:S02]  /*22900*/  LOP3.LUT R130, R7, 0xffff, RZ, 0xc0, !PT ;  /* 0x0000ffff07827812 */ /* 0x000fe400078ec0ff */
[----:B------:R-:W-:Y:S02]  /*22910*/  PRMT R119, R218, 0x3340, R11 ;  /* 0x00003340da777816 */ /* 0x000fe4000000000b */
[----:B------:R-:W-:Y:S02]  /*22920*/  LOP3.LUT R5, R5, 0xffff, RZ, 0xc0, !PT ;  /* 0x0000ffff05057812 */ /* 0x000fe400078ec0ff */
[----:B------:R-:W-:Y:S02]  /*22930*/  LOP3.LUT R10, R10, 0xffff, RZ, 0xc0, !PT ;  /* 0x0000ffff0a0a7812 */ /* 0x000fe400078ec0ff */
[----:B------:R-:W-:Y:S02]  /*22940*/  PRMT R125, R125, 0x3340, R12 ;  /* 0x000033407d7d7816 */ /* 0x000fe4000000000c */
        /* <DEDUP_REMOVED lines=8> */
[--C-:B------:R-:W-:Y:S02]  /*229d0*/  PRMT R78, R206, 0x3340, R13.reuse ;  /* 0x00003340ce4e7816 */ /* 0x100fe4000000000d */
[----:B------:R-:W-:Y:S02]  /*229e0*/  PRMT R117, R23, 0x3340, R132 ;  /* 0x0000334017757816 */ /* 0x000fe40000000084 */
[----:B------:R-:W-:Y:S02]  /*229f0*/  SHF.R.U32.HI R9, RZ, 0x8, R206 ;  /* 0x00000008ff097819 */ /* 0x000fe400000116ce */
[----:B------:R-:W-:Y:S02]  /*22a00*/  SHF.R.U32.HI R13, RZ, 0x8, R13 ;  /* 0x00000008ff0d7819 */ /* 0x000fe4000001160d */
[----:B------:R-:W-:-:S02]  /*22a10*/  PRMT R132, R5, 0x3340, R10 ;  /* 0x0000334005847816 */ /* 0x000fc4000000000a */
[----:B------:R-:W-:Y:S02]  /*22a20*/  LOP3.LUT R14, R7, 0xffff, RZ, 0xc0, !PT ;  /* 0x0000ffff070e7812 */ /* 0x000fe400078ec0ff */
[----:B------:R-:W-:Y:S02]  /*22a30*/  LOP3.LUT R11, R11, 0xffff, RZ, 0xc0, !PT ;  /* 0x0000ffff0b0b7812 */ /* 0x000fe400078ec0ff */
[----:B------:R-:W-:Y:S02]  /*22a40*/  SHF.R.U32.HI R5, RZ, 0x8, R219 ;  /* 0x00000008ff057819 */ /* 0x000fe400000116db */
[----:B------:R-:W-:Y:S02]  /*22a50*/  SHF.R.U32.HI R10, RZ, 0x8, R140 ;  /* 0x00000008ff0a7819 */ /* 0x000fe4000001168c */
[----:B------:R-:W-:Y:S02]  /*22a60*/  LOP3.LUT R7, R8, 0xffff, RZ, 0xc0, !PT ;  /* 0x0000ffff08077812 */ /* 0x000fe400078ec0ff */
[----:B------:R-:W-:-:S02]  /*22a70*/  LOP3.LUT R12, R12, 0xffff, RZ, 0xc0, !PT ;  /* 0x0000ffff0c0c7812 */ /* 0x000fc400078ec0ff */
[----:B------:R-:W-:Y:S02]  /*22a80*/  LOP3.LUT R142, R142, 0xffff, RZ, 0xc0, !PT ;  /* 0x0000ffff8e8e7812 */ /* 0x000fe400078ec0ff */
[----:B------:R-:W-:Y:S02]  /*22a90*/  LOP3.LUT R8, R9, 0xffff, RZ, 0xc0, !PT ;  /* 0x0000ffff09087812 */ /* 0x000fe400078ec0ff */
[----:B------:R-:W-:Y:S02]  /*22aa0*/  LOP3.LUT R13, R13, 0xffff, RZ, 0xc0, !PT ;  /* 0x0000ffff0d0d7812 */ /* 0x000fe400078ec0ff */
[----:B------:R-:W-:Y:S02]  /*22ab0*/  PRMT R130, R130, 0x3340, R11 ;  /* 0x0000334082827816 */ /* 0x000fe4000000000b */
[----:B------:R-:W-:Y:S02]  /*22ac0*/  LOP3.LUT R5, R5, 0xffff, RZ, 0xc0, !PT ;  /* 0x0000ffff05057812 */ /* 0x000fe400078ec0ff */
[----:B------:R-:W-:-:S02]  /*22ad0*/  LOP3.LUT R10, R10, 0xffff, RZ, 0xc0, !PT ;  /* 0x0000ffff0a0a7812 */ /* 0x000fc400078ec0ff */
[----:B------:R-:W-:Y:S02]  /*22ae0*/  PRMT R134, R7, 0x3340, R12 ;  /* 0x0000334007867816 */ /* 0x000fe4000000000c */
[----:B------:R-:W-:Y:S02]  /*22af0*/  SHF.R.U32.HI R11, RZ, 0x8, R142 ;  /* 0x00000008ff0b7819 */ /* 0x000fe4000001168e */
[----:B------:R-:W-:Y:S02]  /*22b00*/  LOP3.LUT R224, R224, 0xffff, RZ, 0xc0, !PT ;  /* 0x0000ffffe0e07812 */ /* 0x000fe400078ec0ff */
[----:B------:R-:W-:Y:S02]  /*22b10*/  LOP3.LUT R7, R144, 0xffff, RZ, 0xc0, !PT ;  /* 0x0000ffff90077812 */ /* 0x000fe400078ec0ff */
[----:B------:R-:W-:Y:S02]  /*22b20*/  PRMT R133, R8, 0x3340, R13 ;  /* 0x0000334008857816 */ /* 0x000fe4000000000d */
[----:B------:R-:W-:-:S02]  /*22b30*/  LOP3.LUT R225, R225, 0xffff, RZ, 0xc0, !PT ;  /* 0x0000ffffe1e17812 */ /* 0x000fc400078ec0ff */
[----:B------:R-:W-:Y:S02]  /*22b40*/  PRMT R121, R217, 0x3340, R136 ;  /* 0x00003340d9797816 */ /* 0x000fe40000000088 */
[----:B------:R-:W-:Y:S02]  /*22b50*/  LOP3.LUT R208, R208, 0xffff, RZ, 0xc0, !PT ;  /* 0x0000ffffd0d07812 */ /* 0x000fe400078ec0ff */
[----:B------:R-:W-:Y:S02]  /*22b60*/  LOP3.LUT R210, R210, 0xffff, RZ, 0xc0, !PT ;  /* 0x0000ffffd2d27812 */ /* 0x000fe400078ec0ff */
[----:B------:R-:W-:Y:S02]  /*22b70*/  LOP3.LUT R9, R80, 0xffff, RZ, 0xc0, !PT ;  /* 0x0000ffff50097812 */ /* 0x000fe400078ec0ff */
[----:B------:R-:W-:Y:S02]  /*22b80*/  LOP3.LUT R13, R82, 0xffff, RZ, 0xc0, !PT ;  /* 0x0000ffff520d7812 */ /* 0x000fe400078ec0ff */
[----:B------:R-:W-:-:S02]  /*22b90*/  PRMT R136, R5, 0x3340, R10 ;  /* 0x0000334005887816 */ /* 0x000fc4000000000a */
[----:B------:R-:W-:Y:S02]  /*22ba0*/  F2FP.SATFINITE.E5M2.F32.PACK_AB_MERGE_C R146, R147, R146, RZ ;  /* 0x000000929392723e */ /* 0x000fe400048060ff */
[----:B------:R-:W-:Y:S02]  /*22bb0*/  LOP3.LUT R11, R11, 0xffff, RZ, 0xc0, !PT ;  /* 0x0000ffff0b0b7812 */ /* 0x000fe400078ec0ff */
[--C-:B------:R-:W-:Y:S02]  /*22bc0*/  PRMT R137, R224, 0x3340, R7.reuse ;  /* 0x00003340e0897816 */ /* 0x100fe40000000007 */
[----:B------:R-:W-:Y:S02]  /*22bd0*/  SHF.R.U32.HI R10, RZ, 0x8, R7 ;  /* 0x00000008ff0a7819 */ /* 0x000fe40000011607 */
[----:B------:R-:W-:Y:S02]  /*22be0*/  SHF.R.U32.HI R7, RZ, 0x8, R225 ;  /* 0x00000008ff077819 */ /* 0x000fe400000116e1 */
[----:B------:R-:W-:-:S02]  /*22bf0*/  SHF.R.U32.HI R8, RZ, 0x8, R208 ;  /* 0x00000008ff087819 */ /* 0x000fc400000116d0 */
[--C-:B------:R-:W-:Y:S02]  /*22c00*/  PRMT R135, R208, 0x3340, R9.reuse ;  /* 0x00003340d0877816 */ /* 0x100fe40000000009 */
[----:B------:R-:W-:Y:S02]  /*22c10*/  SHF.R.U32.HI R12, RZ, 0x8, R9 ;  /* 0x00000008ff0c7819 */ /* 0x000fe40000011609 */
[--C-:B------:R-:W-:Y:S02]  /*22c20*/  PRMT R82, R210, 0x3340, R13.reuse ;  /* 0x00003340d2527816 */ /* 0x100fe4000000000d */
[----:B------:R-:W-:Y:S02]  /*22c30*/  SHF.R.U32.HI R9, RZ, 0x8, R210 ;  /* 0x00000008ff097819 */ /* 0x000fe400000116d2 */
[----:B------:R-:W-:Y:S02]  /*22c40*/  SHF.R.U32.HI R13, RZ, 0x8, R13 ;  /* 0x00000008ff0d7819 */ /* 0x000fe4000001160d */
[----:B------:R-:W-:-:S02]  /*22c50*/  PRMT R131, R14, 0x3340, R11 ;  /* 0x000033400e837816 */ /* 0x000fc4000000000b */
[----:B------:R-:W-:Y:S02]  /*22c60*/  LOP3.LUT R146, R146, 0xffff, RZ, 0xc0, !PT ;  /* 0x0000ffff92927812 */ /* 0x000fe400078ec0ff */
[----:B------:R-:W-:Y:S02]  /*22c70*/  LOP3.LUT R14, R7, 0xffff, RZ, 0xc0, !PT ;  /* 0x0000ffff070e7812 */ /* 0x000fe400078ec0ff */
[----:B------:R-:W-:Y:S02]  /*22c80*/  LOP3.LUT R7, R8, 0xffff, RZ, 0xc0, !PT ;  /* 0x0000ffff08077812 */ /* 0x000fe400078ec0ff */
[----:B------:R-:W-:Y:S02]  /*22c90*/  SHF.R.U32.HI R5, RZ, 0x8, R224 ;  /* 0x00000008ff057819 */ /* 0x000fe400000116e0 */
[----:B------:R-:W-:Y:S02]  /*22ca0*/  LOP3.LUT R12, R12, 0xffff, RZ, 0xc0, !PT ;  /* 0x0000ffff0c0c7812 */ /* 0x000fe400078ec0ff */
[----:B------:R-:W-:-:S02]  /*22cb0*/  LOP3.LUT R8, R9, 0xffff, RZ, 0xc0, !PT ;  /* 0x0000ffff09087812 */ /* 0x000fc400078ec0ff */
[----:B------:R-:W-:Y:S02]  /*22cc0*/  LOP3.LUT R13, R13, 0xffff, RZ, 0xc0, !PT ;  /* 0x0000ffff0d0d7812 */ /* 0x000fe400078ec0ff */
[----:B------:R-:W-:Y:S02]  /*22cd0*/  F2FP.SATFINITE.E5M2.F32.PACK_AB_MERGE_C R212, R213, R212, RZ ;  /* 0x000000d4d5d4723e */ /* 0x000fe400048060ff */
[----:B------:R-:W-:Y:S02]  /*22ce0*/  F2FP.SATFINITE.E5M2.F32.PACK_AB_MERGE_C R214, R215, R214, RZ ;  /* 0x000000d6d7d6723e */ /* 0x000fe400048060ff */
[----:B------:R-:W-:Y:S02]  /*22cf0*/  F2FP.SATFINITE.E5M2.F32.PACK_AB_MERGE_C R148, R149, R148, RZ ;  /* 0x000000949594723e */ /* 0x000fe400048060ff */
[----:B------:R-:W-:Y:S02]  /*22d00*/  SHF.R.U32.HI R11, RZ, 0x8, R146 ;  /* 0x00000008ff0b7819 */ /* 0x000fe40000011692 */
[----:B------:R-:W-:-:S02]  /*22d10*/  F2FP.SATFINITE.E5M2.F32.PACK_AB_MERGE_C R150, R151, R150, RZ ;  /* 0x000000969796723e */ /* 0x000fc400048060ff */
[----:B------:R-:W-:Y:S02]  /*22d20*/  PRMT R129, R219, 0x3340, R140 ;  /* 0x00003340db817816 */ /* 0x000fe4000000008c */
[----:B------:R-:W-:Y:S02]  /*22d30*/  LOP3.LUT R5, R5, 0xffff, RZ, 0xc0, !PT ;  /* 0x0000ffff05057812 */ /* 0x000fe400078ec0ff */
[----:B------:R-:W-:Y:S02]  /*22d40*/  LOP3.LUT R10, R10, 0xffff, RZ, 0xc0, !PT ;  /* 0x0000ffff0a0a7812 */ /* 0x000fe400078ec0ff */
[----:B------:R-:W-:Y:S02]  /*22d50*/  PRMT R140, R7, 0x3340, R12 ;  /* 0x00003340078c7816 */ /* 0x000fe4000000000c */
[----:B------:R-:W-:Y:S02]  /*22d60*/  PRMT R139, R8, 0x3340, R13 ;  /* 0x00003340088b7816 */ /* 0x000fe4000000000d */
        /* <DEDUP_REMOVED lines=12> */
[----:B------:R-:W-:-:S02]  /*22e30*/  PRMT R138, R226, 0x3340, R7 ;  /* 0x00003340e28a7816 */ /* 0x000fc40000000007 */
[----:B------:R-:W-:Y:S02]  /*22e40*/  SHF.R.U32.HI R10, RZ, 0x8, R7 ;  /* 0x00000008ff0a7819 */ /* 0x000fe40000011607 */
[----:B------:R-:W-:Y:S02]  /*22e50*/  SHF.R.U32.HI R8, RZ, 0x8, R212 ;  /* 0x00000008ff087819 */ /* 0x000fe400000116d4 */
[--C-:B------:R-:W-:Y:S02]  /*22e60*/  PRMT R84, R212, 0x3340, R9.reuse ;  /* 0x00003340d4547816 */ /* 0x100fe40000000009 */
[----:B------:R-:W-:Y:S02]  /*22e70*/  SHF.R.U32.HI R12, RZ, 0x8, R9 ;  /* 0x00000008ff0c7819 */ /* 0x000fe40000011609 */
[----:B------:R-:W-:Y:S02]  /*22e80*/  PRMT R86, R214, 0x3340, R13 ;  /* 0x00003340d6567816 */ /* 0x000fe4000000000d */
[----:B------:R-:W-:-:S02]  /*22e90*/  SHF.R.U32.HI R5, RZ, 0x8, R226 ;  /* 0x00000008ff057819 */ /* 0x000fc400000116e2 */
[----:B------:R-:W-:Y:S02]  /*22ea0*/  SHF.R.U32.HI R7, RZ, 0x8, R227 ;  /* 0x00000008ff077819 */ /* 0x000fe400000116e3 */
[----:B------:R-:W-:Y:S02]  /*22eb0*/  SHF.R.U32.HI R11, RZ, 0x8, R150 ;  /* 0x00000008ff0b7819 */ /* 0x000fe40000011696 */
[----:B------:R-:W-:Y:S02]  /*22ec0*/  SHF.R.U32.HI R9, RZ, 0x8, R214 ;  /* 0x00000008ff097819 */ /* 0x000fe400000116d6 */
[----:B------:R-:W-:Y:S02]  /*22ed0*/  SHF.R.U32.HI R13, RZ, 0x8, R13 ;  /* 0x00000008ff0d7819 */ /* 0x000fe4000001160d */
        /* <DEDUP_REMOVED lines=9> */
[----:B------:R-:W-:Y:S02]  /*22f70*/  PRMT R147, R8, 0x3340, R13 ;  /* 0x0000334008937816 */ /* 0x000fe4000000000d */
[----:B------:R-:W-:Y:S02]  /*22f80*/  PRMT R8, R34, 0x5410, R37 ;  /* 0x0000541022087816 */ /* 0x000fe40000000025 */
[----:B------:R-:W-:Y:S02]  /*22f90*/  PRMT R9, R30, 0x5410, R35 ;  /* 0x000054101e097816 */ /* 0x000fe40000000023 */
[----:B------:R-:W-:Y:S02]  /*22fa0*/  PRMT R10, R6, 0x5410, R29 ;  /* 0x00005410060a7816 */ /* 0x000fe4000000001d */
[----:B------:R-:W-:Y:S01]  /*22fb0*/  PRMT R11, R4, 0x5410, R27 ;  /* 0x00005410040b7816 */ /* 0x000fe2000000001b */
[----:B------:R-:W-:Y:S01]  /*22fc0*/  BAR.SYNC.DEFER_BLOCKING 0x0 ;  /* 0x0000000000007b1d */ /* 0x000fe20000010000 */
[----:B------:R-:W-:-:S05]  /*22fd0*/  LOP3.LUT R27, R228, 0xff, RZ, 0xc0, !PT ;  /* 0x000000ffe41b7812 */ /* 0x000fca00078ec0ff */
[----:B------:R-:W-:Y:S01]  /*22fe0*/  STSM.16.M88.4 [R24], R8 ;  /* 0x0000000818007844 */ /* 0x000fe20000000200 */
[----:B------:R-:W-:Y:S01]  /*22ff0*/  LEA R27, R27, UR7, 0x4 ;  /* 0x000000071b1b7c11 */ /* 0x000fe2000f8e20ff */
[----:B------:R-:W-:Y:S01]  /*23000*/  ULDC.64 UR6, c[0x0][0x228] ;  /* 0x00008a0000067ab9 */ /* 0x000fe20000000a00 */
[----:B------:R-:W-:Y:S01]  /*23010*/  BAR.SYNC.DEFER_BLOCKING 0x0 ;  /* 0x0000000000007b1d */ /* 0x000fe20000010000 */
[----:B------:R-:W-:Y:S02]  /*23020*/  LOP3.LUT R12, R12, 0xffff, RZ, 0xc0, !PT ;  /* 0x0000ffff0c0c7812 */ /* 0x000fe400078ec0ff */
[----:B------:R-:W-:Y:S02]  /*23030*/  PRMT R13, R38, 0x5410, R45 ;  /* 0x00005410260d7816 */ /* 0x000fe4000000002d */
[----:B------:R-:W-:Y:S01]  /*23040*/  PRMT R145, R145, 0x3340, R12 ;  /* 0x0000334091917816 */ /* 0x000fe2000000000c */
[----:B------:R-:W0:Y:S01]  /*23050*/  LDS.128 R4, [R27] ;  /* 0x000000001b047984 */ /* 0x000e220000000c00 */
[----:B------:R-:W-:-:S02]  /*23060*/  PRMT R12, R42, 0x5410, R49 ;  /* 0x000054102a0c7816 */ /* 0x000fc40000000031 */
[----:B------:R-:W-:Y:S02]  /*23070*/  PRMT R14, R36, 0x5410, R43 ;  /* 0x00005410240e7816 */ /* 0x000fe4000000002b */
[----:B------:R-:W-:Y:S01]  /*23080*/  PRMT R15, R28, 0x5410, R33 ;  /* 0x000054101c0f7816 */ /* 0x000fe20000000021 */
[----:B------:R-:W-:Y:S06]  /*23090*/  BAR.SYNC.DEFER_BLOCKING 0x0 ;  /* 0x0000000000007b1d */ /* 0x000fec0000010000 */
[----:B------:R-:W-:Y:S02]  /*230a0*/  STSM.16.M88.4 [R24], R12 ;  /* 0x0000000c18007844 */ /* 0x000fe40000000200 */
[----:B------:R-:W-:Y:S01]  /*230b0*/  BAR.SYNC.DEFER_BLOCKING 0x0 ;  /* 0x0000000000007b1d */ /* 0x000fe20000010000 */
[----:B------:R-:W-:-:S02]  /*230c0*/  PRMT R16, R48, 0x5410, R53 ;  /* 0x0000541030107816 */ /* 0x000fc40000000035 */
[----:B------:R-:W-:-:S03]  /*230d0*/  PRMT R17, R44, 0x5410, R51 ;  /* 0x000054102c117816 */ /* 0x000fc60000000033 */
[----:B------:R-:W1:Y:S01]  /*230e0*/  LDS.128 R8, [R27] ;  /* 0x000000001b087984 */ /* 0x000e620000000c00 */
[----:B------:R-:W-:Y:S02]  /*230f0*/  PRMT R18, R41, 0x5410, R46 ;  /* 0x0000541029127816 */ /* 0x000fe4000000002e */
[----:B------:R-:W-:Y:S01]  /*23100*/  PRMT R19, R25, 0x5410, R2 ;  /* 0x0000541019137816 */ /* 0x000fe20000000002 */
[----:B------:R-:W-:Y:S01]  /*23110*/  BAR.SYNC.DEFER_BLOCKING 0x0 ;  /* 0x0000000000007b1d */ /* 0x000fe20000010000 */
[----:B------:R-:W-:Y:S02]  /*23120*/  PRMT R20, R62, 0x5410, R71 ;  /* 0x000054103e147816 */ /* 0x000fe40000000047 */
[----:B------:R-:W-:Y:S02]  /*23130*/  PRMT R21, R58, 0x5410, R65 ;  /* 0x000054103a157816 */ /* 0x000fe40000000041 */
[----:B------:R-:W-:-:S03]  /*23140*/  PRMT R22, R57, 0x5410, R60 ;  /* 0x0000541039167816 */ /* 0x000fc6000000003c */
[----:B------:R-:W2:Y:S01]  /*23150*/  LDC R25, c[0x0][0x244] ;  /* 0x00009100ff197b82 */ /* 0x000ea20000000800 */
[----:B------:R-:W-:Y:S07]  /*23160*/  STSM.16.M88.4 [R24], R16 ;  /* 0x0000001018007844 */ /* 0x000fee0000000200 */
[----:B------:R-:W-:Y:S01]  /*23170*/  BAR.SYNC.DEFER_BLOCKING 0x0 ;  /* 0x0000000000007b1d */ /* 0x000fe20000010000 */
[----:B------:R-:W-:-:S05]  /*23180*/  PRMT R23, R52, 0x5410, R61 ;  /* 0x0000541034177816 */ /* 0x000fca000000003d */
[----:B------:R-:W3:Y:S02]  /*23190*/  LDS.128 R12, [R27] ;  /* 0x000000001b0c7984 */ /* 0x000ee40000000c00 */
[----:B------:R-:W-:Y:S06]  /*231a0*/  BAR.SYNC.DEFER_BLOCKING 0x0 ;  /* 0x0000000000007b1d */ /* 0x000fec0000010000 */
[----:B------:R-:W-:Y:S02]  /*231b0*/  STSM.16.M88.4 [R24], R20 ;  /* 0x0000001418007844 */ /* 0x000fe40000000200 */
[----:B------:R-:W-:Y:S01]  /*231c0*/  BAR.SYNC.DEFER_BLOCKING 0x0 ;  /* 0x0000000000007b1d */ /* 0x000fe20000010000 */
[----:B------:R-:W-:-:S02]  /*231d0*/  PRMT R28, R56, 0x5410, R63 ;  /* 0x00005410381c7816 */ /* 0x000fc4000000003f */
[----:B------:R-:W-:-:S03]  /*231e0*/  PRMT R29, R54, 0x5410, R59 ;  /* 0x00005410361d7816 */ /* 0x000fc6000000003b */
[----:B------:R-:W4:Y:S01]  /*231f0*/  LDS.128 R16, [R27] ;  /* 0x000000001b107984 */ /* 0x000f220000000c00 */
[----:B------:R-:W-:Y:S02]  /*23200*/  PRMT R30, R50, 0x5410, R55 ;  /* 0x00005410321e7816 */ /* 0x000fe40000000037 */
[----:B------:R-:W-:Y:S01]  /*23210*/  PRMT R31, R32, 0x5410, R31 ;  /* 0x00005410201f7816 */ /* 0x000fe2000000001f */
        /* <DEDUP_REMOVED lines=79> */
[----:B------:R-:W-:Y:S02]  /*23710*/  PRMT R74, R135, 0x5410, R140 ;  /* 0x00005410874a7816 */ /* 0x000fe4000000008c */
[----:B------:R-:W-:Y:S01]  /*23720*/  PRMT R75, R82, 0x5410, R139 ;  /* 0x00005410524b7816 */ /* 0x000fe2000000008b */
[----:B------:R-:W-:Y:S06]  /*23730*/  BAR.SYNC.DEFER_BLOCKING 0x0 ;  /* 0x0000000000007b1d */ /* 0x000fec0000010000 */
[----:B------:R0:W-:Y:S02]  /*23740*/  STSM.16.M88.4 [R24], R72 ;  /* 0x0000004818007844 */ /* 0x0001e40000000200 */
[----:B------:R-:W-:Y:S01]  /*23750*/  BAR.SYNC.DEFER_BLOCKING 0x0 ;  /* 0x0000000000007b1d */ /* 0x000fe20000010000 */
[----:B------:R-:W-:-:S02]  /*23760*/  PRMT R141, R227, 0x3340, R150 ;  /* 0x00003340e38d7816 */ /* 0x000fc40000000096 */
[----:B------:R-:W-:-:S03]  /*23770*/  PRMT R140, R138, 0x5410, R149 ;  /* 0x000054108a8c7816 */ /* 0x000fc60000000095 */
[----:B------:R-:W4:Y:S01]  /*23780*/  LDS.128 R64, [R27] ;  /* 0x000000001b407984 */ /* 0x000f220000000c00 */
[----:B------:R-:W-:Y:S02]  /*23790*/  PRMT R141, R141, 0x5410, R144 ;  /* 0x000054108d8d7816 */ /* 0x000fe40000000090 */
[----:B------:R-:W-:Y:S02]  /*237a0*/  PRMT R142, R84, 0x5410, R145 ;  /* 0x00005410548e7816 */ /* 0x000fe40000000091 */
[----:B------:R-:W-:Y:S01]  /*237b0*/  PRMT R143, R86, 0x5410, R147 ;  /* 0x00005410568f7816 */ /* 0x000fe20000000093 */
[----:B------:R-:W-:Y:S01]  /*237c0*/  BAR.SYNC.DEFER_BLOCKING 0x0 ;  /* 0x0000000000007b1d */ /* 0x000fe20000010000 */
[----:B------:R-:W-:-:S05]  /*237d0*/  IMAD R0, R221, UR4, RZ ;  /* 0x00000004dd007c24 */ /* 0x000fca000f8e02ff */
[----:B------:R-:W-:Y:S02]  /*237e0*/  ULDC.64 UR4, c[0x0][0x220] ;  /* 0x0000880000047ab9 */ /* 0x000fe40000000a00 */
[C---:B------:R-:W-:Y:S01]  /*237f0*/  IADD3 R2, P1, R0.reuse, UR4, RZ ;  /* 0x0000000400027c10 */ /* 0x040fe2000ff3e0ff */
[----:B--2---:R-:W-:Y:S01]  /*23800*/  IMAD R25, R25, 0x100, R0 ;  /* 0x0000010019197824 */ /* 0x004fe200078e0200 */
[----:B------:R-:W-:Y:S02]  /*23810*/  ULDC UR4, c[0x0][0x248] ;  /* 0x0000920000047ab9 */ /* 0x000fe40000000800 */
[----:B------:R-:W-:Y:S01]  /*23820*/  LEA.HI.X.SX32 R0, R0, UR5, 0x1, P1 ;  /* 0x0000000500007c11 */ /* 0x000fe200088f0eff */
[C---:B------:R-:W-:Y:S01]  /*23830*/  IMAD R70, R220.reuse, UR4, RZ ;  /* 0x00000004dc467c24 */ /* 0x040fe2000f8e02ff */
[----:B------:R-:W-:Y:S01]  /*23840*/  ISETP.GE.AND P1, PT, R221, UR6, PT ;  /* 0x00000006dd007c0c */ /* 0x000fe2000bf26270 */
[----:B------:R-:W-:Y:S01]  /*23850*/  ULDC.64 UR4, c[0x0][0x220] ;  /* 0x0000880000047ab9 */ /* 0x000fe20000000a00 */
[----:B------:R2:W-:Y:S02]  /*23860*/  STSM.16.M88.4 [R24], R140 ;  /* 0x0000008c18007844 */ /* 0x0005e40000000200 */
[----:B------:R-:W-:-:S02]  /*23870*/  ISETP.LT.AND P1, PT, R220, UR29, !P1 ;  /* 0x0000001ddc007c0c */ /* 0x000fc4000cf21270 */
[----:B------:R-:W-:Y:S01]  /*23880*/  SHF.R.S32.HI R26, RZ, 0x1f, R70 ;  /* 0x0000001fff1a7819 */ /* 0x000fe20000011446 */
[----:B------:R-:W-:Y:S01]  /*23890*/  BAR.SYNC.DEFER_BLOCKING 0x0 ;  /* 0x0000000000007b1d */ /* 0x000fe20000010000 */
[----:B------:R-:W-:Y:S02]  /*238a0*/  IADD3 R68, P4, R70, R2, RZ ;  /* 0x0000000246447210 */ /* 0x000fe40007f9e0ff */
[----:B0-----:R-:W-:-:S03]  /*238b0*/  PRMT R73, R4, 0x7770, RZ ;  /* 0x0000777004497816 */ /* 0x001fc600000000ff */
[----:B------:R-:W-:Y:S01]  /*238c0*/  IMAD.X R69, R26, 0x1, R0, P4 ;  /* 0x000000011a457824 */ /* 0x000fe200020e0600 */
[----:B------:R-:W-:Y:S01]  /*238d0*/  ISETP.GE.AND P4, PT, R220, UR7, PT ;  /* 0x00000007dc007c0c */ /* 0x000fe2000bf86270 */
[----:B------:R-:W-:Y:S01]  /*238e0*/  ULDC.64 UR6, c[0x0][0x228] ;  /* 0x00008a0000067ab9 */ /* 0x000fe20000000a00 */
[C---:B------:R-:W-:Y:S02]  /*238f0*/  IADD3 R3, P5, R25.reuse, UR4, RZ ;  /* 0x0000000419037c10 */ /* 0x040fe4000ffbe0ff */
[----:B------:R-:W-:Y:S01]  /*23900*/  ISETP.LT.AND P4, PT, R222, UR6, !P4 ;  /* 0x00000006de007c0c */ /* 0x000fe2000e781270 */
[----:B------:R-:W-:Y:S01]  /*23910*/  VIADD R72, R70, UR8 ;  /* 0x0000000846487c36 */ /* 0x000fe20008000000 */
[----:B------:R-:W-:Y:S01]  /*23920*/  LEA.HI.X.SX32 R25, R25, UR5, 0x1, P5 ;  /* 0x0000000519197c11 */ /* 0x000fe2000a8f0eff */
[----:B------:R-:W-:Y:S01]  /*23930*/  ULDC.64 UR4, c[0x0][0x228] ;  /* 0x00008a0000047ab9 */ /* 0x000fe20000000a00 */
[----:B--2---:R-:W-:Y:S01]  /*23940*/  VIADD R24, R220, 0x3 ;  /* 0x00000003dc187836 */ /* 0x004fe20000000000 */
[----:B------:R-:W-:Y:S01]  /*23950*/  ISETP.LT.AND P5, PT, R221, UR4, !P2 ;  /* 0x00000004dd007c0c */ /* 0x000fe2000d7a1270 */
[----:B------:R-:W-:Y:S01]  /*23960*/  ULDC UR4, c[0x0][0x22c] ;  /* 0x00008b0000047ab9 */ /* 0x000fe20000000800 */
[C---:B------:R-:W-:Y:S01]  /*23970*/  PRMT R77, R4.reuse, 0x7771, RZ ;  /* 0x00007771044d7816 */ /* 0x040fe200000000ff */
[----:B------:R-:W-:Y:S01]  /*23980*/  ULDC.64 UR8, c[0x0][0x228] ;  /* 0x00008a0000087ab9 */ /* 0x000fe20000000a00 */
[----:B------:R-:W-:Y:S01]  /*23990*/  PRMT R75, R4, 0x7772, RZ ;  /* 0x00007772044b7816 */ /* 0x000fe200000000ff */
[----:B------:R-:W-:Y:S01]  /*239a0*/  ULDC UR6, c[0x0][0x22c] ;  /* 0x00008b0000067ab9 */ /* 0x000fe20000000800 */
[----:B------:R0:W-:Y:S01]  /*239b0*/  @P1 STG.E.U8 desc[UR10][R68.64], R73 ;  /* 0x0000004944001986 */ /* 0x0001e2000c10110a */
[----:B------:R-:W-:-:S05]  /*239c0*/  IADD3 R70, P1, R70, R3, RZ ;  /* 0x0000000346467210 */ /* 0x000fca0007f3e0ff */
[----:B------:R-:W-:Y:S01]  /*239d0*/  IMAD.X R71, R26, 0x1, R25, P1 ;  /* 0x000000011a477824 */ /* 0x000fe200008e0619 */
[----:B------:R-:W-:Y:S01]  /*239e0*/  ISETP.GE.AND P1, PT, R24, UR4, PT ;  /* 0x0000000418007c0c */ /* 0x000fe2000bf26270 */
[----:B------:R-:W-:Y:S01]  /*239f0*/  ULDC UR4, c[0x0][0x248] ;  /* 0x0000920000047ab9 */ /* 0x000fe20000000800 */
[----:B0-----:R-:W-:Y:S02]  /*23a00*/  SHF.R.S32.HI R73, RZ, 0x1f, R72 ;  /* 0x0000001fff497819 */ /* 0x001fe40000011448 */
[----:B------:R-:W-:Y:S01]  /*23a10*/  IADD3 R68, P6, R72, R2, RZ ;  /* 0x0000000248447210 */ /* 0x000fe20007fde0ff */
[----:B------:R0:W-:Y:S01]  /*23a20*/  @P4 STG.E.U8 desc[UR10][R70.64], R77 ;  /* 0x0000004d46004986 */ /* 0x0001e2000c10110a */
[----:B------:R-:W-:Y:S01]  /*23a30*/  ISETP.LT.AND P4, PT, R222, UR12, !P2 ;  /* 0x0000000cde007c0c */ /* 0x000fe2000d781270 */
[C---:B------:R-:W-:Y:S02]  /*23a40*/  VIADD R24, R72.reuse, UR4 ;  /* 0x0000000448187c36 */ /* 0x040fe40008000000 */
[----:B------:R-:W-:Y:S01]  /*23a50*/  IMAD.X R69, R73, 0x1, R0, P6 ;  /* 0x0000000149457824 */ /* 0x000fe200030e0600 */
[----:B------:R-:W-:Y:S01]  /*23a60*/  IADD3 R72, P2, R72, R3, RZ ;  /* 0x0000000348487210 */ /* 0x000fe20007f5e0ff */
[----:B------:R-:W-:Y:S01]  /*23a70*/  ULDC UR4, c[0x0][0x22c] ;  /* 0x00008b0000047ab9 */ /* 0x000fe20000000800 */
[----:B------:R-:W-:-:S02]  /*23a80*/  ULDC UR12, c[0x0][0x228] ;  /* 0x00008a00000c7ab9 */ /* 0x000fc40000000800 */
[----:B------:R2:W-:Y:S01]  /*23a90*/  @P5 STG.E.U8 desc[UR10][R68.64], R75 ;  /* 0x0000004b44005986 */ /* 0x0005e2000c10110a */
[----:B------:R-:W-:Y:S01]  /*23aa0*/  ISETP.LT.AND P5, PT, R221, UR8, !P3 ;  /* 0x00000008dd007c0c */ /* 0x000fe2000dfa1270 */
[----:B------:R-:W-:Y:S01]  /*23ab0*/  IMAD.X R73, R73, 0x1, R25, P2 ;  /* 0x0000000149497824 */ /* 0x000fe200010e0619 */
[----:B------:R-:W-:Y:S01]  /*23ac0*/  SHF.R.S32.HI R26, RZ, 0x1f, R24 ;  /* 0x0000001fff1a7819 */ /* 0x000fe20000011418 */
[----:B------:R-:W-:Y:S01]  /*23ad0*/  ULDC UR8, c[0x0][0x228] ;  /* 0x00008a0000087ab9 */ /* 0x000fe20000000800 */
[----:B0-----:R-:W-:Y:S02]  /*23ae0*/  IADD3 R70, P6, R24, R2, RZ ;  /* 0x0000000218467210 */ /* 0x001fe40007fde0ff */
[----:B------:R-:W-:Y:S01]  /*23af0*/  PRMT R77, R4, 0x7773, RZ ;  /* 0x00007773044d7816 */ /* 0x000fe200000000ff */
[----:B--2---:R-:W-:Y:S01]  /*23b00*/  VIADD R68, R220, 0x4 ;  /* 0x00000004dc447836 */ /* 0x004fe20000000000 */
[----:B------:R-:W-:Y:S01]  /*23b10*/  PRMT R75, R5, 0x7770, RZ ;  /* 0x00007770054b7816 */ /* 0x000fe200000000ff */
[----:B------:R-:W-:-:S02]  /*23b20*/  IMAD.X R71, R26, 0x1, R0, P6 ;  /* 0x000000011a477824 */ /* 0x000fc400030e0600 */
[----:B------:R0:W-:Y:S01]  /*23b30*/  @P4 STG.E.U8 desc[UR10][R72.64], R77 ;  /* 0x0000004d48004986 */ /* 0x0001e2000c10110a */
[----:B------:R-:W-:Y:S02]  /*23b40*/  ISETP.LT.AND P4, PT, R222, UR16, !P3 ;  /* 0x00000010de007c0c */ /* 0x000fe4000df81270 */
[----:B------:R-:W-:Y:S01]  /*23b50*/  ISETP.GE.AND P2, PT, R68, UR4, PT ;  /* 0x0000000444007c0c */ /* 0x000fe2000bf46270 */
[----:B------:R-:W-:Y:S01]  /*23b60*/  ULDC UR4, c[0x0][0x248] ;  /* 0x0000920000047ab9 */ /* 0x000fe20000000800 */
[C---:B------:R-:W-:Y:S01]  /*23b70*/  IADD3 R68, P3, R24.reuse, R3, RZ ;  /* 0x0000000318447210 */ /* 0x040fe20007f7e0ff */
[----:B------:R-:W-:Y:S01]  /*23b80*/  VIADD R4, R24, UR4 ;  /* 0x0000000418047c36 */ /* 0x000fe20008000000 */
[----:B------:R2:W-:Y:S01]  /*23b90*/  @P5 STG.E.U8 desc[UR10][R70.64], R75 ;  /* 0x0000004b46005986 */ /* 0x0005e2000c10110a */
[----:B------:R-:W-:Y:S01]  /*23ba0*/  ISETP.LT.AND P5, PT, R221, UR14, !P1 ;  /* 0x0000000edd007c0c */ /* 0x000fe2000cfa1270 */
[----:B------:R-:W-:Y:S01]  /*23bb0*/  VIADD R24, R220, 0x5 ;  /* 0x00000005dc187836 */ /* 0x000fe20000000000 */
[----:B------:R-:W-:Y:S01]  /*23bc0*/  ULDC UR4, c[0x0][0x22c] ;  /* 0x00008b0000047ab9 */ /* 0x000fe20000000800 */
[----:B------:R-:W-:Y:S01]  /*23bd0*/  SHF.R.S32.HI R74, RZ, 0x1f, R4 ;  /* 0x0000001fff4a7819 */ /* 0x000fe20000011404 */
[----:B------:R-:W-:Y:S01]  /*23be0*/  IMAD.X R69, R26, 0x1, R25, P3 ;  /* 0x000000011a457824 */ /* 0x000fe200018e0619 */
[----:B0-----:R-:W-:-:S02]  /*23bf0*/  IADD3 R72, P6, R4, R2, RZ ;  /* 0x0000000204487210 */ /* 0x001fc40007fde0ff */
[C---:B------:R-:W-:Y:S02]  /*23c00*/  PRMT R77, R5.reuse, 0x7771, RZ ;  /* 0x00007771054d7816 */ /* 0x040fe400000000ff */
[----:B------:R-:W-:Y:S01]  /*23c10*/  ISETP.GE.AND P3, PT, R24, UR4, PT ;  /* 0x0000000418007c0c */ /* 0x000fe2000bf66270 */
[----:B------:R-:W-:Y:S01]  /*23c20*/  IMAD.X R73, R74, 0x1, R0, P6 ;  /* 0x000000014a497824 */ /* 0x000fe200030e0600 */
[----:B--2---:R-:W-:Y:S01]  /*23c30*/  PRMT R75, R5, 0x7772, RZ ;  /* 0x00007772054b7816 */ /* 0x004fe200000000ff */
[----:B------:R-:W-:Y:S01]  /*23c40*/  @P4 STG.E.U8 desc[UR10][R68.64], R77 ;  /* 0x0000004d44004986 */ /* 0x000fe2000c10110a */
[----:B------:R-:W-:Y:S01]  /*23c50*/  ISETP.LT.AND P4, PT, R222, UR20, !P1 ;  /* 0x00000014de007c0c */ /* 0x000fe2000cf81270 */
        /* <DEDUP_REMOVED lines=9> */
[----:B------:R-:W-:-:S02]  /*23cf0*/  IADD3 R4, P6, R24, R2, RZ ;  /* 0x0000000218047210 */ /* 0x000fc40007fde0ff */
[----:B0-----:R-:W-:-:S03]  /*23d00*/  PRMT R75, R5, 0x7773, RZ ;  /* 0x00007773054b7816 */ /* 0x001fc600000000ff */
[----:B------:R-:W-:Y:S01]  /*23d10*/  IMAD.X R5, R76, 0x1, R0, P6 ;  /* 0x000000014c057824 */ /* 0x000fe200030e0600 */
[----:B------:R-:W-:Y:S02]  /*23d20*/  PRMT R73, R6, 0x7770, RZ ;  /* 0x0000777006497816 */ /* 0x000fe400000000ff */
[----:B------:R-:W-:Y:S01]  /*23d30*/  ISETP.GE.AND P1, PT, R26, UR4, PT ;  /* 0x000000041a007c0c */ /* 0x000fe2000bf26270 */
[----:B------:R0:W-:Y:S01]  /*23d40*/  @P4 STG.E.U8 desc[UR10][R70.64], R75 ;  /* 0x0000004b46004986 */ /* 0x0001e2000c10110a */
[----:B------:R-:W-:Y:S01]  /*23d50*/  ISETP.LT.AND P4, PT, R222, UR24, !P2 ;  /* 0x00000018de007c0c */ /* 0x000fe2000d781270 */
[----:B------:R-:W-:Y:S01]  /*23d60*/  ULDC UR4, c[0x0][0x248] ;  /* 0x0000920000047ab9 */ /* 0x000fe20000000800 */
[C---:B------:R-:W-:Y:S01]  /*23d70*/  IADD3 R68, P2, R24.reuse, R3, RZ ;  /* 0x0000000318447210 */ /* 0x040fe20007f5e0ff */
[----:B------:R-:W-:Y:S01]  /*23d80*/  VIADD R26, R24, UR4 ;  /* 0x00000004181a7c36 */ /* 0x000fe20008000000 */
[----:B------:R2:W-:Y:S01]  /*23d90*/  @P5 STG.E.U8 desc[UR10][R4.64], R73 ;  /* 0x0000004904005986 */ /* 0x0005e2000c10110a */
[----:B------:R-:W-:-:S02]  /*23da0*/  ISETP.LT.AND P5, PT, R221, UR22, !P3 ;  /* 0x00000016dd007c0c */ /* 0x000fc4000dfa1270 */
[--C-:B------:R-:W-:Y:S01]  /*23db0*/  IMAD.X R69, R76, 0x1, R25.reuse, P2 ;  /* 0x000000014c457824 */ /* 0x100fe200010e0619 */
[----:B------:R-:W-:Y:S01]  /*23dc0*/  PRMT R77, R6, 0x7771, RZ ;  /* 0x00007771064d7816 */ /* 0x000fe200000000ff */
[----:B------:R-:W-:Y:S01]  /*23dd0*/  VIADD R24, R220, 0x7 ;  /* 0x00000007dc187836 */ /* 0x000fe20000000000 */
[----:B------:R-:W-:Y:S01]  /*23de0*/  ULDC UR4, c[0x0][0x248] ;  /* 0x0000920000047ab9 */ /* 0x000fe20000000800 */
[----:B0-----:R-:W-:Y:S02]  /*23df0*/  SHF.R.S32.HI R71, RZ, 0x1f, R26 ;  /* 0x0000001fff477819 */ /* 0x001fe4000001141a */
[-C--:B--2---:R-:W-:Y:S01]  /*23e00*/  IADD3 R4, P6, R26, R2.reuse, RZ ;  /* 0x000000021a047210 */ /* 0x084fe20007fde0ff */
[----:B------:R-:W-:Y:S01]  /*23e10*/  @P4 STG.E.U8 desc[UR10][R68.64], R77 ;  /* 0x0000004d44004986 */ /* 0x000fe2000c10110a */
[----:B------:R-:W-:Y:S02]  /*23e20*/  PRMT R75, R6, 0x7772, RZ ;  /* 0x00007772064b7816 */ /* 0x000fe400000000ff */
[----:B------:R-:W-:Y:S01]  /*23e30*/  ISETP.LT.AND P4, PT, R222, UR26, !P3 ;  /* 0x0000001ade007c0c */ /* 0x000fe2000df81270 */
[----:B------:R-:W-:Y:S01]  /*23e40*/  IMAD.X R5, R71, 0x1, R0, P6 ;  /* 0x0000000147057824 */ /* 0x000fe200030e0600 */
[----:B------:R-:W-:Y:S01]  /*23e50*/  ISETP.GE.AND P2, PT, R24, UR6, PT ;  /* 0x0000000618007c0c */ /* 0x000fe2000bf46270 */
[----:B------:R-:W-:Y:S01]  /*23e60*/  VIADD R24, R220, 0x8 ;  /* 0x00000008dc187836 */ /* 0x000fe20000000000 */
[C---:B------:R-:W-:Y:S01]  /*23e70*/  IADD3 R70, P3, R26.reuse, R3, RZ ;  /* 0x000000031a467210 */ /* 0x040fe20007f7e0ff */
[----:B------:R-:W-:Y:S01]  /*23e80*/  VIADD R26, R26, UR4 ;  /* 0x000000041a1a7c36 */ /* 0x000fe20008000000 */
[----:B------:R0:W-:Y:S01]  /*23e90*/  @P5 STG.E.U8 desc[UR10][R4.64], R75 ;  /* 0x0000004b04005986 */ /* 0x0001e2000c10110a */
[----:B------:R-:W-:Y:S01]  /*23ea0*/  ISETP.LT.AND P5, PT, R221, UR28, !P1 ;  /* 0x0000001cdd007c0c */ /* 0x000fe2000cfa1270 */
[----:B------:R-:W-:Y:S01]  /*23eb0*/  ULDC UR6, c[0x0][0x22c] ;  /* 0x00008b0000067ab9 */ /* 0x000fe20000000800 */
[----:B------:R-:W-:Y:S01]  /*23ec0*/  IMAD.X R71, R71, 0x1, R25, P3 ;  /* 0x0000000147477824 */ /* 0x000fe200018e0619 */
[----:B------:R-:W-:Y:S01]  /*23ed0*/  ISETP.GE.AND P3, PT, R24, UR6, PT ;  /* 0x0000000618007c0c */ /* 0x000fe2000bf66270 */
[----:B------:R-:W-:Y:S01]  /*23ee0*/  ULDC UR4, c[0x0][0x22c] ;  /* 0x00008b0000047ab9 */ /* 0x000fe20000000800 */
[----:B------:R-:W-:Y:S01]  /*23ef0*/  PRMT R73, R6, 0x7773, RZ ;  /* 0x0000777306497816 */ /* 0x000fe200000000ff */
[----:B------:R-:W-:Y:S01]  /*23f00*/  VIADD R6, R220, 0x9 ;  /* 0x00000009dc067836 */ /* 0x000fe20000000000 */
[----:B------:R-:W-:Y:S01]  /*23f10*/  SHF.R.S32.HI R24, RZ, 0x1f, R26 ;  /* 0x0000001fff187819 */ /* 0x000fe2000001141a */
[----:B------:R-:W-:Y:S01]  /*23f20*/  ULDC UR6, c[0x0][0x228] ;  /* 0x00008a0000067ab9 */ /* 0x000fe20000000800 */
[----:B0-----:R-:W-:Y:S01]  /*23f30*/  IADD3 R4, P6, R26, R2, RZ ;  /* 0x000000021a047210 */ /* 0x001fe20007fde0ff */
[----:B------:R0:W-:Y:S01]  /*23f40*/  @P4 STG.E.U8 desc[UR10][R70.64], R73 ;  /* 0x0000004946004986 */ /* 0x0001e2000c10110a */
[----:B------:R-:W-:-:S02]  /*23f50*/  PRMT R77, R7, 0x7770, RZ ;  /* 0x00007770074d7816 */ /* 0x000fc400000000ff */
[----:B------:R-:W-:Y:S01]  /*23f60*/  ISETP.GE.AND P4, PT, R6, UR4, PT ;  /* 0x0000000406007c0c */ /* 0x000fe2000bf86270 */
[----:B------:R-:W-:Y:S01]  /*23f70*/  IMAD.X R5, R24, 0x1, R0, P6 ;  /* 0x0000000118057824 */ /* 0x000fe200030e0600 */
[----:B------:R-:W-:Y:S01]  /*23f80*/  ULDC UR4, c[0x0][0x248] ;  /* 0x0000920000047ab9 */ /* 0x000fe20000000800 */
[----:B------:R-:W-:Y:S01]  /*23f90*/  ISETP.LT.AND P1, PT, R222, UR6, !P1 ;  /* 0x00000006de007c0c */ /* 0x000fe2000cf21270 */
[----:B------:R-:W-:Y:S01]  /*23fa0*/  ULDC UR6, c[0x0][0x228] ;  /* 0x00008a0000067ab9 */ /* 0x000fe20000000800 */
[C---:B------:R-:W-:Y:S01]  /*23fb0*/  IADD3 R68, P6, R26.reuse, R3, RZ ;  /* 0x000000031a447210 */ /* 0x040fe20007fde0ff */
[----:B------:R-:W-:Y:S01]  /*23fc0*/  VIADD R6, R26, UR4 ;  /* 0x000000041a067c36 */ /* 0x000fe20008000000 */
[----:B------:R2:W-:Y:S01]  /*23fd0*/  @P5 STG.E.U8 desc[UR10][R4.64], R77 ;  /* 0x0000004d04005986 */ /* 0x0005e2000c10110a */
[----:B------:R-:W-:Y:S01]  /*23fe0*/  ISETP.LT.AND P5, PT, R221, UR6, !P2 ;  /* 0x00000006dd007c0c */ /* 0x000fe2000d7a1270 */
[----:B------:R-:W-:Y:S01]  /*23ff0*/  ULDC UR4, c[0x0][0x248] ;  /* 0x0000920000047ab9 */ /* 0x000fe20000000800 */
[C---:B0-----:R-:W-:Y:S01]  /*24000*/  PRMT R71, R7.reuse, 0x7773, RZ ;  /* 0x0000777307477816 */ /* 0x041fe200000000ff */
[----:B------:R-:W-:Y:S01]  /*24010*/  IMAD.X R69, R24, 0x1, R25, P6 ;  /* 0x0000000118457824 */ /* 0x000fe200030e0619 */
[C---:B------:R-:W-:Y:S01]  /*24020*/  PRMT R75, R7.reuse, 0x7771, RZ ;  /* 0x00007771074b7816 */ /* 0x040fe200000000ff */
[----:B------:R-:W-:Y:S01]  /*24030*/  ULDC UR6, c[0x0][0x228] ;  /* 0x00008a0000067ab9 */ /* 0x000fe20000000800 */
[----:B------:R-:W-:-:S02]  /*24040*/  PRMT R73, R7, 0x7772, RZ ;  /* 0x0000777207497816 */ /* 0x000fc400000000ff */
[----:B------:R-:W-:Y:S02]  /*24050*/  SHF.R.S32.HI R7, RZ, 0x1f, R6 ;  /* 0x0000001fff077819 */ /* 0x000fe40000011406 */
[CC--:B--2---:R-:W-:Y:S01]  /*24060*/  IADD3 R4, P6, R6.reuse, R2.reuse, RZ ;  /* 0x0000000206047210 */ /* 0x0c4fe20007fde0ff */
[----:B------:R-:W-:Y:S01]  /*24070*/  VIADD R26, R6, UR4 ;  /* 0x00000004061a7c36 */ /* 0x000fe20008000000 */
[----:B------:R-:W-:Y:S01]  /*24080*/  ISETP.LT.AND P2, PT, R222, UR6, !P2 ;  /* 0x00000006de007c0c */ /* 0x000fe2000d741270 */
[----:B------:R0:W-:Y:S02]  /*24090*/  @P1 STG.E.U8 desc[UR10][R68.64], R75 ;  /* 0x0000004b44001986 */ /* 0x0001e4000c10110a */
[----:B------:R-:W-:Y:S01]  /*240a0*/  IMAD.X R5, R7, 0x1, R0, P6 ;  /* 0x0000000107057824 */ /* 0x000fe200030e0600 */
[----:B------:R-:W-:Y:S01]  /*240b0*/  ISETP.LT.AND P6, PT, R221, UR8, !P3 ;  /* 0x00000008dd007c0c */ /* 0x000fe2000dfc1270 */
[----:B------:R-:W-:Y:S01]  /*240c0*/  VIADD R24, R220, 0xa ;  /* 0x0000000adc187836 */ /* 0x000fe20000000000 */
[----:B------:R-:W-:Y:S01]  /*240d0*/  IADD3 R6, P1, R6, R3, RZ ;  /* 0x0000000306067210 */ /* 0x000fe20007f3e0ff */
[----:B------:R-:W-:Y:S01]  /*240e0*/  ULDC UR4, c[0x0][0x22c] ;  /* 0x00008b0000047ab9 */ /* 0x000fe20000000800 */
[----:B------:R2:W-:Y:S01]  /*240f0*/  @P5 STG.E.U8 desc[UR10][R4.64], R73 ;  /* 0x0000004904005986 */ /* 0x0005e2000c10110a */
[----:B------:R-:W-:Y:S01]  /*24100*/  SHF.R.S32.HI R70, RZ, 0x1f, R26 ;  /* 0x0000001fff467819 */ /* 0x000fe2000001141a */
[----:B------:R-:W-:Y:S01]  /*24110*/  ULDC UR6, c[0x0][0x228] ;  /* 0x00008a0000067ab9 */ /* 0x000fe20000000800 */
[----:B------:R-:W-:Y:S01]  /*24120*/  IMAD.X R7, R7, 0x1, R25, P1 ;  /* 0x0000000107077824 */ /* 0x000fe200008e0619 */
[----:B------:R-:W-:Y:S01]  /*24130*/  ULDC UR8, c[0x0][0x228] ;  /* 0x00008a0000087ab9 */ /* 0x000fe20000000800 */
[----:B0-----:R-:W-:-:S02]  /*24140*/  IADD3 R68, P5, R26, R2, RZ ;  /* 0x000000021a447210 */ /* 0x001fc40007fbe0ff */
[----:B------:R-:W-:Y:S01]  /*24150*/  ISETP.GE.AND P1, PT, R24, UR4, PT ;  /* 0x0000000418007c0c */ /* 0x000fe2000bf26270 */
[----:B------:R-:W-:Y:S01]  /*24160*/  ULDC UR4, c[0x0][0x248] ;  /* 0x0000920000047ab9 */ /* 0x000fe20000000800 */
[----:B-1----:R-:W-:Y:S01]  /*24170*/  PRMT R75, R8, 0x7770, RZ ;  /* 0x00007770084b7816 */ /* 0x002fe200000000ff */
[----:B------:R-:W-:Y:S01]  /*24180*/  IMAD.X R69, R70, 0x1, R0, P5 ;  /* 0x0000000146457824 */ /* 0x000fe200028e0600 */
[----:B------:R-:W-:Y:S01]  /*24190*/  ISETP.LT.AND P3, PT, R222, UR6, !P3 ;  /* 0x00000006de007c0c */ /* 0x000fe2000df61270 */
[C---:B------:R-:W-:Y:S01]  /*241a0*/  VIADD R24, R26.reuse, UR4 ;  /* 0x000000041a187c36 */ /* 0x040fe20008000000 */
[----:B------:R0:W-:Y:S01]  /*241b0*/  @P2 STG.E.U8 desc[UR10][R6.64], R71 ;  /* 0x0000004706002986 */ /* 0x0001e2000c10110a */
[----:B------:R-:W-:Y:S01]  /*241c0*/  ISETP.LT.AND P5, PT, R221, UR8, !P4 ;  /* 0x00000008dd007c0c */ /* 0x000fe2000e7a1270 */
[----:B------:R-:W-:Y:S01]  /*241d0*/  ULDC UR4, c[0x0][0x22c] ;  /* 0x00008b0000047ab9 */ /* 0x000fe20000000800 */
[----:B--2---:R-:W-:Y:S01]  /*241e0*/  IADD3 R4, P2, R26, R3, RZ ;  /* 0x000000031a047210 */ /* 0x004fe20007f5e0ff */
[----:B------:R1:W-:Y:S01]  /*241f0*/  @P6 STG.E.U8 desc[UR10][R68.64], R75 ;  /* 0x0000004b44006986 */ /* 0x0003e2000c10110a */
[----:B------:R-:W-:Y:S01]  /*24200*/  SHF.R.S32.HI R72, RZ, 0x1f, R24 ;  /* 0x0000001fff487819 */ /* 0x000fe20000011418 */
[----:B------:R-:W-:Y:S01]  /*24210*/  VIADD R26, R220, 0xb ;  /* 0x0000000bdc1a7836 */ /* 0x000fe20000000000 */
[----:B------:R-:W-:Y:S01]  /*24220*/  PRMT R73, R8, 0x7771, RZ ;  /* 0x0000777108497816 */ /* 0x000fe200000000ff */
[----:B------:R-:W-:Y:S01]  /*24230*/  IMAD.X R5, R70, 0x1, R25, P2 ;  /* 0x0000000146057824 */ /* 0x000fe200010e0619 */
[----:B------:R-:W-:Y:S01]  /*24240*/  ULDC UR6, c[0x0][0x228] ;  /* 0x00008a0000067ab9 */ /* 0x000fe20000000800 */
[----:B------:R-:W-:Y:S01]  /*24250*/  ULDC UR8, c[0x0][0x228] ;  /* 0x00008a0000087ab9 */ /* 0x000fe20000000800 */
[----:B0-----:R-:W-:-:S02]  /*24260*/  IADD3 R6, P6, R24, R2, RZ ;  /* 0x0000000218067210 */ /* 0x001fc40007fde0ff */
[----:B------:R-:W-:Y:S02]  /*24270*/  PRMT R71, R8, 0x7772, RZ ;  /* 0x0000777208477816 */ /* 0x000fe400000000ff */
[----:B------:R-:W-:Y:S01]  /*24280*/  ISETP.GE.AND P2, PT, R26, UR4, PT ;  /* 0x000000041a007c0c */ /* 0x000fe2000bf46270 */
[----:B------:R-:W-:Y:S01]  /*24290*/  IMAD.X R7, R72, 0x1, R0, P6 ;  /* 0x0000000148077824 */ /* 0x000fe200030e0600 */
[----:B------:R-:W-:Y:S01]  /*242a0*/  ISETP.LT.AND P4, PT, R222, UR6, !P4 ;  /* 0x00000006de007c0c */ /* 0x000fe2000e781270 */
[----:B------:R-:W-:Y:S01]  /*242b0*/  ULDC UR4, c[0x0][0x248] ;  /* 0x0000920000047ab9 */ /* 0x000fe20000000800 */
[----:B------:R0:W-:Y:S01]  /*242c0*/  @P3 STG.E.U8 desc[UR10][R4.64], R73 ;  /* 0x0000004904003986 */ /* 0x0001e2000c10110a */
[C---:B------:R-:W-:Y:S01]  /*242d0*/  VIADD R26, R24.reuse, UR4 ;  /* 0x00000004181a7c36 */ /* 0x040fe20008000000 */
[----:B-1----:R-:W-:Y:S01]  /*242e0*/  IADD3 R68, P3, R24, R3, RZ ;  /* 0x0000000318447210 */ /* 0x002fe20007f7e0ff */
[----:B------:R-:W-:Y:S01]  /*242f0*/  ULDC UR4, c[0x0][0x22c] ;  /* 0x00008b0000047ab9 */ /* 0x000fe20000000800 */
[----:B------:R1:W-:Y:S01]  /*24300*/  @P5 STG.E.U8 desc[UR10][R6.64], R71 ;  /* 0x0000004706005986 */ /* 0x0003e2000c10110a */
[----:B------:R-:W-:Y:S01]  /*24310*/  ISETP.LT.AND P5, PT, R221, UR8, !P1 ;  /* 0x00000008dd007c0c */ /* 0x000fe2000cfa1270 */
[----:B------:R-:W-:Y:S01]  /*24320*/  ULDC UR6, c[0x0][0x228] ;  /* 0x00008a0000067ab9 */ /* 0x000fe20000000800 */
[----:B------:R-:W-:Y:S01]  /*24330*/  SHF.R.S32.HI R24, RZ, 0x1f, R26 ;  /* 0x0000001fff187819 */ /* 0x000fe2000001141a */
[----:B------:R-:W-:Y:S01]  /*24340*/  IMAD.X R69, R72, 0x1, R25, P3 ;  /* 0x0000000148457824 */ /* 0x000fe200018e0619 */
[----:B------:R-:W-:Y:S01]  /*24350*/  ULDC UR8, c[0x0][0x228] ;  /* 0x00008a0000087ab9 */ /* 0x000fe20000000800 */
[----:B0-----:R-:W-:-:S02]  /*24360*/  IADD3 R4, P6, R26, R2, RZ ;  /* 0x000000021a047210 */ /* 0x001fc40007fde0ff */
[----:B------:R-:W-:Y:S01]  /*24370*/  PRMT R73, R8, 0x7773, RZ ;  /* 0x0000777308497816 */ /* 0x000fe200000000ff */
[----:B-1----:R-:W-:Y:S01]  /*24380*/  VIADD R6, R220, 0xc ;  /* 0x0000000cdc067836 */ /* 0x002fe20000000000 */
[----:B------:R-:W-:Y:S01]  /*24390*/  PRMT R71, R9, 0x7770, RZ ;  /* 0x0000777009477816 */ /* 0x000fe200000000ff */
[----:B------:R-:W-:Y:S02]  /*243a0*/  IMAD.X R5, R24, 0x1, R0, P6 ;  /* 0x0000000118057824 */ /* 0x000fe400030e0600 */
[----:B------:R0:W-:Y:S01]  /*243b0*/  @P4 STG.E.U8 desc[UR10][R68.64], R73 ;  /* 0x0000004944004986 */ /* 0x0001e2000c10110a */
[----:B------:R-:W-:Y:S01]  /*243c0*/  ISETP.LT.AND P4, PT, R222, UR6, !P1 ;  /* 0x00000006de007c0c */ /* 0x000fe2000cf81270 */
[----:B------:R-:W-:Y:S01]  /*243d0*/  ULDC UR6, c[0x0][0x228] ;  /* 0x00008a0000067ab9 */ /* 0x000fe20000000800 */
[----:B------:R-:W-:Y:S01]  /*243e0*/  ISETP.GE.AND P3, PT, R6, UR4, PT ;  /* 0x0000000406007c0c */ /* 0x000fe2000bf66270 */
[----:B------:R-:W-:Y:S01]  /*243f0*/  ULDC UR4, c[0x0][0x248] ;  /* 0x0000920000047ab9 */ /* 0x000fe20000000800 */
[C---:B------:R-:W-:Y:S01]  /*24400*/  IADD3 R6, P1, R26.reuse, R3, RZ ;  /* 0x000000031a067210 */ /* 0x040fe20007f3e0ff */
[----:B------:R-:W-:Y:S01]  /*24410*/  VIADD R8, R26, UR4 ;  /* 0x000000041a087c36 */ /* 0x000fe20008000000 */
[----:B------:R1:W-:Y:S01]  /*24420*/  @P5 STG.E.U8 desc[UR10][R4.64], R71 ;  /* 0x0000004704005986 */ /* 0x0003e2000c10110a */
[----:B------:R-:W-:Y:S01]  /*24430*/  ISETP.LT.AND P5, PT, R221, UR8, !P2 ;  /* 0x00000008dd007c0c */ /* 0x000fe2000d7a1270 */
[----:B------:R-:W-:Y:S01]  /*24440*/  ULDC UR4, c[0x0][0x22c] ;  /* 0x00008b0000047ab9 */ /* 0x000fe20000000800 */
[----:B------:R-:W-:Y:S01]  /*24450*/  IMAD.X R7, R24, 0x1, R25, P1 ;  /* 0x0000000118077824 */ /* 0x000fe200008e0619 */
[----:B------:R-:W-:Y:S01]  /*24460*/  SHF.R.S32.HI R26, RZ, 0x1f, R8 ;  /* 0x0000001fff1a7819 */ /* 0x000fe20000011408 */
[----:B------:R-:W-:Y:S01]  /*24470*/  ULDC UR8, c[0x0][0x228] ;  /* 0x00008a0000087ab9 */ /* 0x000fe20000000800 */
[----:B0-----:R-:W-:-:S02]  /*24480*/  IADD3 R68, P6, R8, R2, RZ ;  /* 0x0000000208447210 */ /* 0x001fc40007fde0ff */
[C---:B------:R-:W-:Y:S01]  /*24490*/  PRMT R73, R9.reuse, 0x7771, RZ ;  /* 0x0000777109497816 */ /* 0x040fe200000000ff */
        /* <DEDUP_REMOVED lines=16> */
[----:B0-----:R-:W-:Y:S01]  /*245a0*/  IADD3 R6, P6, R24, R2, RZ ;  /* 0x0000000218067210 */ /* 0x001fe20007fde0ff */
[----:B------:R-:W-:Y:S01]  /*245b0*/  ULDC UR8, c[0x0][0x228] ;  /* 0x00008a0000087ab9 */ /* 0x000fe20000000800 */
[----:B-1----:R-:W-:-:S03]  /*245c0*/  PRMT R71, R9, 0x7773, RZ ;  /* 0x0000777309477816 */ /* 0x002fc600000000ff */
        /* <DEDUP_REMOVED lines=13> */
[----:B------:R-:W-:Y:S01]  /*246a0*/  VIADD R24, R220, 0xf ;  /* 0x0000000fdc187836 */ /* 0x000fe20000000000 */
[----:B------:R-:W-:Y:S01]  /*246b0*/  ULDC UR6, c[0x0][0x22c] ;  /* 0x00008b0000067ab9 */ /* 0x000fe20000000800 */
[----:B0-----:R-:W-:Y:S01]  /*246c0*/  IADD3 R4, P6, R26, R2, RZ ;  /* 0x000000021a047210 */ /* 0x001fe20007fde0ff */
[----:B------:R-:W-:Y:S01]  /*246d0*/  ULDC UR8, c[0x0][0x228] ;  /* 0x00008a0000087ab9 */ /* 0x000fe20000000800 */
[----:B-1----:R-:W-:-:S03]  /*246e0*/  PRMT R69, R10, 0x7771, RZ ;  /* 0x000077710a457816 */ /* 0x002fc600000000ff */
[----:B------:R-:W-:Y:S01]  /*246f0*/  IMAD.X R5, R68, 0x1, R0, P6 ;  /* 0x0000000144057824 */ /* 0x000fe200030e0600 */
[----:B------:R-:W-:Y:S01]  /*24700*/  PRMT R71, R10, 0x7772, RZ ;  /* 0x000077720a477816 */ /* 0x000fe200000000ff */
[----:B------:R0:W-:Y:S01]  /*24710*/  @P4 STG.E.U8 desc[UR10][R8.64], R69 ;  /* 0x0000004508004986 */ /* 0x0001e2000c10110a */
[----:B------:R-:W-:Y:S01]  /*24720*/  ISETP.LT.AND P4, PT, R222, UR4, !P1 ;  /* 0x00000004de007c0c */ /* 0x000fe2000cf81270 */
[----:B------:R-:W-:Y:S01]  /*24730*/  ULDC UR4, c[0x0][0x248] ;  /* 0x0000920000047ab9 */ /* 0x000fe20000000800 */
[C---:B------:R-:W-:Y:S01]  /*24740*/  IADD3 R6, P1, R26.reuse, R3, RZ ;  /* 0x000000031a067210 */ /* 0x040fe20007f3e0ff */
[----:B------:R-:W-:Y:S01]  /*24750*/  VIADD R26, R26, UR4 ;  /* 0x000000041a1a7c36 */ /* 0x000fe20008000000 */
[----:B------:R1:W-:Y:S01]  /*24760*/  @P5 STG.E.U8 desc[UR10][R4.64], R71 ;  /* 0x0000004704005986 */ /* 0x0003e2000c10110a */
[----:B------:R-:W-:Y:S01]  /*24770*/  ISETP.GE.AND P3, PT, R24, UR6, PT ;  /* 0x0000000618007c0c */ /* 0x000fe2000bf66270 */
[----:B------:R-:W-:Y:S01]  /*24780*/  VIADD R24, R220, 0x10 ;  /* 0x00000010dc187836 */ /* 0x000fe20000000000 */
[----:B------:R-:W-:Y:S01]  /*24790*/  ISETP.LT.AND P5, PT, R221, UR8, !P2 ;  /* 0x00000008dd007c0c */ /* 0x000fe2000d7a1270 */
[----:B------:R-:W-:Y:S01]  /*247a0*/  IMAD.X R7, R68, 0x1, R25, P1 ;  /* 0x0000000144077824 */ /* 0x000fe200008e0619 */
[----:B------:R-:W-:Y:S01]  /*247b0*/  ULDC UR6, c[0x0][0x22c] ;  /* 0x00008b0000067ab9 */ /* 0x000fe20000000800 */
[----:B------:R-:W-:Y:S01]  /*247c0*/  ULDC UR4, c[0x0][0x22c] ;  /* 0x00008b0000047ab9 */ /* 0x000fe20000000800 */
[----:B0-----:R-:W-:Y:S01]  /*247d0*/  PRMT R69, R10, 0x7773, RZ ;  /* 0x000077730a457816 */ /* 0x001fe200000000ff */
[----:B------:R-:W-:Y:S01]  /*247e0*/  VIADD R8, R220, 0x11 ;  /* 0x00000011dc087836 */ /* 0x000fe20000000000 */
[----:B------:R-:W-:Y:S01]  /*247f0*/  SHF.R.S32.HI R10, RZ, 0x1f, R26 ;  /* 0x0000001fff0a7819 */ /* 0x000fe2000001141a */
[----:B------:R-:W-:Y:S01]  /*24800*/  ULDC UR8, c[0x0][0x228] ;  /* 0x00008a0000087ab9 */ /* 0x000fe20000000800 */
[----:B-1----:R-:W-:-:S02]  /*24810*/  IADD3 R4, P6, R26, R2, RZ ;  /* 0x000000021a047210 */ /* 0x002fc40007fde0ff */
[----:B------:R-:W-:Y:S01]  /*24820*/  ISETP.GE.AND P1, PT, R24, UR6, PT ;  /* 0x0000000618007c0c */ /* 0x000fe2000bf26270 */
[----:B------:R-:W-:Y:S01]  /*24830*/  ULDC UR6, c[0x0][0x228] ;  /* 0x00008a0000067ab9 */ /* 0x000fe20000000800 */
[----:B------:R0:W-:Y:S01]  /*24840*/  @P4 STG.E.U8 desc[UR10][R6.64], R69 ;  /* 0x0000004506004986 */ /* 0x0001e2000c10110a */
[----:B------:R-:W-:Y:S01]  /*24850*/  IMAD.X R5, R10, 0x1, R0, P6 ;  /* 0x000000010a057824 */ /* 0x000fe200030e0600 */
[----:B------:R-:W-:Y:S02]  /*24860*/  PRMT R9, R11, 0x7770, RZ ;  /* 0x000077700b097816 */ /* 0x000fe400000000ff */
[----:B------:R-:W-:Y:S01]  /*24870*/  ISETP.GE.AND P4, PT, R8, UR4, PT ;  /* 0x0000000408007c0c */ /* 0x000fe2000bf86270 */
[----:B------:R-:W-:Y:S01]  /*24880*/  ULDC UR4, c[0x0][0x248] ;  /* 0x0000920000047ab9 */ /* 0x000fe20000000800 */
[----:B------:R-:W-:Y:S01]  /*24890*/  ISETP.LT.AND P2, PT, R222, UR6, !P2 ;  /* 0x00000006de007c0c */ /* 0x000fe2000d741270 */
[----:B------:R-:W-:Y:S01]  /*248a0*/  ULDC UR6, c[0x0][0x228] ;  /* 0x00008a0000067ab9 */ /* 0x000fe20000000800 */
[C---:B------:R-:W-:Y:S01]  /*248b0*/  VIADD R8, R26.reuse, UR4 ;  /* 0x000000041a087c36 */ /* 0x040fe20008000000 */
[----:B------:R1:W-:Y:S01]  /*248c0*/  @P5 STG.E.U8 desc[UR10][R4.64], R9 ;  /* 0x0000000904005986 */ /* 0x0003e2000c10110a */
[----:B0-----:R-:W-:Y:S01]  /*248d0*/  IADD3 R6, P6, R26, R3, RZ ;  /* 0x000000031a067210 */ /* 0x001fe20007fde0ff */
[----:B------:R-:W-:Y:S01]  /*248e0*/  ULDC UR4, c[0x0][0x248] ;  /* 0x0000920000047ab9 */ /* 0x000fe20000000800 */
[----:B------:R-:W-:Y:S01]  /*248f0*/  ISETP.LT.AND P5, PT, R221, UR6, !P3 ;  /* 0x00000006dd007c0c */ /* 0x000fe2000dfa1270 */
[----:B------:R-:W-:Y:S01]  /*24900*/  ULDC UR6, c[0x0][0x228] ;  /* 0x00008a0000067ab9 */ /* 0x000fe20000000800 */
[----:B------:R-:W-:Y:S01]  /*24910*/  PRMT R73, R11, 0x7771, RZ ;  /* 0x000077710b497816 */ /* 0x000fe200000000ff */
[----:B------:R-:W-:Y:S01]  /*24920*/  IMAD.X R7, R10, 0x1, R25, P6 ;  /* 0x000000010a077824 */ /* 0x000fe200030e0619 */
[----:B------:R-:W-:-:S02]  /*24930*/  SHF.R.S32.HI R24, RZ, 0x1f, R8 ;  /* 0x0000001fff187819 */ /* 0x000fc40000011408 */
[-C--:B-1----:R-:W-:Y:S02]  /*24940*/  IADD3 R4, P6, R8, R2.reuse, RZ ;  /* 0x0000000208047210 */ /* 0x082fe40007fde0ff */
[----:B------:R-:W-:Y:S01]  /*24950*/  ISETP.LT.AND P3, PT, R222, UR6, !P3 ;  /* 0x00000006de007c0c */ /* 0x000fe2000df61270 */
[----:B------:R0:W-:Y:S01]  /*24960*/  @P2 STG.E.U8 desc[UR10][R6.64], R73 ;  /* 0x0000004906002986 */ /* 0x0001e2000c10110a */
[C---:B------:R-:W-:Y:S01]  /*24970*/  PRMT R69, R11.reuse, 0x7773, RZ ;  /* 0x000077730b457816 */ /* 0x040fe200000000ff */
[--C-:B------:R-:W-:Y:S01]  /*24980*/  IMAD.X R5, R24, 0x1, R0.reuse, P6 ;  /* 0x0000000118057824 */ /* 0x100fe200030e0600 */
[----:B------:R-:W-:Y:S01]  /*24990*/  PRMT R71, R11, 0x7772, RZ ;  /* 0x000077720b477816 */ /* 0x000fe200000000ff */
[C---:B------:R-:W-:Y:S01]  /*249a0*/  VIADD R11, R8.reuse, UR4 ;  /* 0x00000004080b7c36 */ /* 0x040fe20008000000 */
[-C--:B------:R-:W-:Y:S01]  /*249b0*/  IADD3 R8, P2, R8, R3.reuse, RZ ;  /* 0x0000000308087210 */ /* 0x080fe20007f5e0ff */
[----:B------:R-:W-:Y:S01]  /*249c0*/  VIADD R10, R220, 0x12 ;  /* 0x00000012dc0a7836 */ /* 0x000fe20000000000 */
[----:B------:R-:W-:Y:S01]  /*249d0*/  ISETP.LT.AND P6, PT, R221, UR8, !P1 ;  /* 0x00000008dd007c0c */ /* 0x000fe2000cfc1270 */
[----:B------:R1:W-:Y:S01]  /*249e0*/  @P5 STG.E.U8 desc[UR10][R4.64], R71 ;  /* 0x0000004704005986 */ /* 0x0003e2000c10110a */
[----:B------:R-:W-:Y:S01]  /*249f0*/  SHF.R.S32.HI R26, RZ, 0x1f, R11 ;  /* 0x0000001fff1a7819 */ /* 0x000fe2000001140b */
[--C-:B------:R-:W-:Y:S01]  /*24a00*/  IMAD.X R9, R24, 0x1, R25.reuse, P2 ;  /* 0x0000000118097824 */ /* 0x100fe200010e0619 */
[----:B------:R-:W-:Y:S01]  /*24a10*/  ULDC UR4, c[0x0][0x22c] ;  /* 0x00008b0000047ab9 */ /* 0x000fe20000000800 */
[CC--:B0-----:R-:W-:Y:S01]  /*24a20*/  IADD3 R6, P5, R11.reuse, R2.reuse, RZ ;  /* 0x000000020b067210 */ /* 0x0c1fe20007fbe0ff */
[----:B------:R-:W-:Y:S01]  /*24a30*/  ULDC UR6, c[0x0][0x228] ;  /* 0x00008a0000067ab9 */ /* 0x000fe20000000800 */
[----:B------:R-:W-:Y:S01]  /*24a40*/  ISETP.GE.AND P2, PT, R10, UR4, PT ;  /* 0x000000040a007c0c */ /* 0x000fe2000bf46270 */
[----:B------:R-:W-:Y:S01]  /*24a50*/  ULDC UR4, c[0x0][0x248] ;  /* 0x0000920000047ab9 */ /* 0x000fe20000000800 */
[----:B---3--:R-:W-:Y:S01]  /*24a60*/  PRMT R73, R12, 0x7770, RZ ;  /* 0x000077700c497816 */ /* 0x008fe200000000ff */
[----:B------:R-:W-:Y:S01]  /*24a70*/  IMAD.X R7, R26, 0x1, R0, P5 ;  /* 0x000000011a077824 */ /* 0x000fe200028e0600 */
[----:B------:R0:W-:Y:S01]  /*24a80*/  @P3 STG.E.U8 desc[UR10][R8.64], R69 ;  /* 0x0000004508003986 */ /* 0x0001e2000c10110a */
[----:B------:R-:W-:Y:S01]  /*24a90*/  ULDC UR8, c[0x0][0x228] ;  /* 0x00008a0000087ab9 */ /* 0x000fe20000000800 */
[----:B------:R-:W-:Y:S01]  /*24aa0*/  ISETP.LT.AND P3, PT, R222, UR6, !P1 ;  /* 0x00000006de007c0c */ /* 0x000fe2000cf61270 */
[----:B------:R-:W-:Y:S01]  /*24ab0*/  VIADD R10, R11, UR4 ;  /* 0x000000040b0a7c36 */ /* 0x000fe20008000000 */
[----:B------:R-:W-:Y:S01]  /*24ac0*/  ISETP.LT.AND P5, PT, R221, UR8, !P4 ;  /* 0x00000008dd007c0c */ /* 0x000fe2000e7a1270 */
[----:B------:R2:W-:Y:S01]  /*24ad0*/  @P6 STG.E.U8 desc[UR10][R6.64], R73 ;  /* 0x0000004906006986 */ /* 0x0005e2000c10110a */
[----:B-1----:R-:W-:Y:S01]  /*24ae0*/  IADD3 R4, P1, R11, R3, RZ ;  /* 0x000000030b047210 */ /* 0x002fe20007f3e0ff */
[----:B------:R-:W-:Y:S01]  /*24af0*/  ULDC UR4, c[0x0][0x22c] ;  /* 0x00008b0000047ab9 */ /* 0x000fe20000000800 */
[----:B------:R-:W-:Y:S01]  /*24b00*/  SHF.R.S32.HI R24, RZ, 0x1f, R10 ;  /* 0x0000001fff187819 */ /* 0x000fe2000001140a */
[----:B------:R-:W-:Y:S01]  /*24b10*/  ULDC UR6, c[0x0][0x228] ;  /* 0x00008a0000067ab9 */ /* 0x000fe20000000800 */
[----:B------:R-:W-:Y:S01]  /*24b20*/  PRMT R71, R12, 0x7771, RZ ;  /* 0x000077710c477816 */ /* 0x000fe200000000ff */
[----:B------:R-:W-:Y:S01]  /*24b30*/  ULDC UR8, c[0x0][0x228] ;  /* 0x00008a0000087ab9 */ /* 0x000fe20000000800 */
[----:B0-----:R-:W-:Y:S01]  /*24b40*/  IADD3 R8, P6, R10, R2, RZ ;  /* 0x000000020a087210 */ /* 0x001fe20007fde0ff */
[----:B------:R-:W-:-:S02]  /*24b50*/  IMAD.X R5, R26, 0x1, R25, P1 ;  /* 0x000000011a057824 */ /* 0x000fc400008e0619 */
[----:B--2---:R-:W-:Y:S01]  /*24b60*/  VIADD R6, R220, 0x13 ;  /* 0x00000013dc067836 */ /* 0x004fe20000000000 */
[----:B------:R-:W-:Y:S01]  /*24b70*/  PRMT R69, R12, 0x7772, RZ ;  /* 0x000077720c457816 */ /* 0x000fe200000000ff */
[----:B------:R-:W-:Y:S01]  /*24b80*/  IMAD.X R9, R24, 0x1, R0, P6 ;  /* 0x0000000118097824 */ /* 0x000fe200030e0600 */
[----:B------:R-:W-:Y:S01]  /*24b90*/  ISETP.LT.AND P4, PT, R222, UR6, !P4 ;  /* 0x00000006de007c0c */ /* 0x000fe2000e781270 */
[----:B------:R0:W-:Y:S01]  /*24ba0*/  @P3 STG.E.U8 desc[UR10][R4.64], R71 ;  /* 0x0000004704003986 */ /* 0x0001e2000c10110a */
        /* <DEDUP_REMOVED lines=48> */
[----:B-1----:R-:W-:Y:S01]  /*24eb0*/  PRMT R69, R13, 0x7773, RZ ;  /* 0x000077730d457816 */ /* 0x002fe200000000ff */
[----:B------:R-:W-:Y:S01]  /*24ec0*/  VIADD R6, R220, 0x16 ;  /* 0x00000016dc067836 */ /* 0x000fe20000000000 */
[----:B------:R-:W-:Y:S01]  /*24ed0*/  PRMT R13, R14, 0x7770, RZ ;  /* 0x000077700e0d7816 */ /* 0x000fe200000000ff */
[----:B------:R-:W-:Y:S02]  /*24ee0*/  IMAD.X R9, R24, 0x1, R0, P6 ;  /* 0x0000000118097824 */ /* 0x000fe400030e0600 */
[----:B------:R0:W-:Y:S01]  /*24ef0*/  @P4 STG.E.U8 desc[UR10][R4.64], R69 ;  /* 0x0000004504004986 */ /* 0x0001e2000c10110a */
[----:B------:R-:W-:Y:S01]  /*24f00*/  ISETP.GE.AND P1, PT, R6, UR4, PT ;  /* 0x0000000406007c0c */ /* 0x000fe2000bf26270 */
[----:B------:R-:W-:Y:S01]  /*24f10*/  ULDC UR4, c[0x0][0x248] ;  /* 0x0000920000047ab9 */ /* 0x000fe20000000800 */
[----:B------:R-:W-:Y:S01]  /*24f20*/  ISETP.LT.AND P4, PT, R222, UR6, !P3 ;  /* 0x00000006de007c0c */ /* 0x000fe2000df81270 */
[C---:B------:R-:W-:Y:S01]  /*24f30*/  VIADD R12, R11.reuse, UR4 ;  /* 0x000000040b0c7c36 */ /* 0x040fe20008000000 */
[----:B------:R-:W-:Y:S01]  /*24f40*/  IADD3 R6, P3, R11, R3, RZ ;  /* 0x000000030b067210 */ /* 0x000fe20007f7e0ff */
[----:B------:R1:W-:Y:S01]  /*24f50*/  @P5 STG.E.U8 desc[UR10][R8.64], R13 ;  /* 0x0000000d08005986 */ /* 0x0003e2000c10110a */
[----:B------:R-:W-:Y:S01]  /*24f60*/  ISETP.LT.AND P5, PT, R221, UR8, !P2 ;  /* 0x00000008dd007c0c */ /* 0x000fe2000d7a1270 */
[----:B------:R-:W-:Y:S01]  /*24f70*/  VIADD R10, R220, 0x17 ;  /* 0x00000017dc0a7836 */ /* 0x000fe20000000000 */
[----:B------:R-:W-:Y:S01]  /*24f80*/  SHF.R.S32.HI R26, RZ, 0x1f, R12 ;  /* 0x0000001fff1a7819 */ /* 0x000fe2000001140c */
[----:B------:R-:W-:Y:S01]  /*24f90*/  IMAD.X R7, R24, 0x1, R25, P3 ;  /* 0x0000000118077824 */ /* 0x000fe200018e0619 */
[----:B------:R-:W-:Y:S01]  /*24fa0*/  ULDC UR4, c[0x0][0x228] ;  /* 0x00008a0000047ab9 */ /* 0x000fe20000000800 */
[----:B0-----:R-:W-:Y:S01]  /*24fb0*/  IADD3 R4, P6, R12, R2, RZ ;  /* 0x000000020c047210 */ /* 0x001fe20007fde0ff */
[----:B------:R-:W-:Y:S01]  /*24fc0*/  ULDC UR6, c[0x0][0x22c] ;  /* 0x00008b0000067ab9 */ /* 0x000fe20000000800 */
[C---:B------:R-:W-:Y:S01]  /*24fd0*/  PRMT R11, R14.reuse, 0x7772, RZ ;  /* 0x000077720e0b7816 */ /* 0x040fe200000000ff */
[----:B------:R-:W-:Y:S01]  /*24fe0*/  ULDC UR8, c[0x0][0x228] ;  /* 0x00008a0000087ab9 */ /* 0x000fe20000000800 */
[----:B-1----:R-:W-:Y:S01]  /*24ff0*/  PRMT R13, R14, 0x7771, RZ ;  /* 0x000077710e0d7816 */ /* 0x002fe200000000ff */
[----:B------:R-:W-:Y:S01]  /*25000*/  IMAD.X R5, R26, 0x1, R0, P6 ;  /* 0x000000011a057824 */ /* 0x000fe200030e0600 */
[----:B------:R-:W-:-:S03]  /*25010*/  ISETP.GE.AND P3, PT, R10, UR6, PT ;  /* 0x000000060a007c0c */ /* 0x000fc6000bf66270 */
[----:B------:R0:W-:Y:S01]  /*25020*/  @P4 STG.E.U8 desc[UR10][R6.64], R13 ;  /* 0x0000000d06004986 */ /* 0x0001e2000c10110a */
[----:B------:R-:W-:Y:S01]  /*25030*/  ISETP.LT.AND P4, PT, R222, UR4, !P2 ;  /* 0x00000004de007c0c */ /* 0x000fe2000d781270 */
[----:B------:R-:W-:Y:S01]  /*25040*/  ULDC UR4, c[0x0][0x248] ;  /* 0x0000920000047ab9 */ /* 0x000fe20000000800 */
[----:B------:R-:W-:Y:S01]  /*25050*/  IADD3 R8, P2, R12, R3, RZ ;  /* 0x000000030c087210 */ /* 0x000fe20007f5e0ff */
[----:B------:R-:W-:Y:S01]  /*25060*/  VIADD R10, R220, 0x18 ;  /* 0x00000018dc0a7836 */ /* 0x000fe20000000000 */
[----:B------:R1:W-:Y:S01]  /*25070*/  @P5 STG.E.U8 desc[UR10][R4.64], R11 ;  /* 0x0000000b04005986 */ /* 0x0003e2000c10110a */
[----:B------:R-:W-:Y:S01]  /*25080*/  VIADD R12, R12, UR4 ;  /* 0x000000040c0c7c36 */ /* 0x000fe20008000000 */
[----:B------:R-:W-:Y:S01]  /*25090*/  ULDC UR6, c[0x0][0x22c] ;  /* 0x00008b0000067ab9 */ /* 0x000fe20000000800 */
[----:B------:R-:W-:Y:S01]  /*250a0*/  ISETP.LT.AND P5, PT, R221, UR8, !P1 ;  /* 0x00000008dd007c0c */ /* 0x000fe2000cfa1270 */
[----:B------:R-:W-:Y:S01]  /*250b0*/  IMAD.X R9, R26, 0x1, R25, P2 ;  /* 0x000000011a097824 */ /* 0x000fe200010e0619 */
[----:B------:R-:W-:Y:S01]  /*250c0*/  ISETP.GE.AND P2, PT, R10, UR6, PT ;  /* 0x000000060a007c0c */ /* 0x000fe2000bf46270 */
[----:B------:R-:W-:Y:S01]  /*250d0*/  ULDC UR4, c[0x0][0x22c] ;  /* 0x00008b0000047ab9 */ /* 0x000fe20000000800 */
[----:B0-----:R-:W-:Y:S01]  /*250e0*/  PRMT R7, R14, 0x7773, RZ ;  /* 0x000077730e077816 */ /* 0x001fe200000000ff */
[----:B------:R-:W-:Y:S01]  /*250f0*/  VIADD R6, R220, 0x19 ;  /* 0x00000019dc067836 */ /* 0x000fe20000000000 */
[----:B------:R-:W-:Y:S01]  /*25100*/  SHF.R.S32.HI R10, RZ, 0x1f, R12 ;  /* 0x0000001fff0a7819 */ /* 0x000fe2000001140c */
[----:B------:R-:W-:Y:S01]  /*25110*/  ULDC UR6, c[0x0][0x228] ;  /* 0x00008a0000067ab9 */ /* 0x000fe20000000800 */
[----:B------:R-:W-:-:S02]  /*25120*/  PRMT R69, R15, 0x7771, RZ ;  /* 0x000077710f457816 */ /* 0x000fc400000000ff */
[----:B-1----:R-:W-:Y:S01]  /*25130*/  IADD3 R4, P6, R12, R2, RZ ;  /* 0x000000020c047210 */ /* 0x002fe20007fde0ff */
[----:B------:R0:W-:Y:S01]  /*25140*/  @P4 STG.E.U8 desc[UR10][R8.64], R7 ;  /* 0x0000000708004986 */ /* 0x0001e2000c10110a */
[----:B------:R-:W-:Y:S01]  /*25150*/  PRMT R11, R15, 0x7770, RZ ;  /* 0x000077700f0b7816 */ /* 0x000fe200000000ff */
[----:B------:R-:W-:Y:S01]  /*25160*/  ULDC UR8, c[0x0][0x228] ;  /* 0x00008a0000087ab9 */ /* 0x000fe20000000800 */
[----:B------:R-:W-:Y:S01]  /*25170*/  ISETP.GE.AND P4, PT, R6, UR4, PT ;  /* 0x0000000406007c0c */ /* 0x000fe2000bf86270 */
[----:B------:R-:W-:Y:S01]  /*25180*/  IMAD.X R5, R10, 0x1, R0, P6 ;  /* 0x000000010a057824 */ /* 0x000fe200030e0600 */
[----:B------:R-:W-:Y:S01]  /*25190*/  ISETP.LT.AND P1, PT, R222, UR6, !P1 ;  /* 0x00000006de007c0c */ /* 0x000fe2000cf21270 */
[----:B------:R-:W-:Y:S01]  /*251a0*/  ULDC UR4, c[0x0][0x248] ;  /* 0x0000920000047ab9 */ /* 0x000fe20000000800 */
[C---:B------:R-:W-:Y:S01]  /*251b0*/  IADD3 R6, P6, R12.reuse, R3, RZ ;  /* 0x000000030c067210 */ /* 0x040fe20007fde0ff */
[----:B------:R-:W-:Y:S01]  /*251c0*/  ULDC UR6, c[0x0][0x228] ;  /* 0x00008a0000067ab9 */ /* 0x000fe20000000800 */
[----:B------:R1:W-:Y:S01]  /*251d0*/  @P5 STG.E.U8 desc[UR10][R4.64], R11 ;  /* 0x0000000b04005986 */ /* 0x0003e2000c10110a */
[----:B------:R-:W-:Y:S01]  /*251e0*/  ISETP.LT.AND P5, PT, R221, UR6, !P3 ;  /* 0x00000006dd007c0c */ /* 0x000fe2000dfa1270 */
[----:B------:R-:W-:Y:S01]  /*251f0*/  ULDC UR6, c[0x0][0x228] ;  /* 0x00008a0000067ab9 */ /* 0x000fe20000000800 */
[----:B0-----:R-:W-:Y:S01]  /*25200*/  VIADD R8, R12, UR4 ;  /* 0x000000040c087c36 */ /* 0x001fe20008000000 */
[----:B------:R-:W-:Y:S01]  /*25210*/  ULDC UR4, c[0x0][0x248] ;  /* 0x0000920000047ab9 */ /* 0x000fe20000000800 */
[----:B------:R-:W-:-:S03]  /*25220*/  IMAD.X R7, R10, 0x1, R25, P6 ;  /* 0x000000010a077824 */ /* 0x000fc600030e0619 */
[----:B------:R-:W-:Y:S02]  /*25230*/  SHF.R.S32.HI R9, RZ, 0x1f, R8 ;  /* 0x0000001fff097819 */ /* 0x000fe40000011408 */
[-C--:B-1----:R-:W-:Y:S02]  /*25240*/  IADD3 R4, P6, R8, R2.reuse, RZ ;  /* 0x0000000208047210 */ /* 0x082fe40007fde0ff */
[----:B------:R-:W-:Y:S01]  /*25250*/  ISETP.LT.AND P3, PT, R222, UR6, !P3 ;  /* 0x00000006de007c0c */ /* 0x000fe2000df61270 */
[----:B------:R0:W-:Y:S01]  /*25260*/  @P1 STG.E.U8 desc[UR10][R6.64], R69 ;  /* 0x0000004506001986 */ /* 0x0001e2000c10110a */
[----:B------:R-:W-:Y:S01]  /*25270*/  PRMT R13, R15, 0x7773, RZ ;  /* 0x000077730f0d7816 */ /* 0x000fe200000000ff */
        /* <DEDUP_REMOVED lines=14> */
[----:B----4-:R-:W-:Y:S01]  /*25360*/  PRMT R69, R16, 0x7770, RZ ;  /* 0x0000777010457816 */ /* 0x010fe200000000ff */
        /* <DEDUP_REMOVED lines=74> */
[----:B------:R-:W-:Y:S01]  /*25810*/  VIADD R10, R220, 0x1f ;  /* 0x0000001fdc0a7836 */ /* 0x000fe20000000000 */
        /* <DEDUP_REMOVED lines=18> */
[----:B------:R-:W-:Y:S01]  /*25940*/  ISETP.GE.AND P3, PT, R10, UR6, PT ;  /* 0x000000060a007c0c */ /* 0x000fe2000bf66270 */
[----:B------:R-:W-:Y:S01]  /*25950*/  VIADD R10, R220, 0x20 ;  /* 0x00000020dc0a7836 */ /* 0x000fe20000000000 */
[C---:B------:R-:W-:Y:S01]  /*25960*/  IADD3 R8, P1, R12.reuse, R3, RZ ;  /* 0x000000030c087210 */ /* 0x040fe20007f3e0ff */
[----:B------:R-:W-:Y:S01]  /*25970*/  VIADD R12, R12, UR4 ;  /* 0x000000040c0c7c36 */ /* 0x000fe20008000000 */
[----:B------:R1:W-:Y:S01]  /*25980*/  @P5 STG.E.U8 desc[UR10][R4.64], R11 ;  /* 0x0000000b04005986 */ /* 0x0003e2000c10110a */
[----:B------:R-:W-:Y:S01]  /*25990*/  ULDC UR6, c[0x0][0x22c] ;  /* 0x00008b0000067ab9 */ /* 0x000fe20000000800 */
[----:B------:R-:W-:Y:S01]  /*259a0*/  ISETP.LT.AND P5, PT, R221, UR8, !P2 ;  /* 0x00000008dd007c0c */ /* 0x000fe2000d7a1270 */
[----:B------:R-:W-:Y:S01]  /*259b0*/  IMAD.X R9, R14, 0x1, R25, P1 ;  /* 0x000000010e097824 */ /* 0x000fe200008e0619 */
[----:B------:R-:W-:Y:S01]  /*259c0*/  ISETP.GE.AND P1, PT, R10, UR6, PT ;  /* 0x000000060a007c0c */ /* 0x000fe2000bf26270 */
[----:B0-----:R-:W-:Y:S01]  /*259d0*/  VIADD R6, R220, 0x21 ;  /* 0x00000021dc067836 */ /* 0x001fe20000000000 */
[----:B------:R-:W-:Y:S01]  /*259e0*/  PRMT R7, R18, 0x7773, RZ ;  /* 0x0000777312077816 */ /* 0x000fe200000000ff */
[----:B------:R-:W-:Y:S01]  /*259f0*/  ULDC UR4, c[0x0][0x22c] ;  /* 0x00008b0000047ab9 */ /* 0x000fe20000000800 */
        /* <DEDUP_REMOVED lines=38> */
[----:B------:R-:W-:Y:S01]  /*25c60*/  PRMT R15, R20, 0x7770, RZ ;  /* 0x00007770140f7816 */ /* 0x000fe200000000ff */
        /* <DEDUP_REMOVED lines=11> */
[----:B------:R-:W-:Y:S01]  /*25d20*/  ULDC UR8, c[0x0][0x228] ;  /* 0x00008a0000087ab9 */ /* 0x000fe20000000800 */
[----:B0-----:R-:W-:Y:S01]  /*25d30*/  IADD3 R8, P6, R10, R2, RZ ;  /* 0x000000020a087210 */ /* 0x001fe20007fde0ff */
[----:B------:R-:W-:-:S02]  /*25d40*/  IMAD.X R5, R12, 0x1, R25, P1 ;  /* 0x000000010c057824 */ /* 0x000fc400008e0619 */
[----:B--2---:R-:W-:Y:S01]  /*25d50*/  VIADD R6, R220, 0x23 ;  /* 0x00000023dc067836 */ /* 0x004fe20000000000 */
[----:B------:R-:W-:Y:S01]  /*25d60*/  PRMT R15, R20, 0x7771, RZ ;  /* 0x00007771140f7816 */ /* 0x000fe200000000ff */
[----:B------:R-:W-:Y:S01]  /*25d70*/  IMAD.X R9, R14, 0x1, R0, P6 ;  /* 0x000000010e097824 */ /* 0x000fe200030e0600 */
[----:B------:R-:W-:Y:S02]  /*25d80*/  PRMT R13, R20, 0x7772, RZ ;  /* 0x00007772140d7816 */ /* 0x000fe400000000ff */
[----:B------:R-:W-:Y:S01]  /*25d90*/  ISETP.GE.AND P1, PT, R6, UR4, PT ;  /* 0x0000000406007c0c */ /* 0x000fe2000bf26270 */
[----:B------:R-:W-:Y:S01]  /*25da0*/  ULDC UR4, c[0x0][0x248] ;  /* 0x0000920000047ab9 */ /* 0x000fe20000000800 */
[----:B------:R-:W-:Y:S01]  /*25db0*/  ISETP.LT.AND P4, PT, R222, UR6, !P4 ;  /* 0x00000006de007c0c */ /* 0x000fe2000e781270 */
[----:B------:R0:W-:Y:S01]  /*25dc0*/  @P3 STG.E.U8 desc[UR10][R4.64], R15 ;  /* 0x0000000f04003986 */ /* 0x0001e2000c10110a */
[C---:B------:R-:W-:Y:S01]  /*25dd0*/  VIADD R11, R10.reuse, UR4 ;  /* 0x000000040a0b7c36 */ /* 0x040fe20008000000 */
[----:B------:R-:W-:Y:S01]  /*25de0*/  IADD3 R6, P3, R10, R3, RZ ;  /* 0x000000030a067210 */ /* 0x000fe20007f7e0ff */
        /* <DEDUP_REMOVED lines=1250> */
[----:B------:R-:W-:Y:S01]  /*2ac10*/  PRMT R13, R55, 0x7773, RZ ;  /* 0x00007773370d7816 */ /* 0x000fe200000000ff */
[----:B------:R-:W-:Y:S01]  /*2ac20*/  IMAD.X R7, R10, 0x1, R25, P6 ;  /* 0x000000010a077824 */ /* 0x000fe200030e0619 */
[----:B------:R-:W-:-:S02]  /*2ac30*/  ULDC UR4, c[0x0][0x248] ;  /* 0x0000920000047ab9 */ /* 0x000fc40000000800 */
[----:B------:R-:W-:Y:S02]  /*2ac40*/  SHF.R.S32.HI R9, RZ, 0x1f, R8 ;  /* 0x0000001fff097819 */ /* 0x000fe40000011408 */
[-C--:B-1----:R-:W-:Y:S02]  /*2ac50*/  IADD3 R4, P6, R8, R2.reuse, RZ ;  /* 0x0000000208047210 */ /* 0x082fe40007fde0ff */
[----:B------:R-:W-:Y:S01]  /*2ac60*/  ISETP.LT.AND P3, PT, R222, UR6, !P3 ;  /* 0x00000006de007c0c */ /* 0x000fe2000df61270 */
[----:B------:R0:W-:Y:S01]  /*2ac70*/  @P1 STG.E.U8 desc[UR10][R6.64], R15 ;  /* 0x0000000f06001986 */ /* 0x0001e2000c10110a */
[----:B------:R-:W-:Y:S01]  /*2ac80*/  PRMT R55, R55, 0x7772, RZ ;  /* 0x0000777237377816 */ /* 0x000fe200000000ff */
[--C-:B------:R-:W-:Y:S02]  /*2ac90*/  IMAD.X R5, R9, 0x1, R0.reuse, P6 ;  /* 0x0000000109057824 */ /* 0x100fe400030e0600 */
        /* <DEDUP_REMOVED lines=16> */
[----:B------:R-:W-:Y:S01]  /*2ada0*/  VIADD R10, R11, UR4 ;  /* 0x000000040b0a7c36 */ /* 0x000fe20008000000 */
[----:B------:R-:W-:Y:S01]  /*2adb0*/  ISETP.LT.AND P3, PT, R222, UR6, !P2 ;  /* 0x00000006de007c0c */ /* 0x000fe2000d761270 */
[----:B------:R2:W-:Y:S01]  /*2adc0*/  @P6 STG.E.U8 desc[UR10][R6.64], R15 ;  /* 0x0000000f06006986 */ /* 0x0005e2000c10110a */
[----:B------:R-:W-:Y:S01]  /*2add0*/  ISETP.LT.AND P5, PT, R221, UR8, !P4 ;  /* 0x00000008dd007c0c */ /* 0x000fe2000e7a1270 */
[----:B------:R-:W-:Y:S01]  /*2ade0*/  ULDC UR4, c[0x0][0x22c] ;  /* 0x00008b0000047ab9 */ /* 0x000fe20000000800 */
[----:B-1----:R-:W-:Y:S01]  /*2adf0*/  IADD3 R4, P2, R11, R3, RZ ;  /* 0x000000030b047210 */ /* 0x002fe20007f5e0ff */
[----:B------:R-:W-:Y:S01]  /*2ae00*/  ULDC UR6, c[0x0][0x228] ;  /* 0x00008a0000067ab9 */ /* 0x000fe20000000800 */
[----:B------:R-:W-:Y:S01]  /*2ae10*/  SHF.R.S32.HI R14, RZ, 0x1f, R10 ;  /* 0x0000001fff0e7819 */ /* 0x000fe2000001140a */
        /* <DEDUP_REMOVED lines=9> */
[----:B------:R0:W-:Y:S01]  /*2aeb0*/  @P3 STG.E.U8 desc[UR10][R4.64], R15 ;  /* 0x0000000f04003986 */ /* 0x0001e2000c10110a */
[----:B------:R-:W-:Y:S01]  /*2aec0*/  VIADD R11, R10, UR4 ;  /* 0x000000040a0b7c36 */ /* 0x000fe20008000000 */
[----:B------:R-:W-:Y:S01]  /*2aed0*/  ISETP.LT.AND P4, PT, R222, UR6, !P4 ;  /* 0x00000006de007c0c */ /* 0x000fe2000e781270 */
[----:B------:R-:W-:Y:S01]  /*2aee0*/  ULDC UR4, c[0x0][0x22c] ;  /* 0x00008b0000047ab9 */ /* 0x000fe20000000800 */
[----:B------:R1:W-:Y:S01]  /*2aef0*/  @P5 STG.E.U8 desc[UR10][R8.64], R13 ;  /* 0x0000000d08005986 */ /* 0x0003e2000c10110a */
[----:B------:R-:W-:Y:S01]  /*2af00*/  ISETP.LT.AND P5, PT, R221, UR8, !P1 ;  /* 0x00000008dd007c0c */ /* 0x000fe2000cfa1270 */
[----:B------:R-:W-:Y:S01]  /*2af10*/  ULDC UR6, c[0x0][0x228] ;  /* 0x00008a0000067ab9 */ /* 0x000fe20000000800 */
[----:B------:R-:W-:Y:S01]  /*2af20*/  IADD3 R6, P3, R10, R3, RZ ;  /* 0x000000030a067210 */ /* 0x000fe20007f7e0ff */
[----:B------:R-:W-:Y:S01]  /*2af30*/  ULDC UR8, c[0x0][0x228] ;  /* 0x00008a0000087ab9 */ /* 0x000fe20000000800 */
[----:B------:R-:W-:-:S02]  /*2af40*/  SHF.R.S32.HI R12, RZ, 0x1f, R11 ;  /* 0x0000001fff0c7819 */ /* 0x000fc4000001140b */
[----:B0-----:R-:W-:Y:S01]  /*2af50*/  IADD3 R4, P6, R11, R2, RZ ;  /* 0x000000020b047210 */ /* 0x001fe20007fde0ff */
[----:B------:R-:W-:Y:S02]  /*2af60*/  IMAD.X R7, R14, 0x1, R25, P3 ;  /* 0x000000010e077824 */ /* 0x000fe400018e0619 */
[----:B-1----:R-:W-:Y:S01]  /*2af70*/  VIADD R8, R220, 0x6c ;  /* 0x0000006cdc087836 */ /* 0x002fe20000000000 */
        /* <DEDUP_REMOVED lines=18> */
[C---:B------:R-:W-:Y:S01]  /*2b0a0*/  PRMT R15, R61.reuse, 0x7771, RZ ;  /* 0x000077713d0f7816 */ /* 0x040fe200000000ff */
        /* <DEDUP_REMOVED lines=33> */
[----:B-1----:R-:W-:Y:S01]  /*2b2c0*/  VIADD R8, R220, 0x6f ;  /* 0x0000006fdc087836 */ /* 0x002fe20000000000 */
[----:B------:R-:W-:Y:S01]  /*2b2d0*/  PRMT R15, R62, 0x7771, RZ ;  /* 0x000077713e0f7816 */ /* 0x000fe200000000ff */
[----:B------:R-:W-:Y:S01]  /*2b2e0*/  IMAD.X R7, R12, 0x1, R25, P4 ;  /* 0x000000010c077824 */ /* 0x000fe200020e0619 */
[----:B------:R-:W-:Y:S01]  /*2b2f0*/  PRMT R13, R62, 0x7772, RZ ;  /* 0x000077723e0d7816 */ /* 0x000fe200000000ff */
[----:B------:R-:W-:Y:S01]  /*2b300*/  IMAD.X R5, R14, 0x1, R0, P6 ;  /* 0x000000010e057824 */ /* 0x000fe200030e0600 */
[----:B------:R-:W-:Y:S01]  /*2b310*/  ISETP.GE.AND P4, PT, R8, UR4, PT ;  /* 0x0000000408007c0c */ /* 0x000fe2000bf86270 */
[----:B------:R-:W-:Y:S01]  /*2b320*/  ULDC UR4, c[0x0][0x248] ;  /* 0x0000920000047ab9 */ /* 0x000fe20000000800 */
[----:B------:R-:W-:Y:S01]  /*2b330*/  ISETP.LT.AND P1, PT, R222, UR6, !P1 ;  /* 0x00000006de007c0c */ /* 0x000fe2000cf21270 */
[C---:B------:R-:W-:Y:S01]  /*2b340*/  VIADD R11, R10.reuse, UR4 ;  /* 0x000000040a0b7c36 */ /* 0x040fe20008000000 */
[----:B------:R0:W-:Y:S01]  /*2b350*/  @P3 STG.E.U8 desc[UR10][R6.64], R15 ;  /* 0x0000000f06003986 */ /* 0x0001e2000c10110a */
[----:B------:R-:W-:Y:S01]  /*2b360*/  ISETP.LT.AND P3, PT, R221, UR8, !P2 ;  /* 0x00000008dd007c0c */ /* 0x000fe2000d761270 */
[----:B------:R-:W-:Y:S01]  /*2b370*/  ULDC UR4, c[0x0][0x22c] ;  /* 0x00008b0000047ab9 */ /* 0x000fe20000000800 */
[----:B------:R-:W-:Y:S01]  /*2b380*/  ULDC UR6, c[0x0][0x228] ;  /* 0x00008a0000067ab9 */ /* 0x000fe20000000800 */
[----:B------:R1:W-:Y:S01]  /*2b390*/  @P5 STG.E.U8 desc[UR10][R4.64], R13 ;  /* 0x0000000d04005986 */ /* 0x0003e2000c10110a */
[----:B------:R-:W-:Y:S01]  /*2b3a0*/  IADD3 R8, P5, R10, R3, RZ ;  /* 0x000000030a087210 */ /* 0x000fe20007fbe0ff */
[----:B------:R-:W-:Y:S01]  /*2b3b0*/  ULDC UR8, c[0x0][0x228] ;  /* 0x00008a0000087ab9 */ /* 0x000fe20000000800 */
[----:B------:R-:W-:-:S02]  /*2b3c0*/  SHF.R.S32.HI R12, RZ, 0x1f, R11 ;  /* 0x0000001fff0c7819 */ /* 0x000fc4000001140b */
[-C--:B0-----:R-:W-:Y:S01]  /*2b3d0*/  IADD3 R6, P6, R11, R2.reuse, RZ ;  /* 0x000000020b067210 */ /* 0x081fe20007fde0ff */
[----:B-1----:R-:W-:Y:S01]  /*2b3e0*/  VIADD R4, R220, 0x70 ;  /* 0x00000070dc047836 */ /* 0x002fe20000000000 */
[----:B------:R-:W-:Y:S01]  /*2b3f0*/  PRMT R15, R62, 0x7773, RZ ;  /* 0x000077733e0f7816 */ /* 0x000fe200000000ff */
[--C-:B------:R-:W-:Y:S01]  /*2b400*/  IMAD.X R9, R14, 0x1, R25.reuse, P5 ;  /* 0x000000010e097824 */ /* 0x100fe200028e0619 */
[----:B------:R-:W-:Y:S01]  /*2b410*/  PRMT R13, R63, 0x7770, RZ ;  /* 0x000077703f0d7816 */ /* 0x000fe200000000ff */
[----:B------:R-:W-:Y:S01]  /*2b420*/  IMAD.X R7, R12, 0x1, R0, P6 ;  /* 0x000000010c077824 */ /* 0x000fe200030e0600 */
[----:B------:R-:W-:Y:S01]  /*2b430*/  ISETP.GE.AND P5, PT, R4, UR4, PT ;  /* 0x0000000404007c0c */ /* 0x000fe2000bfa6270 */
[----:B------:R-:W-:Y:S01]  /*2b440*/  ULDC UR4, c[0x0][0x248] ;  /* 0x0000920000047ab9 */ /* 0x000fe20000000800 */
[----:B------:R0:W-:Y:S01]  /*2b450*/  @P1 STG.E.U8 desc[UR10][R8.64], R15 ;  /* 0x0000000f08001986 */ /* 0x0001e2000c10110a */
[----:B------:R-:W-:Y:S01]  /*2b460*/  VIADD R10, R11, UR4 ;  /* 0x000000040b0a7c36 */ /* 0x000fe20008000000 */
[----:B------:R-:W-:Y:S01]  /*2b470*/  ISETP.LT.AND P2, PT, R222, UR6, !P2 ;  /* 0x00000006de007c0c */ /* 0x000fe2000d741270 */
[----:B------:R-:W-:Y:S01]  /*2b480*/  ULDC UR4, c[0x0][0x22c] ;  /* 0x00008b0000047ab9 */ /* 0x000fe20000000800 */
[----:B------:R-:W-:Y:S01]  /*2b490*/  ISETP.LT.AND P1, PT, R221, UR8, !P4 ;  /* 0x00000008dd007c0c */ /* 0x000fe2000e721270 */
[----:B------:R1:W-:Y:S01]  /*2b4a0*/  @P3 STG.E.U8 desc[UR10][R6.64], R13 ;  /* 0x0000000d06003986 */ /* 0x0003e2000c10110a */
[----:B------:R-:W-:Y:S01]  /*2b4b0*/  IADD3 R4, P3, R11, R3, RZ ;  /* 0x000000030b047210 */ /* 0x000fe20007f7e0ff */
[----:B------:R-:W-:Y:S01]  /*2b4c0*/  ULDC UR8, c[0x0][0x228] ;  /* 0x00008a0000087ab9 */ /* 0x000fe20000000800 */
[----:B------:R-:W-:Y:S01]  /*2b4d0*/  SHF.R.S32.HI R14, RZ, 0x1f, R10 ;  /* 0x0000001fff0e7819 */ /* 0x000fe2000001140a */
[----:B------:R-:W-:Y:S01]  /*2b4e0*/  ULDC UR6, c[0x0][0x22c] ;  /* 0x00008b0000067ab9 */ /* 0x000fe20000000800 */
[----:B0-----:R-:W-:Y:S01]  /*2b4f0*/  IADD3 R8, P6, R10, R2, RZ ;  /* 0x000000020a087210 */ /* 0x001fe20007fde0ff */
[----:B------:R-:W-:Y:S01]  /*2b500*/  IMAD.X R5, R12, 0x1, R25, P3 ;  /* 0x000000010c057824 */ /* 0x000fe200018e0619 */
[C---:B------:R-:W-:Y:S01]  /*2b510*/  PRMT R15, R63.reuse, 0x7771, RZ ;  /* 0x000077713f0f7816 */ /* 0x040fe200000000ff */
[----:B-1----:R-:W-:Y:S01]  /*2b520*/  VIADD R6, R220, 0x71 ;  /* 0x00000071dc067836 */ /* 0x002fe20000000000 */
[----:B------:R-:W-:Y:S01]  /*2b530*/  PRMT R13, R63, 0x7772, RZ ;  /* 0x000077723f0d7816 */ /* 0x000fe200000000ff */
[----:B------:R-:W-:-:S02]  /*2b540*/  IMAD.X R9, R14, 0x1, R0, P6 ;  /* 0x000000010e097824 */ /* 0x000fc400030e0600 */
[----:B------:R0:W-:Y:S01]  /*2b550*/  @P2 STG.E.U8 desc[UR10][R4.64], R15 ;  /* 0x0000000f04002986 */ /* 0x0001e2000c10110a */
[----:B------:R-:W-:Y:S01]  /*2b560*/  VIADD R7, R220, 0x72 ;  /* 0x00000072dc077836 */ /* 0x000fe20000000000 */
[----:B------:R-:W-:Y:S01]  /*2b570*/  ISETP.GE.AND P3, PT, R6, UR4, PT ;  /* 0x0000000406007c0c */ /* 0x000fe2000bf66270 */
[----:B------:R-:W-:Y:S01]  /*2b580*/  ULDC UR4, c[0x0][0x248] ;  /* 0x0000920000047ab9 */ /* 0x000fe20000000800 */
[----:B------:R1:W-:Y:S01]  /*2b590*/  @P1 STG.E.U8 desc[UR10][R8.64], R13 ;  /* 0x0000000d08001986 */ /* 0x0003e2000c10110a */
[----:B------:R-:W-:Y:S01]  /*2b5a0*/  ISETP.LT.AND P4, PT, R222, UR8, !P4 ;  /* 0x00000008de007c0c */ /* 0x000fe2000e781270 */
[C---:B------:R-:W-:Y:S01]  /*2b5b0*/  VIADD R11, R10.reuse, UR4 ;  /* 0x000000040a0b7c36 */ /* 0x040fe20008000000 */
[-C--:B------:R-:W-:Y:S01]  /*2b5c0*/  IADD3 R6, P1, R10, R3.reuse, RZ ;  /* 0x000000030a067210 */ /* 0x080fe20007f3e0ff */
[----:B------:R-:W-:Y:S01]  /*2b5d0*/  ULDC UR4, c[0x0][0x22c] ;  /* 0x00008b0000047ab9 */ /* 0x000fe20000000800 */
[----:B------:R-:W-:Y:S01]  /*2b5e0*/  ISETP.LT.AND P6, PT, R221, UR12, !P5 ;  /* 0x0000000cdd007c0c */ /* 0x000fe2000efc1270 */
[----:B------:R-:W-:Y:S01]  /*2b5f0*/  ULDC UR8, c[0x0][0x228] ;  /* 0x00008a0000087ab9 */ /* 0x000fe20000000800 */
[----:B------:R-:W-:Y:S01]  /*2b600*/  ISETP.GE.AND P2, PT, R7, UR6, PT ;  /* 0x0000000607007c0c */ /* 0x000fe2000bf46270 */
[----:B------:R-:W-:Y:S01]  /*2b610*/  IMAD.X R7, R14, 0x1, R25, P1 ;  /* 0x000000010e077824 */ /* 0x000fe200008e0619 */
[----:B0-----:R-:W-:Y:S01]  /*2b620*/  IADD3 R4, P1, R11, R2, RZ ;  /* 0x000000020b047210 */ /* 0x001fe20007f3e0ff */
[----:B------:R-:W-:Y:S01]  /*2b630*/  ULDC UR6, c[0x0][0x228] ;  /* 0x00008a0000067ab9 */ /* 0x000fe20000000800 */
[----:B------:R-:W-:Y:S01]  /*2b640*/  PRMT R63, R63, 0x7773, RZ ;  /* 0x000077733f3f7816 */ /* 0x000fe200000000ff */
[----:B-1----:R-:W-:Y:S01]  /*2b650*/  VIADD R8, R220, 0x73 ;  /* 0x00000073dc087836 */ /* 0x002fe20000000000 */
[----:B------:R-:W-:Y:S01]  /*2b660*/  SHF.R.S32.HI R9, RZ, 0x1f, R11 ;  /* 0x0000001fff097819 */ /* 0x000fe2000001140b */
[----:B------:R-:W-:Y:S01]  /*2b670*/  ULDC UR12, c[0x0][0x228] ;  /* 0x00008a00000c7ab9 */ /* 0x000fe20000000800 */
[----:B------:R-:W-:Y:S01]  /*2b680*/  PRMT R13, R64, 0x7770, RZ ;  /* 0x00007770400d7816 */ /* 0x000fe200000000ff */
[----:B------:R0:W-:Y:S02]  /*2b690*/  @P4 STG.E.U8 desc[UR10][R6.64], R63 ;  /* 0x0000003f06004986 */ /* 0x0001e4000c10110a */
[----:B------:R-:W-:Y:S01]  /*2b6a0*/  IMAD.X R5, R9, 0x1, R0, P1 ;  /* 0x0000000109057824 */ /* 0x000fe200008e0600 */
[----:B------:R-:W-:Y:S01]  /*2b6b0*/  ISETP.LT.AND P4, PT, R222, UR6, !P5 ;  /* 0x00000006de007c0c */ /* 0x000fe2000ef81270 */
[----:B------:R-:W-:Y:S01]  /*2b6c0*/  ULDC UR6, c[0x0][0x22c] ;  /* 0x00008b0000067ab9 */ /* 0x000fe20000000800 */
[----:B------:R-:W-:Y:S01]  /*2b6d0*/  ISETP.GE.AND P1, PT, R8, UR4, PT ;  /* 0x0000000408007c0c */ /* 0x000fe2000bf26270 */
[----:B------:R-:W-:Y:S01]  /*2b6e0*/  ULDC UR4, c[0x0][0x248] ;  /* 0x0000920000047ab9 */ /* 0x000fe20000000800 */
[----:B------:R1:W-:Y:S01]  /*2b6f0*/  @P6 STG.E.U8 desc[UR10][R4.64], R13 ;  /* 0x0000000d04006986 */ /* 0x0003e2000c10110a */
[C---:B------:R-:W-:Y:S01]  /*2b700*/  IADD3 R8, P6, R11.reuse, R3, RZ ;  /* 0x000000030b087210 */ /* 0x040fe20007fde0ff */
[----:B------:R-:W-:Y:S01]  /*2b710*/  VIADD R10, R11, UR4 ;  /* 0x000000040b0a7c36 */ /* 0x000fe20008000000 */
[----:B------:R-:W-:Y:S01]  /*2b720*/  PRMT R15, R64, 0x7771, RZ ;  /* 0x00007771400f7816 */ /* 0x000fe200000000ff */
[----:B------:R-:W-:Y:S01]  /*2b730*/  ULDC UR4, c[0x0][0x248] ;  /* 0x0000920000047ab9 */ /* 0x000fe20000000800 */
[----:B0-----:R-:W-:-:S02]  /*2b740*/  VIADD R6, R220, 0x74 ;  /* 0x00000074dc067836 */ /* 0x001fc40000000000 */
[----:B------:R-:W-:Y:S01]  /*2b750*/  IMAD.X R9, R9, 0x1, R25, P6 ;  /* 0x0000000109097824 */ /* 0x000fe200030e0619 */
[----:B------:R-:W-:Y:S02]  /*2b760*/  SHF.R.S32.HI R7, RZ, 0x1f, R10 ;  /* 0x0000001fff077819 */ /* 0x000fe4000001140a */
[----:B------:R-:W-:Y:S01]  /*2b770*/  ISETP.LT.AND P5, PT, R221, UR8, !P3 ;  /* 0x00000008dd007c0c */ /* 0x000fe2000dfa1270 */
[----:B------:R-:W-:Y:S01]  /*2b780*/  ULDC UR8, c[0x0][0x228] ;  /* 0x00008a0000087ab9 */ /* 0x000fe20000000800 */
[----:B-1----:R-:W-:Y:S01]  /*2b790*/  IADD3 R4, P6, R10, R2, RZ ;  /* 0x000000020a047210 */ /* 0x002fe20007fde0ff */
[----:B------:R0:W-:Y:S01]  /*2b7a0*/  @P4 STG.E.U8 desc[UR10][R8.64], R15 ;  /* 0x0000000f08004986 */ /* 0x0001e2000c10110a */
[----:B------:R-:W-:Y:S02]  /*2b7b0*/  ISETP.LT.AND P3, PT, R222, UR12, !P3 ;  /* 0x0000000cde007c0c */ /* 0x000fe4000df61270 */
[----:B------:R-:W-:Y:S01]  /*2b7c0*/  ISETP.GE.AND P4, PT, R6, UR6, PT ;  /* 0x0000000606007c0c */ /* 0x000fe2000bf86270 */
[----:B------:R-:W-:Y:S01]  /*2b7d0*/  IMAD.X R5, R7, 0x1, R0, P6 ;  /* 0x0000000107057824 */ /* 0x000fe200030e0600 */
[----:B------:R-:W-:-:S02]  /*2b7e0*/  IADD3 R6, P6, R10, R3, RZ ;  /* 0x000000030a067210 */ /* 0x000fc40007fde0ff */
[----:B------:R-:W-:Y:S01]  /*2b7f0*/  PRMT R11, R64, 0x7772, RZ ;  /* 0x00007772400b7816 */ /* 0x000fe200000000ff */
[----:B------:R-:W-:Y:S01]  /*2b800*/  VIADD R10, R10, UR4 ;  /* 0x000000040a0a7c36 */ /* 0x000fe20008000000 */
[----:B------:R-:W-:Y:S01]  /*2b810*/  PRMT R13, R64, 0x7773, RZ ;  /* 0x00007773400d7816 */ /* 0x000fe200000000ff */
[----:B------:R-:W-:Y:S01]  /*2b820*/  IMAD.X R7, R7, 0x1, R25, P6 ;  /* 0x0000000107077824 */ /* 0x000fe200030e0619 */
[----:B------:R-:W-:Y:S01]  /*2b830*/  ULDC UR6, c[0x0][0x228] ;  /* 0x00008a0000067ab9 */ /* 0x000fe20000000800 */
[----:B------:R1:W-:Y:S01]  /*2b840*/  @P5 STG.E.U8 desc[UR10][R4.64], R11 ;  /* 0x0000000b04005986 */ /* 0x0003e2000c10110a */
[----:B------:R-:W-:Y:S01]  /*2b850*/  ISETP.LT.AND P5, PT, R221, UR6, !P2 ;  /* 0x00000006dd007c0c */ /* 0x000fe2000d7a1270 */
[----:B------:R-:W-:Y:S01]  /*2b860*/  ULDC UR6, c[0x0][0x228] ;  /* 0x00008a0000067ab9 */ /* 0x000fe20000000800 */
[----:B------:R-:W-:Y:S01]  /*2b870*/  SHF.R.S32.HI R12, RZ, 0x1f, R10 ;  /* 0x0000001fff0c7819 */ /* 0x000fe2000001140a */
[----:B------:R2:W-:Y:S01]  /*2b880*/  @P3 STG.E.U8 desc[UR10][R6.64], R13 ;  /* 0x0000000d06003986 */ /* 0x0005e2000c10110a */
[----:B0-----:R-:W-:Y:S01]  /*2b890*/  IADD3 R8, P3, R10, R2, RZ ;  /* 0x000000020a087210 */ /* 0x001fe20007f7e0ff */
[----:B------:R-:W-:Y:S01]  /*2b8a0*/  ULDC UR4, c[0x0][0x248] ;  /* 0x0000920000047ab9 */ /* 0x000fe20000000800 */
[----:B------:R-:W-:Y:S01]  /*2b8b0*/  ISETP.LT.AND P2, PT, R222, UR6, !P2 ;  /* 0x00000006de007c0c */ /* 0x000fe2000d741270 */
[----:B------:R-:W-:Y:S01]  /*2b8c0*/  ULDC UR6, c[0x0][0x228] ;  /* 0x00008a0000067ab9 */ /* 0x000fe20000000800 */
[----:B------:R-:W-:Y:S01]  /*2b8d0*/  PRMT R17, R65, 0x7770, RZ ;  /* 0x0000777041117816 */ /* 0x000fe200000000ff */
[----:B------:R-:W-:Y:S01]  /*2b8e0*/  IMAD.X R9, R12, 0x1, R0, P3 ;  /* 0x000000010c097824 */ /* 0x000fe200018e0600 */
[C---:B-1----:R-:W-:Y:S01]  /*2b8f0*/  IADD3 R4, P3, R10.reuse, R3, RZ ;  /* 0x000000030a047210 */ /* 0x042fe20007f7e0ff */
[----:B------:R-:W-:Y:S01]  /*2b900*/  VIADD R11, R10, UR4 ;  /* 0x000000040a0b7c36 */ /* 0x000fe20008000000 */
[----:B------:R-:W-:-:S02]  /*2b910*/  ISETP.LT.AND P6, PT, R221, UR8, !P1 ;  /* 0x00000008dd007c0c */ /* 0x000fc4000cfc1270 */
[----:B------:R0:W-:Y:S01]  /*2b920*/  @P5 STG.E.U8 desc[UR10][R8.64], R17 ;  /* 0x0000001108005986 */ /* 0x0001e2000c10110a */
[----:B------:R-:W-:Y:S01]  /*2b930*/  PRMT R15, R65, 0x7771, RZ ;  /* 0x00007771410f7816 */ /* 0x000fe200000000ff */
[----:B------:R-:W-:Y:S01]  /*2b940*/  IMAD.X R5, R12, 0x1, R25, P3 ;  /* 0x000000010c057824 */ /* 0x000fe200018e0619 */
[----:B------:R-:W-:Y:S01]  /*2b950*/  SHF.R.S32.HI R14, RZ, 0x1f, R11 ;  /* 0x0000001fff0e7819 */ /* 0x000fe2000001140b */
[----:B------:R-:W-:Y:S01]  /*2b960*/  VIADD R10, R220, 0x75 ;  /* 0x00000075dc0a7836 */ /* 0x000fe20000000000 */
[-C--:B--2---:R-:W-:Y:S01]  /*2b970*/  IADD3 R6, P5, R11, R2.reuse, RZ ;  /* 0x000000020b067210 */ /* 0x084fe20007fbe0ff */
[----:B------:R-:W-:Y:S01]  /*2b980*/  ULDC UR4, c[0x0][0x248] ;  /* 0x0000920000047ab9 */ /* 0x000fe20000000800 */
[----:B------:R-:W-:Y:S01]  /*2b990*/  ISETP.LT.AND P1, PT, R222, UR6, !P1 ;  /* 0x00000006de007c0c */ /* 0x000fe2000cf21270 */
[----:B------:R1:W-:Y:S01]  /*2b9a0*/  @P2 STG.E.U8 desc[UR10][R4.64], R15 ;  /* 0x0000000f04002986 */ /* 0x0003e2000c10110a */
[----:B------:R-:W-:Y:S01]  /*2b9b0*/  PRMT R13, R65, 0x7772, RZ ;  /* 0x00007772410d7816 */ /* 0x000fe200000000ff */
[----:B------:R-:W-:Y:S01]  /*2b9c0*/  IMAD.X R7, R14, 0x1, R0, P5 ;  /* 0x000000010e077824 */ /* 0x000fe200028e0600 */
[----:B------:R-:W-:Y:S01]  /*2b9d0*/  ISETP.GE.AND P3, PT, R10, UR7, PT ;  /* 0x000000070a007c0c */ /* 0x000fe2000bf66270 */
[----:B------:R-:W-:Y:S01]  /*2b9e0*/  ULDC UR7, c[0x0][0x228] ;  /* 0x00008a0000077ab9 */ /* 0x000fe20000000800 */
[CC--:B0-----:R-:W-:Y:S01]  /*2b9f0*/  IADD3 R8, P2, R11.reuse, R3.reuse, RZ ;  /* 0x000000030b087210 */ /* 0x0c1fe20007f5e0ff */
[----:B------:R-:W-:Y:S01]  /*2ba00*/  VIADD R12, R11, UR4 ;  /* 0x000000040b0c7c36 */ /* 0x000fe20008000000 */
[----:B------:R-:W-:Y:S01]  /*2ba10*/  ULDC UR6, c[0x0][0x228] ;  /* 0x00008a0000067ab9 */ /* 0x000fe20000000800 */
[----:B------:R-:W-:Y:S01]  /*2ba20*/  VIADD R10, R220, 0x76 ;  /* 0x00000076dc0a7836 */ /* 0x000fe20000000000 */
[----:B------:R-:W-:Y:S01]  /*2ba30*/  ISETP.LT.AND P5, PT, R221, UR7, !P4 ;  /* 0x00000007dd007c0c */ /* 0x000fe2000e7a1270 */
[----:B------:R0:W-:Y:S01]  /*2ba40*/  @P6 STG.E.U8 desc[UR10][R6.64], R13 ;  /* 0x0000000d06006986 */ /* 0x0001e2000c10110a */
[----:B------:R-:W-:Y:S01]  /*2ba50*/  IMAD.X R9, R14, 0x1, R25, P2 ;  /* 0x000000010e097824 */ /* 0x000fe200010e0619 */
[----:B------:R-:W-:Y:S01]  /*2ba60*/  PRMT R65, R65, 0x7773, RZ ;  /* 0x0000777341417816 */ /* 0x000fe200000000ff */
[----:B------:R-:W-:Y:S01]  /*2ba70*/  ULDC UR4, c[0x0][0x248] ;  /* 0x0000920000047ab9 */ /* 0x000fe20000000800 */
[----:B------:R-:W-:Y:S01]  /*2ba80*/  SHF.R.S32.HI R16, RZ, 0x1f, R12 ;  /* 0x0000001fff107819 */ /* 0x000fe2000001140c */
[----:B------:R-:W-:Y:S01]  /*2ba90*/  ULDC UR7, c[0x0][0x228] ;  /* 0x00008a0000077ab9 */ /* 0x000fe20000000800 */
[-C--:B-1----:R-:W-:Y:S01]  /*2baa0*/  IADD3 R4, P6, R12, R2.reuse, RZ ;  /* 0x000000020c047210 */ /* 0x082fe20007fde0ff */
[----:B------:R-:W-:Y:S01]  /*2bab0*/  ULDC UR8, c[0x0][0x228] ;  /* 0x00008a0000087ab9 */ /* 0x000fe20000000800 */
[----:B------:R-:W-:Y:S01]  /*2bac0*/  ISETP.GE.AND P2, PT, R10, UR5, PT ;  /* 0x000000050a007c0c */ /* 0x000fe2000bf46270 */
[----:B------:R-:W-:Y:S01]  /*2bad0*/  ULDC UR5, c[0x0][0x228] ;  /* 0x00008a0000057ab9 */ /* 0x000fe20000000800 */
[----:B0-----:R-:W-:Y:S01]  /*2bae0*/  VIADD R6, R220, 0x77 ;  /* 0x00000077dc067836 */ /* 0x001fe20000000000 */
[----:B------:R-:W-:Y:S01]  /*2baf0*/  ISETP.LT.AND P4, PT, R222, UR5, !P4 ;  /* 0x00000005de007c0c */ /* 0x000fe2000e781270 */
[----:B------:R0:W-:Y:S01]  /*2bb00*/  @P1 STG.E.U8 desc[UR10][R8.64], R65 ;  /* 0x0000004108001986 */ /* 0x0001e2000c10110a */
[----:B------:R-:W-:Y:S01]  /*2bb10*/  IMAD.X R5, R16, 0x1, R0, P6 ;  /* 0x0000000110057824 */ /* 0x000fe200030e0600 */
[----:B------:R-:W-:Y:S01]  /*2bb20*/  PRMT R11, R66, 0x7770, RZ ;  /* 0x00007770420b7816 */ /* 0x000fe200000000ff */
[----:B------:R-:W-:Y:S01]  /*2bb30*/  VIADD R13, R12, UR4 ;  /* 0x000000040c0d7c36 */ /* 0x000fe20008000000 */
[----:B------:R-:W-:Y:S01]  /*2bb40*/  ISETP.GE.AND P1, PT, R6, UR13, PT ;  /* 0x0000000d06007c0c */ /* 0x000fe2000bf26270 */
[----:B------:R-:W-:Y:S01]  /*2bb50*/  VIADD R10, R220, 0x78 ;  /* 0x00000078dc0a7836 */ /* 0x000fe20000000000 */
[----:B------:R-:W-:Y:S01]  /*2bb60*/  IADD3 R6, P6, R12, R3, RZ ;  /* 0x000000030c067210 */ /* 0x000fe20007fde0ff */
[----:B------:R1:W-:Y:S01]  /*2bb70*/  @P5 STG.E.U8 desc[UR10][R4.64], R11 ;  /* 0x0000000b04005986 */ /* 0x0003e2000c10110a */
[----:B------:R-:W-:Y:S01]  /*2bb80*/  SHF.R.S32.HI R12, RZ, 0x1f, R13 ;  /* 0x0000001fff0c7819 */ /* 0x000fe2000001140d */
[----:B------:R-:W-:Y:S01]  /*2bb90*/  ULDC UR5, c[0x0][0x228] ;  /* 0x00008a0000057ab9 */ /* 0x000fe20000000800 */
[----:B------:R-:W-:Y:S01]  /*2bba0*/  PRMT R17, R66, 0x7772, RZ ;  /* 0x0000777242117816 */ /* 0x000fe200000000ff */
[----:B------:R-:W-:Y:S01]  /*2bbb0*/  IMAD.X R7, R16, 0x1, R25, P6 ;  /* 0x0000000110077824 */ /* 0x000fe200030e0619 */
[----:B0-----:R-:W-:Y:S01]  /*2bbc0*/  IADD3 R8, P6, R13, R2, RZ ;  /* 0x000000020d087210 */ /* 0x001fe20007fde0ff */
[----:B------:R-:W-:Y:S01]  /*2bbd0*/  ULDC UR4, c[0x0][0x248] ;  /* 0x0000920000047ab9 */ /* 0x000fe20000000800 */
[----:B------:R-:W-:-:S02]  /*2bbe0*/  ISETP.LT.AND P5, PT, R221, UR6, !P3 ;  /* 0x00000006dd007c0c */ /* 0x000fc4000dfa1270 */
[----:B-1----:R-:W-:Y:S01]  /*2bbf0*/  PRMT R5, R66, 0x7771, RZ ;  /* 0x0000777142057816 */ /* 0x002fe200000000ff */
[----:B------:R-:W-:Y:S01]  /*2bc00*/  IMAD.X R9, R12, 0x1, R0, P6 ;  /* 0x000000010c097824 */ /* 0x000fe200030e0600 */
[----:B------:R-:W-:Y:S01]  /*2bc10*/  ISETP.LT.AND P3, PT, R222, UR5, !P3 ;  /* 0x00000005de007c0c */ /* 0x000fe2000df61270 */
[C---:B------:R-:W-:Y:S01]  /*2bc20*/  VIADD R14, R13.reuse, UR4 ;  /* 0x000000040d0e7c36 */ /* 0x040fe20008000000 */
[----:B------:R-:W-:Y:S01]  /*2bc30*/  PRMT R15, R66, 0x7773, RZ ;  /* 0x00007773420f7816 */ /* 0x000fe200000000ff */
[----:B------:R-:W-:Y:S01]  /*2bc40*/  @P4 STG.E.U8 desc[UR10][R6.64], R5 ;  /* 0x0000000506004986 */ /* 0x000fe2000c10110a */
[----:B------:R-:W-:Y:S01]  /*2bc50*/  ISETP.GE.AND P4, PT, R10, UR9, PT ;  /* 0x000000090a007c0c */ /* 0x000fe2000bf86270 */
[----:B------:R-:W-:Y:S01]  /*2bc60*/  ULDC UR5, c[0x0][0x228] ;  /* 0x00008a0000057ab9 */ /* 0x000fe20000000800 */
[----:B------:R-:W-:Y:S01]  /*2bc70*/  IADD3 R10, P6, R13, R3, RZ ;  /* 0x000000030d0a7210 */ /* 0x000fe20007fde0ff */
[----:B------:R-:W0:Y:S01]  /*2bc80*/  LDS.128 R4, [R27] ;  /* 0x000000001b047984 */ /* 0x000e220000000c00 */
[----:B------:R-:W-:Y:S01]  /*2bc90*/  ULDC UR4, c[0x0][0x248] ;  /* 0x0000920000047ab9 */ /* 0x000fe20000000800 */
[----:B------:R-:W-:Y:S01]  /*2bca0*/  PRMT R21, R67, 0x7770, RZ ;  /* 0x0000777043157816 */ /* 0x000fe200000000ff */
[----:B------:R-:W-:Y:S01]  /*2bcb0*/  ULDC UR6, c[0x0][0x228] ;  /* 0x00008a0000067ab9 */ /* 0x000fe20000000800 */
[----:B------:R-:W-:Y:S01]  /*2bcc0*/  IMAD.X R11, R12, 0x1, R25, P6 ;  /* 0x000000010c0b7824 */ /* 0x000fe200030e0619 */
[----:B------:R1:W-:Y:S01]  /*2bcd0*/  @P5 STG.E.U8 desc[UR10][R8.64], R17 ;  /* 0x0000001108005986 */ /* 0x0003e2000c10110a */
[----:B------:R-:W-:Y:S01]  /*2bce0*/  ISETP.LT.AND P5, PT, R221, UR5, !P2 ;  /* 0x00000005dd007c0c */ /* 0x000fe2000d7a1270 */
[----:B------:R-:W-:Y:S01]  /*2bcf0*/  ULDC UR5, c[0x0][0x228] ;  /* 0x00008a0000057ab9 */ /* 0x000fe20000000800 */
[----:B------:R-:W-:Y:S01]  /*2bd00*/  SHF.R.S32.HI R16, RZ, 0x1f, R14 ;  /* 0x0000001fff107819 */ /* 0x000fe2000001140e */
[----:B------:R2:W-:Y:S01]  /*2bd10*/  @P3 STG.E.U8 desc[UR10][R10.64], R15 ;  /* 0x0000000f0a003986 */ /* 0x0005e2000c10110a */
[----:B------:R-:W-:-:S02]  /*2bd20*/  IADD3 R12, P3, R14, R2, RZ ;  /* 0x000000020e0c7210 */ /* 0x000fc40007f7e0ff */
[----:B------:R-:W-:Y:S01]  /*2bd30*/  ISETP.LT.AND P2, PT, R222, UR5, !P2 ;  /* 0x00000005de007c0c */ /* 0x000fe2000d741270 */
[----:B------:R-:W-:Y:S02]  /*2bd40*/  ULDC UR5, c[0x0][0x228] ;  /* 0x00008a0000057ab9 */ /* 0x000fe40000000800 */
[----:B------:R-:W-:Y:S01]  /*2bd50*/  IMAD.X R13, R16, 0x1, R0, P3 ;  /* 0x00000001100d7824 */ /* 0x000fe200018e0600 */
[C---:B-1----:R-:W-:Y:S02]  /*2bd60*/  IADD3 R8, P3, R14.reuse, R3, RZ ;  /* 0x000000030e087210 */ /* 0x042fe40007f7e0ff */
[----:B------:R-:W-:Y:S01]  /*2bd70*/  ISETP.LT.AND P6, PT, R221, UR6, !P1 ;  /* 0x00000006dd007c0c */ /* 0x000fe2000cfc1270 */
[----:B--2---:R-:W-:Y:S01]  /*2bd80*/  VIADD R15, R14, UR4 ;  /* 0x000000040e0f7c36 */ /* 0x004fe20008000000 */
[----:B------:R1:W-:Y:S01]  /*2bd90*/  @P5 STG.E.U8 desc[UR10][R12.64], R21 ;  /* 0x000000150c005986 */ /* 0x0003e2000c10110a */
[----:B------:R-:W-:Y:S01]  /*2bda0*/  IMAD.X R9, R16, 0x1, R25, P3 ;  /* 0x0000000110097824 */ /* 0x000fe200018e0619 */
[----:B------:R-:W-:Y:S01]  /*2bdb0*/  PRMT R19, R67, 0x7771, RZ ;  /* 0x0000777143137816 */ /* 0x000fe200000000ff */
[----:B------:R-:W-:Y:S01]  /*2bdc0*/  ULDC UR4, c[0x0][0x248] ;  /* 0x0000920000047ab9 */ /* 0x000fe20000000800 */
[----:B------:R-:W-:Y:S01]  /*2bdd0*/  SHF.R.S32.HI R18, RZ, 0x1f, R15 ;  /* 0x0000001fff127819 */ /* 0x000fe2000001140f */
[----:B------:R-:W-:Y:S01]  /*2bde0*/  ULDC UR6, c[0x0][0x228] ;  /* 0x00008a0000067ab9 */ /* 0x000fe20000000800 */
[----:B------:R-:W-:-:S02]  /*2bdf0*/  IADD3 R10, P5, R15, R2, RZ ;  /* 0x000000020f0a7210 */ /* 0x000fc40007fbe0ff */
[----:B------:R-:W-:Y:S01]  /*2be00*/  ISETP.LT.AND P1, PT, R222, UR5, !P1 ;  /* 0x00000005de007c0c */ /* 0x000fe2000cf21270 */
[----:B------:R2:W-:Y:S01]  /*2be10*/  @P2 STG.E.U8 desc[UR10][R8.64], R19 ;  /* 0x0000001308002986 */ /* 0x0005e2000c10110a */
[----:B------:R-:W-:Y:S01]  /*2be20*/  PRMT R17, R67, 0x7772, RZ ;  /* 0x0000777243117816 */ /* 0x000fe200000000ff */
[----:B------:R-:W-:Y:S01]  /*2be30*/  IMAD.X R11, R18, 0x1, R0, P5 ;  /* 0x00000001120b7824 */ /* 0x000fe200028e0600 */
[CC--:B-1----:R-:W-:Y:S01]  /*2be40*/  IADD3 R12, P2, R15.reuse, R3.reuse, RZ ;  /* 0x000000030f0c7210 */ /* 0x0c2fe20007f5e0ff */
[----:B------:R-:W-:Y:S02]  /*2be50*/  VIADD R14, R220, 0x79 ;  /* 0x00000079dc0e7836 */ /* 0x000fe40000000000 */
[----:B------:R-:W-:Y:S01]  /*2be60*/  VIADD R16, R15, UR4 ;  /* 0x000000040f107c36 */ /* 0x000fe20008000000 */
[----:B------:R-:W-:Y:S01]  /*2be70*/  ISETP.LT.AND P5, PT, R221, UR6, !P4 ;  /* 0x00000006dd007c0c */ /* 0x000fe2000e7a1270 */
[----:B------:R1:W-:Y:S01]  /*2be80*/  @P6 STG.E.U8 desc[UR10][R10.64], R17 ;  /* 0x000000110a006986 */ /* 0x0003e2000c10110a */
[----:B------:R-:W-:Y:S01]  /*2be90*/  IMAD.X R13, R18, 0x1, R25, P2 ;  /* 0x00000001120d7824 */ /* 0x000fe200010e0619 */
[----:B------:R-:W-:Y:S01]  /*2bea0*/  PRMT R67, R67, 0x7773, RZ ;  /* 0x0000777343437816 */ /* 0x000fe200000000ff */
[----:B------:R-:W-:Y:S01]  /*2beb0*/  ULDC UR5, c[0x0][0x228] ;  /* 0x00008a0000057ab9 */ /* 0x000fe20000000800 */
[----:B------:R-:W-:Y:S01]  /*2bec0*/  ISETP.GE.AND P3, PT, R14, UR17, PT ;  /* 0x000000110e007c0c */ /* 0x000fe2000bf66270 */
[----:B------:R-:W-:Y:S01]  /*2bed0*/  VIADD R14, R220, 0x7a ;  /* 0x0000007adc0e7836 */ /* 0x000fe20000000000 */
[----:B------:R-:W-:Y:S01]  /*2bee0*/  SHF.R.S32.HI R20, RZ, 0x1f, R16 ;  /* 0x0000001fff147819 */ /* 0x000fe20000011410 */
[----:B------:R-:W-:Y:S01]  /*2bef0*/  ULDC UR4, c[0x0][0x248] ;  /* 0x0000920000047ab9 */ /* 0x000fe20000000800 */
[----:B--2---:R-:W-:Y:S01]  /*2bf00*/  IADD3 R8, P6, R16, R2, RZ ;  /* 0x0000000210087210 */ /* 0x004fe20007fde0ff */
[----:B------:R-:W-:Y:S01]  /*2bf10*/  ULDC UR6, c[0x0][0x228] ;  /* 0x00008a0000067ab9 */ /* 0x000fe20000000800 */
[----:B-1----:R-:W-:Y:S01]  /*2bf20*/  VIADD R10, R220, 0x7b ;  /* 0x0000007bdc0a7836 */ /* 0x002fe20000000000 */
[----:B------:R-:W-:Y:S01]  /*2bf30*/  ISETP.LT.AND P4, PT, R222, UR5, !P4 ;  /* 0x00000005de007c0c */ /* 0x000fe2000e781270 */
[----:B------:R1:W-:Y:S01]  /*2bf40*/  @P1 STG.E.U8 desc[UR10][R12.64], R67 ;  /* 0x000000430c001986 */ /* 0x0003e2000c10110a */
[----:B------:R-:W-:Y:S01]  /*2bf50*/  IMAD.X R9, R20, 0x1, R0, P6 ;  /* 0x0000000114097824 */ /* 0x000fe200030e0600 */
[----:B------:R-:W-:Y:S01]  /*2bf60*/  ISETP.GE.AND P2, PT, R14, UR15, PT ;  /* 0x0000000f0e007c0c */ /* 0x000fe2000bf46270 */
[----:B------:R-:W-:Y:S01]  /*2bf70*/  ULDC UR5, c[0x0][0x228] ;  /* 0x00008a0000057ab9 */ /* 0x000fe20000000800 */
[----:B------:R-:W-:Y:S01]  /*2bf80*/  ISETP.GE.AND P1, PT, R10, UR21, PT ;  /* 0x000000150a007c0c */ /* 0x000fe2000bf26270 */
[----:B------:R-:W-:Y:S01]  /*2bf90*/  VIADD R14, R16, UR4 ;  /* 0x00000004100e7c36 */ /* 0x000fe20008000000 */
[----:B0-----:R-:W-:Y:S01]  /*2bfa0*/  PRMT R15, R4, 0x7770, RZ ;  /* 0x00007770040f7816 */ /* 0x001fe200000000ff */
[----:B------:R-:W-:Y:S01]  /*2bfb0*/  ULDC UR4, c[0x0][0x248] ;  /* 0x0000920000047ab9 */ /* 0x000fe20000000800 */
[----:B------:R-:W-:-:S02]  /*2bfc0*/  IADD3 R10, P6, R16, R3, RZ ;  /* 0x00000003100a7210 */ /* 0x000fc40007fde0ff */
[----:B------:R-:W-:Y:S01]  /*2bfd0*/  PRMT R19, R4, 0x7771, RZ ;  /* 0x0000777104137816 */ /* 0x000fe200000000ff */
[----:B------:R0:W-:Y:S01]  /*2bfe0*/  @P5 STG.E.U8 desc[UR10][R8.64], R15 ;  /* 0x0000000f08005986 */ /* 0x0001e2000c10110a */
[----:B------:R-:W-:Y:S01]  /*2bff0*/  ISETP.LT.AND P5, PT, R221, UR6, !P3 ;  /* 0x00000006dd007c0c */ /* 0x000fe2000dfa1270 */
[----:B------:R-:W-:Y:S01]  /*2c000*/  IMAD.X R11, R20, 0x1, R25, P6 ;  /* 0x00000001140b7824 */ /* 0x000fe200030e0619 */
[----:B-1----:R-:W-:Y:S01]  /*2c010*/  SHF.R.S32.HI R13, RZ, 0x1f, R14 ;  /* 0x0000001fff0d7819 */ /* 0x002fe2000001140e */
[----:B------:R-:W-:Y:S01]  /*2c020*/  VIADD R12, R220, 0x7c ;  /* 0x0000007cdc0c7836 */ /* 0x000fe20000000000 */
[----:B------:R-:W-:Y:S01]  /*2c030*/  ISETP.LT.AND P3, PT, R222, UR5, !P3 ;  /* 0x00000005de007c0c */ /* 0x000fe2000df61270 */
[----:B------:R-:W-:Y:S01]  /*2c040*/  ULDC UR5, c[0x0][0x228] ;  /* 0x00008a0000057ab9 */ /* 0x000fe20000000800 */
[----:B------:R1:W-:Y:S01]  /*2c050*/  @P4 STG.E.U8 desc[UR10][R10.64], R19 ;  /* 0x000000130a004986 */ /* 0x0003e2000c10110a */
[----:B------:R-:W-:Y:S01]  /*2c060*/  PRMT R17, R4, 0x7773, RZ ;  /* 0x0000777304117816 */ /* 0x000fe200000000ff */
[----:B------:R-:W-:Y:S01]  /*2c070*/  ULDC UR6, c[0x0][0x228] ;  /* 0x00008a0000067ab9 */ /* 0x000fe20000000800 */
[----:B0-----:R-:W-:-:S02]  /*2c080*/  IADD3 R8, P6, R14, R2, RZ ;  /* 0x000000020e087210 */ /* 0x001fc40007fde0ff */
[----:B------:R-:W-:-:S03]  /*2c090*/  ISETP.GE.AND P4, PT, R12, UR19, PT ;  /* 0x000000130c007c0c */ /* 0x000fc6000bf86270 */
[C---:B------:R-:W-:Y:S01]  /*2c0a0*/  IMAD.X R9, R13.reuse, 0x1, R0, P6 ;  /* 0x000000010d097824 */ /* 0x040fe200030e0600 */
[----:B------:R-:W-:Y:S02]  /*2c0b0*/  IADD3 R12, P6, R14, R3, RZ ;  /* 0x000000030e0c7210 */ /* 0x000fe40007fde0ff */
[----:B------:R-:W-:Y:S01]  /*2c0c0*/  PRMT R15, R4, 0x7772, RZ ;  /* 0x00007772040f7816 */ /* 0x000fe200000000ff */
[----:B------:R-:W-:Y:S01]  /*2c0d0*/  VIADD R14, R14, UR4 ;  /* 0x000000040e0e7c36 */ /* 0x000fe20008000000 */
[----:B------:R-:W-:Y:S01]  /*2c0e0*/  ULDC UR4, c[0x0][0x248] ;  /* 0x0000920000047ab9 */ /* 0x000fe20000000800 */
[----:B------:R-:W-:Y:S02]  /*2c0f0*/  IMAD.X R13, R13, 0x1, R25, P6 ;  /* 0x000000010d0d7824 */ /* 0x000fe400030e0619 */
[----:B------:R0:W-:Y:S01]  /*2c100*/  @P5 STG.E.U8 desc[UR10][R8.64], R15 ;  /* 0x0000000f08005986 */ /* 0x0001e2000c10110a */
[----:B------:R-:W-:Y:S01]  /*2c110*/  ISETP.LT.AND P5, PT, R221, UR5, !P2 ;  /* 0x00000005dd007c0c */ /* 0x000fe2000d7a1270 */
[----:B------:R-:W-:Y:S01]  /*2c120*/  ULDC UR5, c[0x0][0x228] ;  /* 0x00008a0000057ab9 */ /* 0x000fe20000000800 */
[----:B------:R-:W-:Y:S01]  /*2c130*/  SHF.R.S32.HI R16, RZ, 0x1f, R14 ;  /* 0x0000001fff107819 */ /* 0x000fe2000001140e */
[----:B------:R2:W-:Y:S01]  /*2c140*/  @P3 STG.E.U8 desc[UR10][R12.64], R17 ;  /* 0x000000110c003986 */ /* 0x0005e2000c10110a */
[----:B-1----:R-:W-:-:S02]  /*2c150*/  IADD3 R10, P3, R14, R2, RZ ;  /* 0x000000020e0a7210 */ /* 0x002fc40007f7e0ff */
[----:B------:R-:W-:-:S03]  /*2c160*/  PRMT R21, R5, 0x7770, RZ ;  /* 0x0000777005157816 */ /* 0x000fc600000000ff */
[--C-:B------:R-:W-:Y:S01]  /*2c170*/  IMAD.X R11, R16, 0x1, R0.reuse, P3 ;  /* 0x00000001100b7824 */ /* 0x100fe200018e0600 */
[----:B------:R-:W-:Y:S01]  /*2c180*/  ISETP.LT.AND P3, PT, R222, UR5, !P2 ;  /* 0x00000005de007c0c */ /* 0x000fe2000d761270 */
[C---:B0-----:R-:W-:Y:S01]  /*2c190*/  VIADD R15, R14.reuse, UR4 ;  /* 0x000000040e0f7c36 */ /* 0x041fe20008000000 */
[----:B------:R-:W-:Y:S01]  /*2c1a0*/  ISETP.LT.AND P6, PT, R221, UR6, !P1 ;  /* 0x00000006dd007c0c */ /* 0x000fe2000cfc1270 */
[----:B------:R-:W-:Y:S01]  /*2c1b0*/  ULDC UR4, c[0x0][0x248] ;  /* 0x0000920000047ab9 */ /* 0x000fe20000000800 */
[-C--:B------:R-:W-:Y:S01]  /*2c1c0*/  IADD3 R8, P2, R14, R3.reuse, RZ ;  /* 0x000000030e087210 */ /* 0x080fe20007f5e0ff */
[----:B------:R0:W-:Y:S01]  /*2c1d0*/  @P5 STG.E.U8 desc[UR10][R10.64], R21 ;  /* 0x000000150a005986 */ /* 0x0001e2000c10110a */
[----:B------:R-:W-:Y:S01]  /*2c1e0*/  SHF.R.S32.HI R18, RZ, 0x1f, R15 ;  /* 0x0000001fff127819 */ /* 0x000fe2000001140f */
[----:B------:R-:W-:Y:S01]  /*2c1f0*/  ULDC UR5, c[0x0][0x228] ;  /* 0x00008a0000057ab9 */ /* 0x000fe20000000800 */
[----:B--2---:R-:W-:Y:S01]  /*2c200*/  IADD3 R12, P5, R15, R2, RZ ;  /* 0x000000020f0c7210 */ /* 0x004fe20007fbe0ff */
[----:B------:R-:W-:Y:S01]  /*2c210*/  IMAD.X R9, R16, 0x1, R25, P2 ;  /* 0x0000000110097824 */ /* 0x000fe200010e0619 */
[----:B------:R-:W-:Y:S01]  /*2c220*/  PRMT R19, R5, 0x7771, RZ ;  /* 0x0000777105137816 */ /* 0x000fe200000000ff */
[----:B------:R-:W-:Y:S01]  /*2c230*/  VIADD R14, R15, UR4 ;  /* 0x000000040f0e7c36 */ /* 0x000fe20008000000 */
[----:B------:R-:W-:Y:S01]  /*2c240*/  PRMT R17, R5, 0x7772, RZ ;  /* 0x0000777205117816 */ /* 0x000fe200000000ff */
[----:B------:R-:W-:Y:S01]  /*2c250*/  IMAD.X R13, R18, 0x1, R0, P5 ;  /* 0x00000001120d7824 */ /* 0x000fe200028e0600 */
[----:B------:R-:W-:Y:S01]  /*2c260*/  ISETP.LT.AND P1, PT, R222, UR5, !P1 ;  /* 0x00000005de007c0c */ /* 0x000fe2000cf21270 */
[----:B------:R1:W-:Y:S01]  /*2c270*/  @P3 STG.E.U8 desc[UR10][R8.64], R19 ;  /* 0x0000001308003986 */ /* 0x0003e2000c10110a */
[----:B------:R-:W-:Y:S01]  /*2c280*/  VIADD R4, R220, 0x7d ;  /* 0x0000007ddc047836 */ /* 0x000fe20000000000 */
[----:B------:R-:W-:Y:S01]  /*2c290*/  ULDC UR6, c[0x0][0x228] ;  /* 0x00008a0000067ab9 */ /* 0x000fe20000000800 */
[----:B------:R-:W-:Y:S01]  /*2c2a0*/  SHF.R.S32.HI R16, RZ, 0x1f, R14 ;  /* 0x0000001fff107819 */ /* 0x000fe2000001140e */
[----:B------:R2:W-:Y:S01]  /*2c2b0*/  @P6 STG.E.U8 desc[UR10][R12.64], R17 ;  /* 0x000000110c006986 */ /* 0x0005e2000c10110a */
[----:B------:R-:W-:Y:S01]  /*2c2c0*/  ISETP.LT.AND P5, PT, R221, UR6, !P4 ;  /* 0x00000006dd007c0c */ /* 0x000fe2000e7a1270 */
[----:B------:R-:W-:Y:S01]  /*2c2d0*/  ULDC UR4, c[0x0][0x248] ;  /* 0x0000920000047ab9 */ /* 0x000fe20000000800 */
[----:B0-----:R-:W-:Y:S01]  /*2c2e0*/  IADD3 R10, P6, R15, R3, RZ ;  /* 0x000000030f0a7210 */ /* 0x001fe20007fde0ff */
[----:B------:R-:W-:Y:S01]  /*2c2f0*/  ULDC UR5, c[0x0][0x248] ;  /* 0x0000920000057ab9 */ /* 0x000fe20000000800 */
[----:B------:R-:W-:-:S02]  /*2c300*/  ISETP.LT.AND P4, PT, R222, UR7, !P4 ;  /* 0x00000007de007c0c */ /* 0x000fc4000e781270 */
[-C--:B-1----:R-:W-:Y:S02]  /*2c310*/  IADD3 R8, P3, R14, R2.reuse, RZ ;  /* 0x000000020e087210 */ /* 0x082fe40007f7e0ff */
[----:B------:R-:W-:Y:S01]  /*2c320*/  ISETP.GE.AND P2, PT, R4, UR25, PT ;  /* 0x0000001904007c0c */ /* 0x000fe2000bf46270 */
[--C-:B------:R-:W-:Y:S01]  /*2c330*/  IMAD.X R11, R18, 0x1, R25.reuse, P6 ;  /* 0x00000001120b7824 */ /* 0x100fe200030e0619 */
[----:B--2---:R-:W-:Y:S01]  /*2c340*/  PRMT R17, R5, 0x7773, RZ ;  /* 0x0000777305117816 */ /* 0x004fe200000000ff */
[----:B------:R-:W-:Y:S01]  /*2c350*/  IMAD.X R9, R16, 0x1, R0, P3 ;  /* 0x0000000110097824 */ /* 0x000fe200018e0600 */
[C---:B------:R-:W-:Y:S01]  /*2c360*/  IADD3 R4, P3, R14.reuse, R3, RZ ;  /* 0x000000030e047210 */ /* 0x040fe20007f7e0ff */
[----:B------:R-:W-:Y:S01]  /*2c370*/  VIADD R14, R14, UR4 ;  /* 0x000000040e0e7c36 */ /* 0x000fe20008000000 */
[C---:B------:R-:W-:Y:S01]  /*2c380*/  PRMT R15, R6.reuse, 0x7770, RZ ;  /* 0x00007770060f7816 */ /* 0x040fe200000000ff */
[----:B------:R0:W-:Y:S01]  /*2c390*/  @P1 STG.E.U8 desc[UR10][R10.64], R17 ;  /* 0x000000110a001986 */ /* 0x0001e2000c10110a */
[----:B------:R-:W-:Y:S01]  /*2c3a0*/  PRMT R13, R6, 0x7771, RZ ;  /* 0x00007771060d7816 */ /* 0x000fe200000000ff */
[----:B------:R-:W-:Y:S01]  /*2c3b0*/  IMAD.X R5, R16, 0x1, R25, P3 ;  /* 0x0000000110057824 */ /* 0x000fe200018e0619 */
[----:B------:R-:W-:Y:S01]  /*2c3c0*/  ULDC UR4, c[0x0][0x248] ;  /* 0x0000920000047ab9 */ /* 0x000fe20000000800 */
[----:B------:R-:W-:Y:S01]  /*2c3d0*/  SHF.R.S32.HI R12, RZ, 0x1f, R14 ;  /* 0x0000001fff0c7819 */ /* 0x000fe2000001140e */
[----:B------:R-:W-:Y:S01]  /*2c3e0*/  VIADD R16, R14, UR4 ;  /* 0x000000040e107c36 */ /* 0x000fe20008000000 */
[----:B------:R1:W-:Y:S01]  /*2c3f0*/  @P5 STG.E.U8 desc[UR10][R8.64], R15 ;  /* 0x0000000f08005986 */ /* 0x0003e2000c10110a */
[----:B------:R-:W-:Y:S01]  /*2c400*/  VIADD R220, R220, 0x7e ;  /* 0x0000007edcdc7836 */ /* 0x000fe20000000000 */
[----:B------:R-:W-:Y:S01]  /*2c410*/  ULDC UR6, c[0x0][0x228] ;  /* 0x00008a0000067ab9 */ /* 0x000fe20000000800 */
[----:B------:R-:W-:Y:S01]  /*2c420*/  ULDC UR4, c[0x0][0x228] ;  /* 0x00008a0000047ab9 */ /* 0x000fe20000000800 */
[----:B------:R-:W-:Y:S01]  /*2c430*/  ULDC UR7, c[0x0][0x228] ;  /* 0x00008a0000077ab9 */ /* 0x000fe20000000800 */
[----:B0-----:R-:W-:Y:S01]  /*2c440*/  IADD3 R10, P3, R14, R2, RZ ;  /* 0x000000020e0a7210 */ /* 0x001fe20007f7e0ff */
[----:B------:R0:W-:Y:S01]  /*2c450*/  @P4 STG.E.U8 desc[UR10][R4.64], R13 ;  /* 0x0000000d04004986 */ /* 0x0001e2000c10110a */
[----:B------:R-:W-:-:S03]  /*2c460*/  SHF.R.S32.HI R17, RZ, 0x1f, R16 ;  /* 0x0000001fff117819 */ /* 0x000fc60000011410 */
[--C-:B------:R-:W-:Y:S01]  /*2c470*/  IMAD.X R11, R12, 0x1, R0.reuse, P3 ;  /* 0x000000010c0b7824 */ /* 0x100fe200018e0600 */
[-C--:B-1----:R-:W-:Y:S02]  /*2c480*/  IADD3 R8, P3, R16, R2.reuse, RZ ;  /* 0x0000000210087210 */ /* 0x082fe40007f7e0ff */
[----:B0-----:R-:W-:Y:S01]  /*2c490*/  IADD3 R4, P4, R14, R3, RZ ;  /* 0x000000030e047210 */ /* 0x001fe20007f9e0ff */
[----:B------:R-:W-:Y:S01]  /*2c4a0*/  VIADD R14, R16, UR5 ;  /* 0x00000005100e7c36 */ /* 0x000fe20008000000 */
[----:B------:R-:W-:Y:S01]  /*2c4b0*/  ISETP.GE.AND P6, PT, R220, UR23, PT ;  /* 0x00000017dc007c0c */ /* 0x000fe2000bfc6270 */
[----:B------:R-:W-:Y:S01]  /*2c4c0*/  IMAD.X R9, R17, 0x1, R0, P3 ;  /* 0x0000000111097824 */ /* 0x000fe200018e0600 */
[----:B------:R-:W-:Y:S01]  /*2c4d0*/  ISETP.LT.AND P5, PT, R221, UR6, !P2 ;  /* 0x00000006dd007c0c */ /* 0x000fe2000d7a1270 */
[----:B------:R-:W-:Y:S01]  /*2c4e0*/  IMAD.X R5, R12, 0x1, R25, P4 ;  /* 0x000000010c057824 */ /* 0x000fe200020e0619 */
[----:B------:R-:W-:Y:S01]  /*2c4f0*/  IADD3 R12, P4, R14, R2, RZ ;  /* 0x000000020e0c7210 */ /* 0x000fe20007f9e0ff */
[----:B------:R-:W-:Y:S01]  /*2c500*/  ULDC UR5, c[0x0][0x228] ;  /* 0x00008a0000057ab9 */ /* 0x000fe20000000800 */
[----:B------:R-:W-:-:S02]  /*2c510*/  SHF.R.S32.HI R2, RZ, 0x1f, R14 ;  /* 0x0000001fff027819 */ /* 0x000fc4000001140e */
[-C--:B------:R-:W-:Y:S02]  /*2c520*/  IADD3 R14, P3, R14, R3.reuse, RZ ;  /* 0x000000030e0e7210 */ /* 0x080fe40007f7e0ff */
[----:B------:R-:W-:Y:S01]  /*2c530*/  ISETP.LT.AND P2, PT, R222, UR4, !P2 ;  /* 0x00000004de007c0c */ /* 0x000fe2000d741270 */
[C---:B------:R-:W-:Y:S01]  /*2c540*/  IMAD.X R13, R2.reuse, 0x1, R0, P4 ;  /* 0x00000001020d7824 */ /* 0x040fe200020e0600 */
[----:B------:R-:W-:Y:S01]  /*2c550*/  ULDC UR4, c[0x0][0x228] ;  /* 0x00008a0000047ab9 */ /* 0x000fe20000000800 */
[----:B------:R-:W-:Y:S01]  /*2c560*/  IMAD.X R15, R2, 0x1, R25, P3 ;  /* 0x00000001020f7824 */ /* 0x000fe200018e0619 */
[----:B------:R-:W-:Y:S02]  /*2c570*/  ISETP.LT.AND P4, PT, R221, UR7, !P6 ;  /* 0x00000007dd007c0c */ /* 0x000fe4000f781270 */
[----:B------:R-:W-:Y:S02]  /*2c580*/  IADD3 R2, P3, R16, R3, RZ ;  /* 0x0000000310027210 */ /* 0x000fe40007f7e0ff */
[----:B------:R-:W-:-:S02]  /*2c590*/  ISETP.LT.AND P6, PT, R222, UR4, !P6 ;  /* 0x00000004de007c0c */ /* 0x000fc4000f7c1270 */
[----:B------:R-:W-:Y:S02]  /*2c5a0*/  ISETP.LT.AND P1, PT, R221, UR8, !P0 ;  /* 0x00000008dd007c0c */ /* 0x000fe4000c721270 */
[----:B------:R-:W-:Y:S01]  /*2c5b0*/  ISETP.LT.AND P0, PT, R222, UR5, !P0 ;  /* 0x00000005de007c0c */ /* 0x000fe2000c701270 */
[----:B------:R-:W-:Y:S01]  /*2c5c0*/  IMAD.X R3, R17, 0x1, R25, P3 ;  /* 0x0000000111037824 */ /* 0x000fe200018e0619 */
[C---:B------:R-:W-:Y:S02]  /*2c5d0*/  PRMT R25, R6.reuse, 0x7772, RZ ;  /* 0x0000777206197816 */ /* 0x040fe400000000ff */
[----:B------:R-:W-:Y:S02]  /*2c5e0*/  PRMT R23, R6, 0x7773, RZ ;  /* 0x0000777306177816 */ /* 0x000fe400000000ff */
[C---:B------:R-:W-:Y:S02]  /*2c5f0*/  PRMT R17, R7.reuse, 0x7773, RZ ;  /* 0x0000777307117816 */ /* 0x040fe400000000ff */
[----:B------:R-:W-:-:S02]  /*2c600*/  PRMT R19, R7, 0x7772, RZ ;  /* 0x0000777207137816 */ /* 0x000fc400000000ff */
[C---:B------:R-:W-:Y:S02]  /*2c610*/  PRMT R21, R7.reuse, 0x7771, RZ ;  /* 0x0000777107157816 */ /* 0x040fe400000000ff */
[----:B------:R-:W-:Y:S01]  /*2c620*/  PRMT R7, R7, 0x7770, RZ ;  /* 0x0000777007077816 */ /* 0x000fe200000000ff */
[----:B------:R0:W-:Y:S04]  /*2c630*/  @P5 STG.E.U8 desc[UR10][R10.64], R25 ;  /* 0x000000190a005986 */ /* 0x0001e8000c10110a */
[----:B------:R0:W-:Y:S04]  /*2c640*/  @P2 STG.E.U8 desc[UR10][R4.64], R23 ;  /* 0x0000001704002986 */ /* 0x0001e8000c10110a */
[----:B------:R0:W-:Y:S04]  /*2c650*/  @P4 STG.E.U8 desc[UR10][R8.64], R7 ;  /* 0x0000000708004986 */ /* 0x0001e8000c10110a */
[----:B------:R0:W-:Y:S04]  /*2c660*/  @P6 STG.E.U8 desc[UR10][R2.64], R21 ;  /* 0x0000001502006986 */ /* 0x0001e8000c10110a */
[----:B------:R0:W-:Y:S01]  /*2c670*/  @P1 STG.E.U8 desc[UR10][R12.64], R19 ;  /* 0x000000130c001986 */ /* 0x0001e2000c10110a */
[----:B------:R-:W-:Y:S05]  /*2c680*/  @!P0 EXIT ;  /* 0x000000000000894d */ /* 0x000fea0003800000 */
[----:B------:R-:W-:Y:S01]  /*2c690*/  STG.E.U8 desc[UR10][R14.64], R17 ;  /* 0x000000110e007986 */ /* 0x000fe2000c10110a */
[----:B------:R-:W-:Y:S05]  /*2c6a0*/  EXIT ;  /* 0x000000000000794d */ /* 0x000fea0003800000 */
.L_x_3:
[----:B------:R-:W-:-:S00]  /*2c6b0*/  BRA `(.L_x_3) ;  /* 0xfffffffc00fc7947 */ /* 0x000fc0000383ffff */
[----:B------:R-:W-:-:S00]  /*2c6c0*/  NOP ;  /* 0x0000000000007918 */ /* 0x000fc00000000000 */
        /* <DEDUP_REMOVED lines=11> */
.L_x_4:


//--------------------- .nv.shared.matmul_kernel  --------------------------
	.section	.nv.shared.matmul_kernel,"aw",@nobits
	.sectionflags	@""
	.align	16
	.zero		1024


//--------------------- .nv.shared.reserved.0     --------------------------
	.section	.nv.shared.reserved.0,"aw",@nobits
	.weak		__nv_reservedSMEM_offset_0_alias
	.size		__nv_reservedSMEM_offset_0_alias, 0, 0
	.other		__nv_reservedSMEM_offset_0_alias,@"STO_CUDA_RESERVED_SHARED STV_DEFAULT"
__nv_reservedSMEM_offset_0_alias:
	.zero		0


//--------------------- .nv.constant0.matmul_kernel --------------------------
	.section	.nv.constant0.matmul_kernel,"a",@progbits
	.sectionflags	@""
	.align	4
.nv.constant0.matmul_kernel:
	.zero		608


//--------------------- SYMBOLS --------------------------

	.type		.nv.reservedSmem.offset0,@object
	.size		.nv.reservedSmem.offset0,0x4
